	.target	sm_90

	.elftype	@"ET_EXEC"


//--------------------- .note.nv.tkinfo           --------------------------
	.section	.note.nv.tkinfo,"",@"SHT_NOTE"
	.sectionflags	@"SHF_NOTE_NV_TKINFO"
	.tkinfo
        /*0018*/ 	.word	0x00000002
        /*0030*/ 	.string	""
        /*0030*/ 	.string	"ptxas"
        /*0030*/ 	.string	"Cuda compilation tools, release 13.0, V13.0.88"
        /*0030*/ 	.string	"Build cuda_13.0.r13.0/compiler.36424714_0"
        /*0030*/ 	.string	"-v  -O 3 -arch sm_90 -m 64 "



//--------------------- .note.nv.cuinfo           --------------------------
	.section	.note.nv.cuinfo,"",@"SHT_NOTE"
	.sectionflags	@"SHF_NOTE_NV_CUINFO"
        /*0018*/ 	.short	0x0002
        /*001a*/ 	.short	0x005a
        /*001c*/ 	.short	0x0082
	.zero		2


//--------------------- .nv.info                  --------------------------
	.section	.nv.info,"",@"SHT_CUDA_INFO"
	.align	4


	//----- nvinfo : EIATTR_REGCOUNT
	.align		4
        /*0000*/ 	.byte	0x04, 0x2f
        /*0002*/ 	.short	(.L_1 - .L_0)
	.align		4
.L_0:
        /*0004*/ 	.word	index@(running_evaluation_scan)
        /*0008*/ 	.word	0x00000016


	//----- nvinfo : EIATTR_FRAME_SIZE
	.align		4
.L_1:
        /*000c*/ 	.byte	0x04, 0x11
        /*000e*/ 	.short	(.L_3 - .L_2)
	.align		4
.L_2:
        /*0010*/ 	.word	index@(running_evaluation_scan)
        /*0014*/ 	.word	0x00000000


	//----- nvinfo : EIATTR_REGCOUNT
	.align		4
.L_3:
        /*0018*/ 	.byte	0x04, 0x2f
        /*001a*/ 	.short	(.L_5 - .L_4)
	.align		4
.L_4:
        /*001c*/ 	.word	index@(batch_inversion)
        /*0020*/ 	.word	0x00000020


	//----- nvinfo : EIATTR_FRAME_SIZE
	.align		4
.L_5:
        /*0024*/ 	.byte	0x04, 0x11
        /*0026*/ 	.short	(.L_7 - .L_6)
	.align		4
.L_6:
        /*0028*/ 	.word	index@(batch_inversion)
        /*002c*/ 	.word	0x00000000


	//----- nvinfo : EIATTR_REGCOUNT
	.align		4
.L_7:
        /*0030*/ 	.byte	0x04, 0x2f
        /*0032*/ 	.short	(.L_9 - .L_8)
	.align		4
.L_8:
        /*0034*/ 	.word	index@(log_derivative_scan)
        /*0038*/ 	.word	0x00000016


	//----- nvinfo : EIATTR_FRAME_SIZE
	.align		4
.L_9:
        /*003c*/ 	.byte	0x04, 0x11
        /*003e*/ 	.short	(.L_11 - .L_10)
	.align		4
.L_10:
        /*0040*/ 	.word	index@(log_derivative_scan)
        /*0044*/ 	.word	0x00000000


	//----- nvinfo : EIATTR_REGCOUNT
	.align		4
.L_11:
        /*0048*/ 	.byte	0x04, 0x2f
        /*004a*/ 	.short	(.L_13 - .L_12)
	.align		4
.L_12:
        /*004c*/ 	.word	index@(running_evaluation_scan_parallel)
        /*0050*/ 	.word	0x00000040


	//----- nvinfo : EIATTR_FRAME_SIZE
	.align		4
.L_13:
        /*0054*/ 	.byte	0x04, 0x11
        /*0056*/ 	.short	(.L_15 - .L_14)
	.align		4
.L_14:
        /*0058*/ 	.word	index@(running_evaluation_scan_parallel)
        /*005c*/ 	.word	0x00000000


	//----- nvinfo : EIATTR_REGCOUNT
	.align		4
.L_15:
        /*0060*/ 	.byte	0x04, 0x2f
        /*0062*/ 	.short	(.L_17 - .L_16)
	.align		4
.L_16:
        /*0064*/ 	.word	index@(log_derivative_scan_parallel)
        /*0068*/ 	.word	0x00000028


	//----- nvinfo : EIATTR_FRAME_SIZE
	.align		4
.L_17:
        /*006c*/ 	.byte	0x04, 0x11
        /*006e*/ 	.short	(.L_19 - .L_18)
	.align		4
.L_18:
        /*0070*/ 	.word	index@(log_derivative_scan_parallel)
        /*0074*/ 	.word	0x00000000


	//----- nvinfo : EIATTR_MIN_STACK_SIZE
	.align		4
.L_19:
        /*0078*/ 	.byte	0x04, 0x12
        /*007a*/ 	.short	(.L_21 - .L_20)
	.align		4
.L_20:
        /*007c*/ 	.word	index@(log_derivative_scan_parallel)
        /*0080*/ 	.word	0x00000000


	//----- nvinfo : EIATTR_MIN_STACK_SIZE
	.align		4
.L_21:
        /*0084*/ 	.byte	0x04, 0x12
        /*0086*/ 	.short	(.L_23 - .L_22)
	.align		4
.L_22:
        /*0088*/ 	.word	index@(running_evaluation_scan_parallel)
        /*008c*/ 	.word	0x00000000


	//----- nvinfo : EIATTR_MIN_STACK_SIZE
	.align		4
.L_23:
        /*0090*/ 	.byte	0x04, 0x12
        /*0092*/ 	.short	(.L_25 - .L_24)
	.align		4
.L_24:
        /*0094*/ 	.word	index@(log_derivative_scan)
        /*0098*/ 	.word	0x00000000


	//----- nvinfo : EIATTR_MIN_STACK_SIZE
	.align		4
.L_25:
        /*009c*/ 	.byte	0x04, 0x12
        /*009e*/ 	.short	(.L_27 - .L_26)
	.align		4
.L_26:
        /*00a0*/ 	.word	index@(batch_inversion)
        /*00a4*/ 	.word	0x00000000


	//----- nvinfo : EIATTR_MIN_STACK_SIZE
	.align		4
.L_27:
        /*00a8*/ 	.byte	0x04, 0x12
        /*00aa*/ 	.short	(.L_29 - .L_28)
	.align		4
.L_28:
        /*00ac*/ 	.word	index@(running_evaluation_scan)
        /*00b0*/ 	.word	0x00000000
.L_29:


//--------------------- .nv.compat                --------------------------
	.section	.nv.compat,"",@"SHT_CUDA_COMPAT_INFO"
	.align	4
        /*0000*/ 	.byte	0x02, 0x09, 0x00, 0x00, 0x02, 0x02, 0x01, 0x00, 0x02, 0x05, 0x05, 0x00, 0x03, 0x07, 0x01, 0x01
        /*0010*/ 	.byte	0x02, 0x03, 0x00, 0x00, 0x02, 0x06, 0x01, 0x00, 0x04, 0x0b, 0x08, 0x00, 0x00, 0x00, 0x00, 0x00
        /*0020*/ 	.byte	0x00, 0x00, 0x00, 0x00


//--------------------- .nv.info.log_derivative_scan_parallel --------------------------
	.section	.nv.info.log_derivative_scan_parallel,"",@"SHT_CUDA_INFO"
	.sectionflags	@""
	.align	4


	//----- nvinfo : EIATTR_CUDA_API_VERSION
	.align		4
        /*0000*/ 	.byte	0x04, 0x37
        /*0002*/ 	.short	(.L_31 - .L_30)
.L_30:
        /*0004*/ 	.word	0x00000082


	//----- nvinfo : EIATTR_KPARAM_INFO
	.align		4
.L_31:
        /*0008*/ 	.byte	0x04, 0x17
        /*000a*/ 	.short	(.L_33 - .L_32)
.L_32:
        /*000c*/ 	.word	0x00000000
        /*0010*/ 	.short	0x0005
        /*0012*/ 	.short	0x0024
        /*0014*/ 	.byte	0x00, 0xf0, 0x11, 0x00


	//----- nvinfo : EIATTR_KPARAM_INFO
	.align		4
.L_33:
        /*0018*/ 	.byte	0x04, 0x17
        /*001a*/ 	.short	(.L_35 - .L_34)
.L_34:
        /*001c*/ 	.word	0x00000000
        /*0020*/ 	.short	0x0004
        /*0022*/ 	.short	0x0020
        /*0024*/ 	.byte	0x00, 0xf0, 0x11, 0x00


	//----- nvinfo : EIATTR_KPARAM_INFO
	.align		4
.L_35:
        /*0028*/ 	.byte	0x04, 0x17
        /*002a*/ 	.short	(.L_37 - .L_36)
.L_36:
        /*002c*/ 	.word	0x00000000
        /*0030*/ 	.short	0x0003
        /*0032*/ 	.short	0x0018
        /*0034*/ 	.byte	0x00, 0xf0, 0x21, 0x00


	//----- nvinfo : EIATTR_KPARAM_INFO
	.align		4
.L_37:
        /*0038*/ 	.byte	0x04, 0x17
        /*003a*/ 	.short	(.L_39 - .L_38)
.L_38:
        /*003c*/ 	.word	0x00000000
        /*0040*/ 	.short	0x0002
        /*0042*/ 	.short	0x0010
        /*0044*/ 	.byte	0x00, 0xf0, 0x21, 0x00


	//----- nvinfo : EIATTR_KPARAM_INFO
	.align		4
.L_39:
        /*0048*/ 	.byte	0x04, 0x17
        /*004a*/ 	.short	(.L_41 - .L_40)
.L_40:
        /*004c*/ 	.word	0x00000000
        /*0050*/ 	.short	0x0001
        /*0052*/ 	.short	0x0008
        /*0054*/ 	.byte	0x00, 0xf0, 0x21, 0x00


	//----- nvinfo : EIATTR_KPARAM_INFO
	.align		4
.L_41:
        /*0058*/ 	.byte	0x04, 0x17
        /*005a*/ 	.short	(.L_43 - .L_42)
.L_42:
        /*005c*/ 	.word	0x00000000
        /*0060*/ 	.short	0x0000
        /*0062*/ 	.short	0x0000
        /*0064*/ 	.byte	0x00, 0xf0, 0x21, 0x00


	//----- nvinfo : EIATTR_SPARSE_MMA_MASK
	.align		4
.L_43:
        /*0068*/ 	.byte	0x03, 0x50
        /*006a*/ 	.short	0x0000


	//----- nvinfo : EIATTR_MAXREG_COUNT
	.align		4
        /*006c*/ 	.byte	0x03, 0x1b
        /*006e*/ 	.short	0x00ff


	//----- nvinfo : EIATTR_NUM_BARRIERS
	.align		4
        /*0070*/ 	.byte	0x02, 0x4c
        /*0072*/ 	.byte	0x01
	.zero		1


	//----- nvinfo : EIATTR_MERCURY_ISA_VERSION
	.align		4
        /*0074*/ 	.byte	0x03, 0x5f
        /*0076*/ 	.short	0x0101


	//----- nvinfo : EIATTR_EXIT_INSTR_OFFSETS
	.align		4
        /*0078*/ 	.byte	0x04, 0x1c
        /*007a*/ 	.short	(.L_45 - .L_44)


	//   ....[0]....
.L_44:
        /*007c*/ 	.word	0x0000ce20


	//   ....[1]....
        /*0080*/ 	.word	0x0000d0e0


	//----- nvinfo : EIATTR_CRS_STACK_SIZE
	.align		4
.L_45:
        /*0084*/ 	.byte	0x04, 0x1e
        /*0086*/ 	.short	(.L_47 - .L_46)
.L_46:
        /*0088*/ 	.word	0x00000000


	//----- nvinfo : EIATTR_CBANK_PARAM_SIZE
	.align		4
.L_47:
        /*008c*/ 	.byte	0x03, 0x19
        /*008e*/ 	.short	0x0028


	//----- nvinfo : EIATTR_PARAM_CBANK
	.align		4
        /*0090*/ 	.byte	0x04, 0x0a
        /*0092*/ 	.short	(.L_49 - .L_48)
	.align		4
.L_48:
        /*0094*/ 	.word	index@(.nv.constant0.log_derivative_scan_parallel)
        /*0098*/ 	.short	0x0210
        /*009a*/ 	.short	0x0028


	//----- nvinfo : EIATTR_SW_WAR
	.align		4
.L_49:
        /*009c*/ 	.byte	0x04, 0x36
        /*009e*/ 	.short	(.L_51 - .L_50)
.L_50:
        /*00a0*/ 	.word	0x00000008
.L_51:


//--------------------- .nv.info.running_evaluation_scan_parallel --------------------------
	.section	.nv.info.running_evaluation_scan_parallel,"",@"SHT_CUDA_INFO"
	.sectionflags	@""
	.align	4


	//----- nvinfo : EIATTR_CUDA_API_VERSION
	.align		4
        /*0000*/ 	.byte	0x04, 0x37
        /*0002*/ 	.short	(.L_53 - .L_52)
.L_52:
        /*0004*/ 	.word	0x00000082


	//----- nvinfo : EIATTR_KPARAM_INFO
	.align		4
.L_53:
        /*0008*/ 	.byte	0x04, 0x17
        /*000a*/ 	.short	(.L_55 - .L_54)
.L_54:
        /*000c*/ 	.word	0x00000000
        /*0010*/ 	.short	0x0004
        /*0012*/ 	.short	0x001c
        /*0014*/ 	.byte	0x00, 0xf0, 0x11, 0x00


	//----- nvinfo : EIATTR_KPARAM_INFO
	.align		4
.L_55:
        /*0018*/ 	.byte	0x04, 0x17
        /*001a*/ 	.short	(.L_57 - .L_56)
.L_56:
        /*001c*/ 	.word	0x00000000
        /*0020*/ 	.short	0x0003
        /*0022*/ 	.short	0x0018
        /*0024*/ 	.byte	0x00, 0xf0, 0x11, 0x00


	//----- nvinfo : EIATTR_KPARAM_INFO
	.align		4
.L_57:
        /*0028*/ 	.byte	0x04, 0x17
        /*002a*/ 	.short	(.L_59 - .L_58)
.L_58:
        /*002c*/ 	.word	0x00000000
        /*0030*/ 	.short	0x0002
        /*0032*/ 	.short	0x0010
        /*0034*/ 	.byte	0x00, 0xf0, 0x21, 0x00


	//----- nvinfo : EIATTR_KPARAM_INFO
	.align		4
.L_59:
        /*0038*/ 	.byte	0x04, 0x17
        /*003a*/ 	.short	(.L_61 - .L_60)
.L_60:
        /*003c*/ 	.word	0x00000000
        /*0040*/ 	.short	0x0001
        /*0042*/ 	.short	0x0008
        /*0044*/ 	.byte	0x00, 0xf0, 0x21, 0x00


	//----- nvinfo : EIATTR_KPARAM_INFO
	.align		4
.L_61:
        /*0048*/ 	.byte	0x04, 0x17
        /*004a*/ 	.short	(.L_63 - .L_62)
.L_62:
        /*004c*/ 	.word	0x00000000
        /*0050*/ 	.short	0x0000
        /*0052*/ 	.short	0x0000
        /*0054*/ 	.byte	0x00, 0xf0, 0x21, 0x00


	//----- nvinfo : EIATTR_SPARSE_MMA_MASK
	.align		4
.L_63:
        /*0058*/ 	.byte	0x03, 0x50
        /*005a*/ 	.short	0x0000


	//----- nvinfo : EIATTR_MAXREG_COUNT
	.align		4
        /*005c*/ 	.byte	0x03, 0x1b
        /*005e*/ 	.short	0x00ff


	//----- nvinfo : EIATTR_NUM_BARRIERS
	.align		4
        /*0060*/ 	.byte	0x02, 0x4c
        /*0062*/ 	.byte	0x01
	.zero		1


	//----- nvinfo : EIATTR_MERCURY_ISA_VERSION
	.align		4
        /*0064*/ 	.byte	0x03, 0x5f
        /*0066*/ 	.short	0x0101


	//----- nvinfo : EIATTR_EXIT_INSTR_OFFSETS
	.align		4
        /*0068*/ 	.byte	0x04, 0x1c
        /*006a*/ 	.short	(.L_65 - .L_64)


	//   ....[0]....
.L_64:
        /*006c*/ 	.word	0x00004dd0


	//   ....[1]....
        /*0070*/ 	.word	0x00007b60


	//----- nvinfo : EIATTR_CRS_STACK_SIZE
	.align		4
.L_65:
        /*0074*/ 	.byte	0x04, 0x1e
        /*0076*/ 	.short	(.L_67 - .L_66)
.L_66:
        /*0078*/ 	.word	0x00000000


	//----- nvinfo : EIATTR_CBANK_PARAM_SIZE
	.align		4
.L_67:
        /*007c*/ 	.byte	0x03, 0x19
        /*007e*/ 	.short	0x0020


	//----- nvinfo : EIATTR_PARAM_CBANK
	.align		4
        /*0080*/ 	.byte	0x04, 0x0a
        /*0082*/ 	.short	(.L_69 - .L_68)
	.align		4
.L_68:
        /*0084*/ 	.word	index@(.nv.constant0.running_evaluation_scan_parallel)
        /*0088*/ 	.short	0x0210
        /*008a*/ 	.short	0x0020


	//----- nvinfo : EIATTR_SW_WAR
	.align		4
.L_69:
        /*008c*/ 	.byte	0x04, 0x36
        /*008e*/ 	.short	(.L_71 - .L_70)
.L_70:
        /*0090*/ 	.word	0x00000008
.L_71:


//--------------------- .nv.info.log_derivative_scan --------------------------
	.section	.nv.info.log_derivative_scan,"",@"SHT_CUDA_INFO"
	.sectionflags	@""
	.align	4


	//----- nvinfo : EIATTR_CUDA_API_VERSION
	.align		4
        /*0000*/ 	.byte	0x04, 0x37
        /*0002*/ 	.short	(.L_73 - .L_72)
.L_72:
        /*0004*/ 	.word	0x00000082


	//----- nvinfo : EIATTR_KPARAM_INFO
	.align		4
.L_73:
        /*0008*/ 	.byte	0x04, 0x17
        /*000a*/ 	.short	(.L_75 - .L_74)
.L_74:
        /*000c*/ 	.word	0x00000000
        /*0010*/ 	.short	0x0005
        /*0012*/ 	.short	0x0024
        /*0014*/ 	.byte	0x00, 0xf0, 0x11, 0x00


	//----- nvinfo : EIATTR_KPARAM_INFO
	.align		4
.L_75:
        /*0018*/ 	.byte	0x04, 0x17
        /*001a*/ 	.short	(.L_77 - .L_76)
.L_76:
        /*001c*/ 	.word	0x00000000
        /*0020*/ 	.short	0x0004
        /*0022*/ 	.short	0x0020
        /*0024*/ 	.byte	0x00, 0xf0, 0x11, 0x00


	//----- nvinfo : EIATTR_KPARAM_INFO
	.align		4
.L_77:
        /*0028*/ 	.byte	0x04, 0x17
        /*002a*/ 	.short	(.L_79 - .L_78)
.L_78:
        /*002c*/ 	.word	0x00000000
        /*0030*/ 	.short	0x0003
        /*0032*/ 	.short	0x0018
        /*0034*/ 	.byte	0x00, 0xf0, 0x21, 0x00


	//----- nvinfo : EIATTR_KPARAM_INFO
	.align		4
.L_79:
        /*0038*/ 	.byte	0x04, 0x17
        /*003a*/ 	.short	(.L_81 - .L_80)
.L_80:
        /*003c*/ 	.word	0x00000000
        /*0040*/ 	.short	0x0002
        /*0042*/ 	.short	0x0010
        /*0044*/ 	.byte	0x00, 0xf0, 0x21, 0x00


	//----- nvinfo : EIATTR_KPARAM_INFO
	.align		4
.L_81:
        /*0048*/ 	.byte	0x04, 0x17
        /*004a*/ 	.short	(.L_83 - .L_82)
.L_82:
        /*004c*/ 	.word	0x00000000
        /*0050*/ 	.short	0x0001
        /*0052*/ 	.short	0x0008
        /*0054*/ 	.byte	0x00, 0xf0, 0x21, 0x00


	//----- nvinfo : EIATTR_KPARAM_INFO
	.align		4
.L_83:
        /*0058*/ 	.byte	0x04, 0x17
        /*005a*/ 	.short	(.L_85 - .L_84)
.L_84:
        /*005c*/ 	.word	0x00000000
        /*0060*/ 	.short	0x0000
        /*0062*/ 	.short	0x0000
        /*0064*/ 	.byte	0x00, 0xf0, 0x21, 0x00


	//----- nvinfo : EIATTR_SPARSE_MMA_MASK
	.align		4
.L_85:
        /*0068*/ 	.byte	0x03, 0x50
        /*006a*/ 	.short	0x0000


	//----- nvinfo : EIATTR_MAXREG_COUNT
	.align		4
        /*006c*/ 	.byte	0x03, 0x1b
        /*006e*/ 	.short	0x00ff


	//----- nvinfo : EIATTR_MERCURY_ISA_VERSION
	.align		4
        /*0070*/ 	.byte	0x03, 0x5f
        /*0072*/ 	.short	0x0101


	//----- nvinfo : EIATTR_EXIT_INSTR_OFFSETS
	.align		4
        /*0074*/ 	.byte	0x04, 0x1c
        /*0076*/ 	.short	(.L_87 - .L_86)


	//   ....[0]....
.L_86:
        /*0078*/ 	.word	0x00000040


	//   ....[1]....
        /*007c*/ 	.word	0x00000070


	//   ....[2]....
        /*0080*/ 	.word	0x0000cb80


	//----- nvinfo : EIATTR_CBANK_PARAM_SIZE
	.align		4
.L_87:
        /*0084*/ 	.byte	0x03, 0x19
        /*0086*/ 	.short	0x0028


	//----- nvinfo : EIATTR_PARAM_CBANK
	.align		4
        /*0088*/ 	.byte	0x04, 0x0a
        /*008a*/ 	.short	(.L_89 - .L_88)
	.align		4
.L_88:
        /*008c*/ 	.word	index@(.nv.constant0.log_derivative_scan)
        /*0090*/ 	.short	0x0210
        /*0092*/ 	.short	0x0028


	//----- nvinfo : EIATTR_SW_WAR
	.align		4
.L_89:
        /*0094*/ 	.byte	0x04, 0x36
        /*0096*/ 	.short	(.L_91 - .L_90)
.L_90:
        /*0098*/ 	.word	0x00000008
.L_91:


//--------------------- .nv.info.batch_inversion  --------------------------
	.section	.nv.info.batch_inversion,"",@"SHT_CUDA_INFO"
	.sectionflags	@""
	.align	4


	//----- nvinfo : EIATTR_CUDA_API_VERSION
	.align		4
        /*0000*/ 	.byte	0x04, 0x37
        /*0002*/ 	.short	(.L_93 - .L_92)
.L_92:
        /*0004*/ 	.word	0x00000082


	//----- nvinfo : EIATTR_KPARAM_INFO
	.align		4
.L_93:
        /*0008*/ 	.byte	0x04, 0x17
        /*000a*/ 	.short	(.L_95 - .L_94)
.L_94:
        /*000c*/ 	.word	0x00000000
        /*0010*/ 	.short	0x0002
        /*0012*/ 	.short	0x0010
        /*0014*/ 	.byte	0x00, 0xf0, 0x11, 0x00


	//----- nvinfo : EIATTR_KPARAM_INFO
	.align		4
.L_95:
        /*0018*/ 	.byte	0x04, 0x17
        /*001a*/ 	.short	(.L_97 - .L_96)
.L_96:
        /*001c*/ 	.word	0x00000000
        /*0020*/ 	.short	0x0001
        /*0022*/ 	.short	0x0008
        /*0024*/ 	.byte	0x00, 0xf0, 0x21, 0x00


	//----- nvinfo : EIATTR_KPARAM_INFO
	.align		4
.L_97:
        /*0028*/ 	.byte	0x04, 0x17
        /*002a*/ 	.short	(.L_99 - .L_98)
.L_98:
        /*002c*/ 	.word	0x00000000
        /*0030*/ 	.short	0x0000
        /*0032*/ 	.short	0x0000
        /*0034*/ 	.byte	0x00, 0xf0, 0x21, 0x00


	//----- nvinfo : EIATTR_SPARSE_MMA_MASK
	.align		4
.L_99:
        /*0038*/ 	.byte	0x03, 0x50
        /*003a*/ 	.short	0x0000


	//----- nvinfo : EIATTR_MAXREG_COUNT
	.align		4
        /*003c*/ 	.byte	0x03, 0x1b
        /*003e*/ 	.short	0x00ff


	//----- nvinfo : EIATTR_MERCURY_ISA_VERSION
	.align		4
        /*0040*/ 	.byte	0x03, 0x5f
        /*0042*/ 	.short	0x0101


	//----- nvinfo : EIATTR_EXIT_INSTR_OFFSETS
	.align		4
        /*0044*/ 	.byte	0x04, 0x1c
        /*0046*/ 	.short	(.L_101 - .L_100)


	//   ....[0]....
.L_100:
        /*0048*/ 	.word	0x00000070


	//   ....[1]....
        /*004c*/ 	.word	0x000065e0


	//----- nvinfo : EIATTR_CRS_STACK_SIZE
	.align		4
.L_101:
        /*0050*/ 	.byte	0x04, 0x1e
        /*0052*/ 	.short	(.L_103 - .L_102)
.L_102:
        /*0054*/ 	.word	0x00000000


	//----- nvinfo : EIATTR_CBANK_PARAM_SIZE
	.align		4
.L_103:
        /*0058*/ 	.byte	0x03, 0x19
        /*005a*/ 	.short	0x0014


	//----- nvinfo : EIATTR_PARAM_CBANK
	.align		4
        /*005c*/ 	.byte	0x04, 0x0a
        /*005e*/ 	.short	(.L_105 - .L_104)
	.align		4
.L_104:
        /*0060*/ 	.word	index@(.nv.constant0.batch_inversion)
        /*0064*/ 	.short	0x0210
        /*0066*/ 	.short	0x0014


	//----- nvinfo : EIATTR_SW_WAR
	.align		4
.L_105:
        /*0068*/ 	.byte	0x04, 0x36
        /*006a*/ 	.short	(.L_107 - .L_106)
.L_106:
        /*006c*/ 	.word	0x00000008
.L_107:


//--------------------- .nv.info.running_evaluation_scan --------------------------
	.section	.nv.info.running_evaluation_scan,"",@"SHT_CUDA_INFO"
	.sectionflags	@""
	.align	4


	//----- nvinfo : EIATTR_CUDA_API_VERSION
	.align		4
        /*0000*/ 	.byte	0x04, 0x37
        /*0002*/ 	.short	(.L_109 - .L_108)
.L_108:
        /*0004*/ 	.word	0x00000082


	//----- nvinfo : EIATTR_KPARAM_INFO
	.align		4
.L_109:
        /*0008*/ 	.byte	0x04, 0x17
        /*000a*/ 	.short	(.L_111 - .L_110)
.L_110:
        /*000c*/ 	.word	0x00000000
        /*0010*/ 	.short	0x0004
        /*0012*/ 	.short	0x001c
        /*0014*/ 	.byte	0x00, 0xf0, 0x11, 0x00


	//----- nvinfo : EIATTR_KPARAM_INFO
	.align		4
.L_111:
        /*0018*/ 	.byte	0x04, 0x17
        /*001a*/ 	.short	(.L_113 - .L_112)
.L_112:
        /*001c*/ 	.word	0x00000000
        /*0020*/ 	.short	0x0003
        /*0022*/ 	.short	0x0018
        /*0024*/ 	.byte	0x00, 0xf0, 0x11, 0x00


	//----- nvinfo : EIATTR_KPARAM_INFO
	.align		4
.L_113:
        /*0028*/ 	.byte	0x04, 0x17
        /*002a*/ 	.short	(.L_115 - .L_114)
.L_114:
        /*002c*/ 	.word	0x00000000
        /*0030*/ 	.short	0x0002
        /*0032*/ 	.short	0x0010
        /*0034*/ 	.byte	0x00, 0xf0, 0x21, 0x00


	//----- nvinfo : EIATTR_KPARAM_INFO
	.align		4
.L_115:
        /*0038*/ 	.byte	0x04, 0x17
        /*003a*/ 	.short	(.L_117 - .L_116)
.L_116:
        /*003c*/ 	.word	0x00000000
        /*0040*/ 	.short	0x0001
        /*0042*/ 	.short	0x0008
        /*0044*/ 	.byte	0x00, 0xf0, 0x21, 0x00


	//----- nvinfo : EIATTR_KPARAM_INFO
	.align		4
.L_117:
        /*0048*/ 	.byte	0x04, 0x17
        /*004a*/ 	.short	(.L_119 - .L_118)
.L_118:
        /*004c*/ 	.word	0x00000000
        /*0050*/ 	.short	0x0000
        /*0052*/ 	.short	0x0000
        /*0054*/ 	.byte	0x00, 0xf0, 0x21, 0x00


	//----- nvinfo : EIATTR_SPARSE_MMA_MASK
	.align		4
.L_119:
        /*0058*/ 	.byte	0x03, 0x50
        /*005a*/ 	.short	0x0000


	//----- nvinfo : EIATTR_MAXREG_COUNT
	.align		4
        /*005c*/ 	.byte	0x03, 0x1b
        /*005e*/ 	.short	0x00ff


	//----- nvinfo : EIATTR_MERCURY_ISA_VERSION
	.align		4
        /*0060*/ 	.byte	0x03, 0x5f
        /*0062*/ 	.short	0x0101


	//----- nvinfo : EIATTR_EXIT_INSTR_OFFSETS
	.align		4
        /*0064*/ 	.byte	0x04, 0x1c
        /*0066*/ 	.short	(.L_121 - .L_120)


	//   ....[0]....
.L_120:
        /*0068*/ 	.word	0x00000040


	//   ....[1]....
        /*006c*/ 	.word	0x00000110


	//   ....[2]....
        /*0070*/ 	.word	0x000014c0


	//----- nvinfo : EIATTR_CBANK_PARAM_SIZE
	.align		4
.L_121:
        /*0074*/ 	.byte	0x03, 0x19
        /*0076*/ 	.short	0x0020


	//----- nvinfo : EIATTR_PARAM_CBANK
	.align		4
        /*0078*/ 	.byte	0x04, 0x0a
        /*007a*/ 	.short	(.L_123 - .L_122)
	.align		4
.L_122:
        /*007c*/ 	.word	index@(.nv.constant0.running_evaluation_scan)
        /*0080*/ 	.short	0x0210
        /*0082*/ 	.short	0x0020


	//----- nvinfo : EIATTR_SW_WAR
	.align		4
.L_123:
        /*0084*/ 	.byte	0x04, 0x36
        /*0086*/ 	.short	(.L_125 - .L_124)
.L_124:
        /*0088*/ 	.word	0x00000008
.L_125:


//--------------------- .nv.callgraph             --------------------------
	.section	.nv.callgraph,"",@"SHT_CUDA_CALLGRAPH"
	.align	4
	.sectionentsize	8
	.align		4
        /*0000*/ 	.word	0x00000000
	.align		4
        /*0004*/ 	.word	0xffffffff
	.align		4
        /*0008*/ 	.word	0x00000000
	.align		4
        /*000c*/ 	.word	0xfffffffe
	.align		4
        /*0010*/ 	.word	0x00000000
	.align		4
        /*0014*/ 	.word	0xfffffffd
	.align		4
        /*0018*/ 	.word	0x00000000
	.align		4
        /*001c*/ 	.word	0xfffffffc


//--------------------- .text.log_derivative_scan_parallel --------------------------
	.section	.text.log_derivative_scan_parallel,"ax",@progbits
	.align	128
        .global         log_derivative_scan_parallel
        .type           log_derivative_scan_parallel,@function
        .size           log_derivative_scan_parallel,(.L_x_76 - log_derivative_scan_parallel)
        .other          log_derivative_scan_parallel,@"STO_CUDA_ENTRY STV_DEFAULT"
log_derivative_scan_parallel:
.text.log_derivative_scan_parallel:
[----:B------:R-:W-:Y:S01]  /*0000*/  LDC R1, c[0x0][0x28] ;  /* 0x00000a00ff017b82 */ /* 0x000fe20000000800 */
[----:B------:R-:W0:Y:S01]  /*0010*/  S2R R0, SR_TID.X ;  /* 0x0000000000007919 */ /* 0x000e220000002100 */
[----:B------:R-:W-:Y:S01]  /*0020*/  ULDC UR10, c[0x0][0x0] ;  /* 0x00000000000a7ab9 */ /* 0x000fe20000000800 */
[----:B------:R-:W-:Y:S01]  /*0030*/  ULDC UR4, c[0x0][0x230] ;  /* 0x00008c0000047ab9 */ /* 0x000fe20000000800 */
[----:B------:R-:W-:Y:S01]  /*0040*/  ULDC.64 UR8, c[0x0][0x208] ;  /* 0x0000820000087ab9 */ /* 0x000fe20000000a00 */
[----:B------:R-:W0:Y:S01]  /*0050*/  S2R R3, SR_CTAID.X ;  /* 0x0000000000037919 */ /* 0x000e220000002500 */
[----:B------:R-:W-:Y:S01]  /*0060*/  BSSY B0, `(.L_x_0) ;  /* 0x0000c49000007945 */ /* 0x000fe20003800000 */
[----:B------:R-:W-:Y:S02]  /*0070*/  CS2R R12, SRZ ;  /* 0x00000000000c7805 */ /* 0x000fe4000001ff00 */
[----:B------:R-:W-:Y:S01]  /*0080*/  CS2R R4, SRZ ;  /* 0x0000000000047805 */ /* 0x000fe2000001ff00 */
[----:B0-----:R-:W-:Y:S01]  /*0090*/  IMAD R0, R3, UR10, R0 ;  /* 0x0000000a03007c24 */ /* 0x001fe2000f8e0200 */
[----:B------:R-:W-:-:S04]  /*00a0*/  CS2R R2, SRZ ;  /* 0x0000000000027805 */ /* 0x000fc8000001ff00 */
[----:B------:R-:W-:-:S13]  /*00b0*/  ISETP.GE.U32.AND P0, PT, R0, UR4, PT ;  /* 0x0000000400007c0c */ /* 0x000fda000bf06070 */
[----:B------:R-:W-:Y:S05]  /*00c0*/  @P0 BRA `(.L_x_1) ;  /* 0x000000c400080947 */ /* 0x000fea0003800000 */
[----:B------:R-:W0:Y:S01]  /*00d0*/  LDC.64 R12, c[0x0][0x210] ;  /* 0x00008400ff0c7b82 */ /* 0x000e220000000a00 */
[----:B------:R-:W-:Y:S02]  /*00e0*/  ULDC UR4, c[0x0][0x234] ;  /* 0x00008d0000047ab9 */ /* 0x000fe40000000800 */
[----:B------:R-:W-:-:S04]  /*00f0*/  IMAD R7, R0, UR4, RZ ;  /* 0x0000000400077c24 */ /* 0x000fc8000f8e02ff */
[C---:B------:R-:W-:Y:S01]  /*0100*/  VIADD R9, R7.reuse, 0x1 ;  /* 0x0000000107097836 */ /* 0x040fe20000000000 */
[----:B------:R-:W1:Y:S01]  /*0110*/  LDC.64 R14, c[0x0][0x228] ;  /* 0x00008a00ff0e7b82 */ /* 0x000e620000000a00 */
[C---:B------:R-:W-:Y:S02]  /*0120*/  VIADD R3, R7.reuse, 0x2 ;  /* 0x0000000207037836 */ /* 0x040fe40000000000 */
[----:B0-----:R-:W-:-:S04]  /*0130*/  IMAD.WIDE.U32 R6, R7, 0x8, R12 ;  /* 0x0000000807067825 */ /* 0x001fc800078e000c */
[--C-:B------:R-:W-:Y:S02]  /*0140*/  IMAD.WIDE.U32 R8, R9, 0x8, R12.reuse ;  /* 0x0000000809087825 */ /* 0x100fe400078e000c */
[----:B------:R-:W2:Y:S02]  /*0150*/  LDG.E.64.CONSTANT R6, desc[UR8][R6.64] ;  /* 0x0000000806067981 */ /* 0x000ea4000c1e9b00 */
[----:B------:R-:W-:Y:S02]  /*0160*/  IMAD.WIDE.U32 R12, R3, 0x8, R12 ;  /* 0x00000008030c7825 */ /* 0x000fe400078e000c */
[----:B-1----:R-:W2:Y:S04]  /*0170*/  LDG.E.64.CONSTANT R4, desc[UR8][R14.64] ;  /* 0x000000080e047981 */ /* 0x002ea8000c1e9b00 */
[----:B------:R-:W3:Y:S04]  /*0180*/  LDG.E.64.CONSTANT R2, desc[UR8][R14.64+0x8] ;  /* 0x000008080e027981 */ /* 0x000ee8000c1e9b00 */
[----:B------:R-:W3:Y:S04]  /*0190*/  LDG.E.64.CONSTANT R8, desc[UR8][R8.64] ;  /* 0x0000000808087981 */ /* 0x000ee8000c1e9b00 */
[----:B------:R-:W4:Y:S04]  /*01a0*/  LDG.E.64.CONSTANT R10, desc[UR8][R14.64+0x10] ;  /* 0x000010080e0a7981 */ /* 0x000f28000c1e9b00 */
[----:B------:R-:W4:Y:S01]  /*01b0*/  LDG.E.64.CONSTANT R12, desc[UR8][R12.64] ;  /* 0x000000080c0c7981 */ /* 0x000f22000c1e9b00 */
[----:B------:R-:W-:Y:S01]  /*01c0*/  BSSY B1, `(.L_x_2) ;  /* 0x0000bf2000017945 */ /* 0x000fe20003800000 */
[----:B--2---:R-:W-:-:S04]  /*01d0*/  ISETP.GE.U32.AND P0, PT, R4, R6, PT ;  /* 0x000000060400720c */ /* 0x004fc80003f06070 */
[----:B------:R-:W-:Y:S02]  /*01e0*/  ISETP.GE.U32.AND.EX P0, PT, R5, R7, PT, P0 ;  /* 0x000000070500720c */ /* 0x000fe40003f06100 */
[----:B---3--:R-:W-:-:S04]  /*01f0*/  ISETP.GE.U32.AND P1, PT, R2, R8, PT ;  /* 0x000000080200720c */ /* 0x008fc80003f26070 */
[----:B------:R-:W-:Y:S02]  /*0200*/  ISETP.GE.U32.AND.EX P1, PT, R3, R9, PT, P1 ;  /* 0x000000090300720c */ /* 0x000fe40003f26110 */
[----:B----4-:R-:W-:Y:S02]  /*0210*/  ISETP.GE.U32.AND P2, PT, R10, R12, PT ;  /* 0x0000000c0a00720c */ /* 0x010fe40003f46070 */
[----:B------:R-:W-:Y:S02]  /*0220*/  SEL R17, RZ, 0x1, P0 ;  /* 0x00000001ff117807 */ /* 0x000fe40000000000 */
[----:B------:R-:W-:Y:S02]  /*0230*/  ISETP.GE.U32.AND.EX P2, PT, R11, R13, PT, P2 ;  /* 0x0000000d0b00720c */ /* 0x000fe40003f46120 */
[----:B------:R-:W-:Y:S02]  /*0240*/  SEL R23, RZ, 0x1, P1 ;  /* 0x00000001ff177807 */ /* 0x000fe40000800000 */
[----:B------:R-:W-:-:S02]  /*0250*/  SEL R21, RZ, 0xffffffff, P0 ;  /* 0xffffffffff157807 */ /* 0x000fc40000000000 */
[----:B------:R-:W-:Y:S02]  /*0260*/  SEL R15, RZ, 0x1, P2 ;  /* 0x00000001ff0f7807 */ /* 0x000fe40001000000 */
[----:B------:R-:W-:Y:S02]  /*0270*/  SEL R19, RZ, 0xffffffff, P1 ;  /* 0xffffffffff137807 */ /* 0x000fe40000800000 */
[----:B------:R-:W-:Y:S02]  /*0280*/  IADD3 R14, P3, P0, R17, R4, -R6 ;  /* 0x00000004110e7210 */ /* 0x000fe4000787e806 */
[----:B------:R-:W-:Y:S02]  /*0290*/  IADD3 R23, P1, P4, R23, R2, -R8 ;  /* 0x0000000217177210 */ /* 0x000fe40007c3e808 */
[----:B------:R-:W-:Y:S02]  /*02a0*/  SEL R17, RZ, 0xffffffff, P2 ;  /* 0xffffffffff117807 */ /* 0x000fe40001000000 */
[----:B------:R-:W-:-:S02]  /*02b0*/  IADD3 R20, P2, P5, R15, R10, -R12 ;  /* 0x0000000a0f147210 */ /* 0x000fc40007d5e80c */
[----:B------:R-:W-:Y:S02]  /*02c0*/  IADD3.X R21, R21, R5, ~R7, P3, P0 ;  /* 0x0000000515157210 */ /* 0x000fe40001fe0c07 */
[----:B------:R-:W-:Y:S02]  /*02d0*/  IADD3.X R12, R19, R3, ~R9, P1, P4 ;  /* 0x00000003130c7210 */ /* 0x000fe40000fe8c09 */
[----:B------:R-:W-:Y:S02]  /*02e0*/  IADD3.X R9, R17, R11, ~R13, P2, P5 ;  /* 0x0000000b11097210 */ /* 0x000fe400017eac0d */
[----:B------:R-:W-:Y:S02]  /*02f0*/  LOP3.LUT P0, RZ, R20, R23, R14, 0xfe, !PT ;  /* 0x0000001714ff7212 */ /* 0x000fe4000780fe0e */
[----:B------:R-:W-:-:S04]  /*0300*/  LOP3.LUT R2, R12, R21, RZ, 0xfc, !PT ;  /* 0x000000150c027212 */ /* 0x000fc800078efcff */
[----:B------:R-:W-:Y:S02]  /*0310*/  LOP3.LUT P0, RZ, R2, R9, RZ, 0xfc, P0 ;  /* 0x0000000902ff7212 */ /* 0x000fe4000000fcff */
[----:B------:R-:W-:Y:S02]  /*0320*/  CS2R R2, SRZ ;  /* 0x0000000000027805 */ /* 0x000fe4000001ff00 */
[----:B------:R-:W-:Y:S02]  /*0330*/  CS2R R4, SRZ ;  /* 0x0000000000047805 */ /* 0x000fe4000001ff00 */
[----:B------:R-:W-:-:S07]  /*0340*/  CS2R R6, SRZ ;  /* 0x0000000000067805 */ /* 0x000fce000001ff00 */
[----:B------:R-:W-:Y:S05]  /*0350*/  @!P0 BRA `(.L_x_3) ;  /* 0x000000bc00608947 */ /* 0x000fea0003800000 */
[----:B------:R-:W-:Y:S01]  /*0360*/  LOP3.LUT P0, RZ, R20, R23, RZ, 0xfc, !PT ;  /* 0x0000001714ff7212 */ /* 0x000fe2000780fcff */
[----:B------:R-:W-:Y:S02]  /*0370*/  IMAD.MOV.U32 R15, RZ, RZ, R14 ;  /* 0x000000ffff0f7224 */ /* 0x000fe400078e000e */
[----:B------:R-:W-:Y:S01]  /*0380*/  IMAD.MOV.U32 R14, RZ, RZ, R21 ;  /* 0x000000ffff0e7224 */ /* 0x000fe200078e0015 */
[----:B------:R-:W-:-:S13]  /*0390*/  LOP3.LUT P0, RZ, R9, R12, RZ, 0xfc, P0 ;  /* 0x0000000c09ff7212 */ /* 0x000fda000000fcff */
[----:B------:R-:W-:Y:S05]  /*03a0*/  @!P0 BRA `(.L_x_4) ;  /* 0x00000058002c8947 */ /* 0x000fea0003800000 */
[----:B------:R-:W-:Y:S01]  /*03b0*/  UMOV UR4, 0x1 ;  /* 0x0000000100047882 */ /* 0x000fe20000000000 */
[----:B------:R-:W-:Y:S01]  /*03c0*/  UMOV UR7, 0xffffffff ;  /* 0xffffffff00077882 */ /* 0x000fe20000000000 */
[----:B------:R-:W-:Y:S01]  /*03d0*/  UIADD3 UR4, UP0, UR4, 0x1, URZ ;  /* 0x0000000104047890 */ /* 0x000fe2000ff1e03f */
[----:B------:R-:W-:Y:S02]  /*03e0*/  CS2R R4, SRZ ;  /* 0x0000000000047805 */ /* 0x000fe4000001ff00 */
[----:B------:R-:W-:Y:S01]  /*03f0*/  CS2R R6, SRZ ;  /* 0x0000000000067805 */ /* 0x000fe2000001ff00 */
[----:B------:R-:W-:Y:S02]  /*0400*/  UIADD3.X UR7, UR7, -0x1, URZ, UP0, !UPT ;  /* 0xffffffff07077890 */ /* 0x000fe400087fe43f */
[----:B------:R-:W-:-:S04]  /*0410*/  UISETP.GT.U32.AND UP0, UPT, UR4, URZ, UPT ;  /* 0x0000003f0400728c */ /* 0x000fc8000bf04070 */
[----:B------:R-:W-:-:S04]  /*0420*/  UISETP.GT.U32.AND.EX UP0, UPT, UR7, URZ, UPT, UP0 ;  /* 0x0000003f0700728c */ /* 0x000fc8000bf04100 */
[----:B------:R-:W-:Y:S02]  /*0430*/  USEL UR5, URZ, 0x1, !UP0 ;  /* 0x000000013f057887 */ /* 0x000fe4000c000000 */
[----:B------:R-:W-:Y:S02]  /*0440*/  USEL UR6, URZ, 0xffffffff, !UP0 ;  /* 0xffffffff3f067887 */ /* 0x000fe4000c000000 */
[----:B------:R-:W-:-:S03]  /*0450*/  UIADD3 UR5, UP0, UR5, -UR4, URZ ;  /* 0x8000000405057290 */ /* 0x000fc6000ff1e03f */
[----:B------:R-:W-:Y:S01]  /*0460*/  UMOV UR4, URZ ;  /* 0x0000003f00047c82 */ /* 0x000fe20008000000 */
[----:B------:R-:W-:Y:S02]  /*0470*/  UIADD3.X UR6, UR6, ~UR7, URZ, UP0, !UPT ;  /* 0x8000000706067290 */ /* 0x000fe400087fe43f */
[----:B------:R-:W-:Y:S01]  /*0480*/  IMAD.U32 R2, RZ, RZ, UR5 ;  /* 0x00000005ff027e24 */ /* 0x000fe2000f8e00ff */
[----:B------:R-:W-:-:S03]  /*0490*/  UMOV UR7, 0xfffffffc ;  /* 0xfffffffc00077882 */ /* 0x000fc60000000000 */
[----:B------:R-:W-:Y:S01]  /*04a0*/  IMAD.U32 R3, RZ, RZ, UR6 ;  /* 0x00000006ff037e24 */ /* 0x000fe2000f8e00ff */
[----:B------:R-:W-:-:S06]  /*04b0*/  UMOV UR6, 0xffffffff ;  /* 0xffffffff00067882 */ /* 0x000fcc0000000000 */
.L_x_6:
[----:B------:R-:W-:Y:S01]  /*04c0*/  ULOP3.LUT UR5, UR6, 0x1, URZ, 0xc0, !UPT ;  /* 0x0000000106057892 */ /* 0x000fe2000f8ec03f */
[----:B------:R-:W-:-:S03]  /*04d0*/  IMAD.WIDE.U32 R10, R9, R23, RZ ;  /* 0x00000017090a7225 */ /* 0x000fc600078e00ff */
[----:B------:R-:W-:-:S04]  /*04e0*/  UISETP.NE.U32.AND UP0, UPT, UR5, 0x1, UPT ;  /* 0x000000010500788c */ /* 0x000fc8000bf05070 */
[----:B------:R-:W-:-:S06]  /*04f0*/  UISETP.NE.U32.AND.EX UP0, UPT, URZ, URZ, UPT, UP0 ;  /* 0x0000003f3f00728c */ /* 0x000fcc000bf05100 */
[----:B------:R-:W-:-:S13]  /*0500*/  PLOP3.LUT P0, PT, PT, PT, UP0, 0x80, 0x0 ;  /* 0x000000000000781c */ /* 0x000fda0003f0f008 */
[----:B------:R-:W-:Y:S05]  /*0510*/  @P0 BRA `(.L_x_5) ;  /* 0x0000001000040947 */ /* 0x000fea0003800000 */
[----:B------:R-:W-:-:S04]  /*0520*/  IMAD.WIDE.U32 R18, R3, R15, RZ ;  /* 0x0000000f03127225 */ /* 0x000fc800078e00ff */
[----:B------:R-:W-:-:S04]  /*0530*/  IMAD.WIDE.U32 R28, R7, R23, RZ ;  /* 0x00000017071c7225 */ /* 0x000fc800078e00ff */
[----:B------:R-:W-:-:S04]  /*0540*/  IMAD.WIDE.U32 R18, P0, R14, R2, R18 ;  /* 0x000000020e127225 */ /* 0x000fc80007800012 */
[----:B------:R-:W-:-:S04]  /*0550*/  IMAD.WIDE.U32 R16, R2, R15, RZ ;  /* 0x0000000f02107225 */ /* 0x000fc800078e00ff */
[----:B------:R-:W-:Y:S01]  /*0560*/  IMAD.X R25, RZ, RZ, RZ, P0 ;  /* 0x000000ffff197224 */ /* 0x000fe200000e06ff */
[----:B------:R-:W-:Y:S01]  /*0570*/  IADD3 R21, P3, R17, R18, RZ ;  /* 0x0000001211157210 */ /* 0x000fe20007f7e0ff */
[----:B------:R-:W-:Y:S01]  /*0580*/  IMAD.WIDE.U32 R28, P2, R12, R6, R28 ;  /* 0x000000060c1c7225 */ /* 0x000fe2000784001c */
[----:B------:R-:W-:-:S03]  /*0590*/  IADD3 R8, P0, RZ, R16, RZ ;  /* 0x00000010ff087210 */ /* 0x000fc60007f1e0ff */
[----:B------:R-:W-:Y:S01]  /*05a0*/  IMAD.WIDE.U32 R30, R6, R23, RZ ;  /* 0x00000017061e7225 */ /* 0x000fe200078e00ff */
[----:B------:R-:W-:-:S03]  /*05b0*/  ISETP.LT.U32.AND P1, PT, R8, R16, PT ;  /* 0x000000100800720c */ /* 0x000fc60003f21070 */
[----:B------:R-:W-:Y:S01]  /*05c0*/  IMAD.WIDE.U32 R26, R5, R20, RZ ;  /* 0x00000014051a7225 */ /* 0x000fe200078e00ff */
[----:B------:R-:W-:Y:S02]  /*05d0*/  IADD3 R33, P5, RZ, R30, RZ ;  /* 0x0000001eff217210 */ /* 0x000fe40007fbe0ff */
[----:B------:R-:W-:Y:S01]  /*05e0*/  IADD3 R31, P4, R31, R28, RZ ;  /* 0x0000001c1f1f7210 */ /* 0x000fe20007f9e0ff */
[----:B------:R-:W-:Y:S02]  /*05f0*/  IMAD.MOV.U32 R24, RZ, RZ, R19 ;  /* 0x000000ffff187224 */ /* 0x000fe400078e0013 */
[----:B------:R-:W-:Y:S01]  /*0600*/  IMAD.X R13, R21, 0x1, R16, P0 ;  /* 0x00000001150d7824 */ /* 0x000fe200000e0610 */
[----:B------:R-:W-:Y:S01]  /*0610*/  ISETP.LT.U32.AND P0, PT, R33, R30, PT ;  /* 0x0000001e2100720c */ /* 0x000fe20003f01070 */
[----:B------:R-:W-:Y:S02]  /*0620*/  IMAD.X R19, RZ, RZ, RZ, P2 ;  /* 0x000000ffff137224 */ /* 0x000fe400010e06ff */
[----:B------:R-:W-:Y:S01]  /*0630*/  IMAD.WIDE.U32 R16, R4, R20, RZ ;  /* 0x0000001404107225 */ /* 0x000fe200078e00ff */
[----:B------:R-:W-:-:S03]  /*0640*/  ISETP.LT.U32.AND.EX P1, PT, R13, R21, PT, P1 ;  /* 0x000000150d00720c */ /* 0x000fc60003f21110 */
[----:B------:R-:W-:-:S04]  /*0650*/  IMAD.WIDE.U32 R26, P2, R9, R4, R26 ;  /* 0x00000004091a7225 */ /* 0x000fc8000784001a */
[----:B------:R-:W-:Y:S01]  /*0660*/  IMAD.MOV.U32 R18, RZ, RZ, R29 ;  /* 0x000000ffff127224 */ /* 0x000fe200078e001d */
[----:B------:R-:W-:Y:S01]  /*0670*/  IADD3 R22, P6, R17, R26, RZ ;  /* 0x0000001a11167210 */ /* 0x000fe20007fde0ff */
[----:B------:R-:W-:Y:S01]  /*0680*/  IMAD.X R30, R31, 0x1, R30, P5 ;  /* 0x000000011f1e7824 */ /* 0x000fe200028e061e */
[-C--:B------:R-:W-:Y:S01]  /*0690*/  IADD3 R29, P5, RZ, R16.reuse, RZ ;  /* 0x00000010ff1d7210 */ /* 0x080fe20007fbe0ff */
[----:B------:R-:W-:Y:S01]  /*06a0*/  IMAD.X R17, RZ, RZ, RZ, P2 ;  /* 0x000000ffff117224 */ /* 0x000fe200010e06ff */
[----:B------:R-:W-:Y:S01]  /*06b0*/  SEL R26, RZ, 0x1, !P1 ;  /* 0x00000001ff1a7807 */ /* 0x000fe20004800000 */
[----:B------:R-:W-:Y:S01]  /*06c0*/  IMAD.MOV.U32 R34, RZ, RZ, -0x1 ;  /* 0xffffffffff227424 */ /* 0x000fe200078e00ff */
[----:B------:R-:W-:Y:S01]  /*06d0*/  ISETP.LT.U32.AND P2, PT, R29, R16, PT ;  /* 0x000000101d00720c */ /* 0x000fe20003f41070 */
[----:B------:R-:W-:Y:S01]  /*06e0*/  IMAD.X R21, R22, 0x1, R16, P5 ;  /* 0x0000000116157824 */ /* 0x000fe200028e0610 */
[----:B------:R-:W-:Y:S01]  /*06f0*/  ISETP.LT.U32.AND.EX P0, PT, R30, R31, PT, P0 ;  /* 0x0000001f1e00720c */ /* 0x000fe20003f01100 */
[----:B------:R-:W-:-:S02]  /*0700*/  IMAD.MOV.U32 R16, RZ, RZ, R27 ;  /* 0x000000ffff107224 */ /* 0x000fc400078e001b */
[----:B------:R-:W-:Y:S01]  /*0710*/  IMAD.WIDE.U32.X R24, R14, R3, R24, P3 ;  /* 0x000000030e187225 */ /* 0x000fe200018e0418 */
[----:B------:R-:W-:Y:S02]  /*0720*/  ISETP.LT.U32.AND.EX P2, PT, R21, R22, PT, P2 ;  /* 0x000000161500720c */ /* 0x000fe40003f41120 */
[----:B------:R-:W-:Y:S01]  /*0730*/  SEL R22, RZ, 0x1, !P0 ;  /* 0x00000001ff167807 */ /* 0x000fe20004000000 */
[----:B------:R-:W-:Y:S01]  /*0740*/  IMAD.WIDE.U32.X R18, R12, R7, R18, P4 ;  /* 0x000000070c127225 */ /* 0x000fe200020e0412 */
[----:B------:R-:W-:Y:S02]  /*0750*/  IADD3 R27, P0, P1, -R26, R8, -R13 ;  /* 0x000000081a1b7210 */ /* 0x000fe4000791e90d */
[----:B------:R-:W-:Y:S01]  /*0760*/  SEL R8, RZ, 0x1, !P2 ;  /* 0x00000001ff087807 */ /* 0x000fe20005000000 */
[----:B------:R-:W-:Y:S01]  /*0770*/  IMAD.WIDE.U32.X R16, R9, R5, R16, P6 ;  /* 0x0000000509107225 */ /* 0x000fe200030e0410 */
[----:B------:R-:W-:Y:S02]  /*0780*/  IADD3 R33, P3, P2, -R22, R33, -R30 ;  /* 0x0000002116217210 */ /* 0x000fe40007a7e91e */
[----:B------:R-:W-:-:S02]  /*0790*/  IADD3.X R37, R34, -0x1, R13, P0, P1 ;  /* 0xffffffff22257810 */ /* 0x000fc400007e240d */
[----:B------:R-:W-:Y:S02]  /*07a0*/  ISETP.LT.U32.AND P0, PT, R24, R27, PT ;  /* 0x0000001b1800720c */ /* 0x000fe40003f01070 */
[--C-:B------:R-:W-:Y:S02]  /*07b0*/  IADD3 R29, P4, P5, -R8, R29, -R21.reuse ;  /* 0x0000001d081d7210 */ /* 0x100fe40007d9e915 */
[----:B------:R-:W-:Y:S02]  /*07c0*/  IADD3.X R35, R34, -0x1, R30, P3, P2 ;  /* 0xffffffff22237810 */ /* 0x000fe40001fe441e */
[----:B------:R-:W-:Y:S02]  /*07d0*/  ISETP.LT.U32.AND P1, PT, R18, R33, PT ;  /* 0x000000211200720c */ /* 0x000fe40003f21070 */
[----:B------:R-:W-:Y:S02]  /*07e0*/  ISETP.LT.U32.AND.EX P0, PT, R25, R37, PT, P0 ;  /* 0x000000251900720c */ /* 0x000fe40003f01100 */
[----:B------:R-:W-:-:S02]  /*07f0*/  IADD3.X R31, R34, -0x1, R21, P4, P5 ;  /* 0xffffffff221f7810 */ /* 0x000fc400027ea415 */
[----:B------:R-:W-:Y:S02]  /*0800*/  ISETP.LT.U32.AND.EX P1, PT, R19, R35, PT, P1 ;  /* 0x000000231300720c */ /* 0x000fe40003f21110 */
[----:B------:R-:W-:Y:S02]  /*0810*/  ISETP.LT.U32.AND P2, PT, R16, R29, PT ;  /* 0x0000001d1000720c */ /* 0x000fe40003f41070 */
[----:B------:R-:W-:Y:S02]  /*0820*/  SEL R13, RZ, 0x1, !P0 ;  /* 0x00000001ff0d7807 */ /* 0x000fe40004000000 */
[----:B------:R-:W-:Y:S02]  /*0830*/  SEL R32, RZ, 0x1, !P1 ;  /* 0x00000001ff207807 */ /* 0x000fe40004800000 */
[----:B------:R-:W-:Y:S02]  /*0840*/  ISETP.LT.U32.AND.EX P2, PT, R17, R31, PT, P2 ;  /* 0x0000001f1100720c */ /* 0x000fe40003f41120 */
[----:B------:R-:W-:Y:S01]  /*0850*/  IADD3 R13, P4, P5, R13, R24, -R27 ;  /* 0x000000180d0d7210 */ /* 0x000fe20007d9e81b */
[----:B------:R-:W-:Y:S01]  /*0860*/  IMAD.WIDE.U32 R26, R5, R15, RZ ;  /* 0x0000000f051a7225 */ /* 0x000fe200078e00ff */
[----:B------:R-:W-:-:S02]  /*0870*/  SEL R24, RZ, 0xffffffff, !P0 ;  /* 0xffffffffff187807 */ /* 0x000fc40004000000 */
[----:B------:R-:W-:Y:S02]  /*0880*/  IADD3 R32, P3, P0, R32, R18, -R33 ;  /* 0x0000001220207210 */ /* 0x000fe4000787e821 */
[----:B------:R-:W-:Y:S02]  /*0890*/  SEL R21, RZ, 0x1, !P2 ;  /* 0x00000001ff157807 */ /* 0x000fe40005000000 */
[----:B------:R-:W-:Y:S02]  /*08a0*/  SEL R18, RZ, 0xffffffff, !P1 ;  /* 0xffffffffff127807 */ /* 0x000fe40004800000 */
[----:B------:R-:W-:Y:S02]  /*08b0*/  IADD3.X R22, R24, R25, ~R37, P4, P5 ;  /* 0x0000001918167210 */ /* 0x000fe400027eac25 */
[----:B------:R-:W-:Y:S02]  /*08c0*/  IADD3 R21, P1, P4, R21, R16, -R29 ;  /* 0x0000001015157210 */ /* 0x000fe40007c3e81d */
[----:B------:R-:W-:Y:S01]  /*08d0*/  IADD3.X R29, R18, R19, ~R35, P3, P0 ;  /* 0x00000013121d7210 */ /* 0x000fe20001fe0c23 */
[----:B------:R-:W-:Y:S01]  /*08e0*/  IMAD.WIDE.U32 R18, R4, R15, RZ ;  /* 0x0000000f04127225 */ /* 0x000fe200078e00ff */
[----:B------:R-:W-:-:S03]  /*08f0*/  SEL R16, RZ, 0xffffffff, !P2 ;  /* 0xffffffffff107807 */ /* 0x000fc60005000000 */
[----:B------:R-:W-:Y:S01]  /*0900*/  IMAD.WIDE.U32 R26, P3, R14, R4, R26 ;  /* 0x000000040e1a7225 */ /* 0x000fe2000786001a */
[----:B------:R-:W-:Y:S02]  /*0910*/  IADD3.X R28, R16, R17, ~R31, P1, P4 ;  /* 0x00000011101c7210 */ /* 0x000fe40000fe8c1f */
[----:B------:R-:W-:Y:S01]  /*0920*/  IADD3 R8, P1, RZ, R18, RZ ;  /* 0x00000012ff087210 */ /* 0x000fe20007f3e0ff */
[----:B------:R-:W-:Y:S01]  /*0930*/  IMAD.WIDE.U32 R16, R3, R23, RZ ;  /* 0x0000001703107225 */ /* 0x000fe200078e00ff */
[----:B------:R-:W-:Y:S02]  /*0940*/  IADD3 R26, P2, R19, R26, RZ ;  /* 0x0000001a131a7210 */ /* 0x000fe40007f5e0ff */
[----:B------:R-:W-:Y:S01]  /*0950*/  ISETP.LT.U32.AND P0, PT, R8, R18, PT ;  /* 0x000000120800720c */ /* 0x000fe20003f01070 */
[----:B------:R-:W-:Y:S02]  /*0960*/  IMAD.X R25, RZ, RZ, RZ, P3 ;  /* 0x000000ffff197224 */ /* 0x000fe400018e06ff */
[----:B------:R-:W-:-:S02]  /*0970*/  IMAD.X R31, R26, 0x1, R18, P1 ;  /* 0x000000011a1f7824 */ /* 0x000fc400008e0612 */
[----:B------:R-:W-:-:S03]  /*0980*/  IMAD.WIDE.U32 R18, R2, R23, RZ ;  /* 0x0000001702127225 */ /* 0x000fc600078e00ff */
[----:B------:R-:W-:Y:S01]  /*0990*/  ISETP.LT.U32.AND.EX P0, PT, R31, R26, PT, P0 ;  /* 0x0000001a1f00720c */ /* 0x000fe20003f01100 */
[----:B------:R-:W-:Y:S01]  /*09a0*/  IMAD.WIDE.U32 R16, P3, R12, R2, R16 ;  /* 0x000000020c107225 */ /* 0x000fe20007860010 */
[----:B------:R-:W-:Y:S02]  /*09b0*/  IADD3 R26, P5, RZ, R18, RZ ;  /* 0x00000012ff1a7210 */ /* 0x000fe40007fbe0ff */
[----:B------:R-:W-:Y:S01]  /*09c0*/  SEL R33, RZ, 0x1, !P0 ;  /* 0x00000001ff217807 */ /* 0x000fe20004000000 */
[----:B------:R-:W-:Y:S01]  /*09d0*/  IMAD.MOV.U32 R24, RZ, RZ, R27 ;  /* 0x000000ffff187224 */ /* 0x000fe200078e001b */
[----:B------:R-:W-:Y:S01]  /*09e0*/  IADD3 R16, P4, R19, R16, RZ ;  /* 0x0000001013107210 */ /* 0x000fe20007f9e0ff */
[----:B------:R-:W-:Y:S01]  /*09f0*/  IMAD.X R19, RZ, RZ, RZ, P3 ;  /* 0x000000ffff137224 */ /* 0x000fe200018e06ff */
[----:B------:R-:W-:Y:S01]  /*0a00*/  ISETP.LT.U32.AND P1, PT, R26, R18, PT ;  /* 0x000000121a00720c */ /* 0x000fe20003f21070 */
[----:B------:R-:W-:-:S04]  /*0a10*/  IMAD.WIDE.U32.X R24, R14, R5, R24, P2 ;  /* 0x000000050e187225 */ /* 0x000fc800010e0418 */
[----:B------:R-:W-:Y:S02]  /*0a20*/  IMAD.X R27, R16, 0x1, R18, P5 ;  /* 0x00000001101b7824 */ /* 0x000fe400028e0612 */
[----:B------:R-:W-:-:S03]  /*0a30*/  IMAD.MOV.U32 R18, RZ, RZ, R17 ;  /* 0x000000ffff127224 */ /* 0x000fc600078e0011 */
[----:B------:R-:W-:Y:S01]  /*0a40*/  ISETP.LT.U32.AND.EX P0, PT, R27, R16, PT, P1 ;  /* 0x000000101b00720c */ /* 0x000fe20003f01110 */
[----:B------:R-:W-:Y:S01]  /*0a50*/  IMAD.WIDE.U32.X R18, R12, R3, R18, P4 ;  /* 0x000000030c127225 */ /* 0x000fe200020e0412 */
[--C-:B------:R-:W-:Y:S02]  /*0a60*/  IADD3 R33, P1, P5, -R33, R8, -R31.reuse ;  /* 0x0000000821217210 */ /* 0x100fe40007d3e91f */
[----:B------:R-:W-:Y:S02]  /*0a70*/  SEL R8, RZ, 0x1, !P0 ;  /* 0x00000001ff087807 */ /* 0x000fe40004000000 */
[----:B------:R-:W-:Y:S02]  /*0a80*/  IADD3.X R37, R34, -0x1, R31, P1, P5 ;  /* 0xffffffff22257810 */ /* 0x000fe40000fea41f */
[----:B------:R-:W-:Y:S02]  /*0a90*/  IADD3 R17, P2, P3, -R8, R26, -R27 ;  /* 0x0000001a08117210 */ /* 0x000fe40007b5e91b */
[----:B------:R-:W-:-:S02]  /*0aa0*/  ISETP.LT.U32.AND P0, PT, R24, R33, PT ;  /* 0x000000211800720c */ /* 0x000fc40003f01070 */
[----:B------:R-:W-:Y:S02]  /*0ab0*/  IADD3.X R35, R34, -0x1, R27, P2, P3 ;  /* 0xffffffff22237810 */ /* 0x000fe400017e641b */
[----:B------:R-:W-:Y:S02]  /*0ac0*/  ISETP.LT.U32.AND P1, PT, R18, R17, PT ;  /* 0x000000111200720c */ /* 0x000fe40003f21070 */
[----:B------:R-:W-:Y:S02]  /*0ad0*/  ISETP.LT.U32.AND.EX P0, PT, R25, R37, PT, P0 ;  /* 0x000000251900720c */ /* 0x000fe40003f01100 */
[----:B------:R-:W-:Y:S02]  /*0ae0*/  ISETP.LT.U32.AND.EX P1, PT, R19, R35, PT, P1 ;  /* 0x000000231300720c */ /* 0x000fe40003f21110 */
[----:B------:R-:W-:Y:S02]  /*0af0*/  SEL R27, RZ, 0x1, !P0 ;  /* 0x00000001ff1b7807 */ /* 0x000fe40004000000 */
[----:B------:R-:W-:-:S02]  /*0b00*/  SEL R8, RZ, 0x1, !P1 ;  /* 0x00000001ff087807 */ /* 0x000fc40004800000 */
[----:B------:R-:W-:Y:S02]  /*0b10*/  SEL R31, RZ, 0xffffffff, !P0 ;  /* 0xffffffffff1f7807 */ /* 0x000fe40004000000 */
[----:B------:R-:W-:Y:S01]  /*0b20*/  IADD3 R8, P0, P4, R8, R18, -R17 ;  /* 0x0000001208087210 */ /* 0x000fe20007c1e811 */
[----:B------:R-:W-:Y:S01]  /*0b30*/  IMAD.WIDE.U32 R16, R7, R20, RZ ;  /* 0x0000001407107225 */ /* 0x000fe200078e00ff */
[----:B------:R-:W-:Y:S02]  /*0b40*/  IADD3 R27, P2, P3, R27, R24, -R33 ;  /* 0x000000181b1b7210 */ /* 0x000fe40007b5e821 */
[----:B------:R-:W-:Y:S02]  /*0b50*/  SEL R18, RZ, 0xffffffff, !P1 ;  /* 0xffffffffff127807 */ /* 0x000fe40004800000 */
[----:B------:R-:W-:Y:S01]  /*0b60*/  IADD3.X R31, R31, R25, ~R37, P2, P3 ;  /* 0x000000191f1f7210 */ /* 0x000fe200017e6c25 */
[----:B------:R-:W-:Y:S01]  /*0b70*/  IMAD.WIDE.U32 R24, R6, R20, RZ ;  /* 0x0000001406187225 */ /* 0x000fe200078e00ff */
[----:B------:R-:W-:-:S02]  /*0b80*/  IADD3.X R26, R18, R19, ~R35, P0, P4 ;  /* 0x00000013121a7210 */ /* 0x000fc400007e8c23 */
[----:B------:R-:W-:Y:S01]  /*0b90*/  IADD3 R27, P1, R8, R27, RZ ;  /* 0x0000001b081b7210 */ /* 0x000fe20007f3e0ff */
[----:B------:R-:W-:Y:S01]  /*0ba0*/  IMAD.WIDE.U32 R18, P2, R9, R6, R16 ;  /* 0x0000000609127225 */ /* 0x000fe20007840010 */
[----:B------:R-:W-:Y:S02]  /*0bb0*/  IADD3 R33, P4, RZ, R24, RZ ;  /* 0x00000018ff217210 */ /* 0x000fe40007f9e0ff */
[----:B------:R-:W-:Y:S01]  /*0bc0*/  IADD3 R30, P5, R21, R32, RZ ;  /* 0x00000020151e7210 */ /* 0x000fe20007fbe0ff */
[----:B------:R-:W-:Y:S01]  /*0bd0*/  IMAD.X R31, R26, 0x1, R31, P1 ;  /* 0x000000011a1f7824 */ /* 0x000fe200008e061f */
[----:B------:R-:W-:Y:S01]  /*0be0*/  IADD3 R17, P3, R25, R18, RZ ;  /* 0x0000001219117210 */ /* 0x000fe20007f7e0ff */
[----:B------:R-:W-:Y:S01]  /*0bf0*/  IMAD.MOV.U32 R16, RZ, RZ, R19 ;  /* 0x000000ffff107224 */ /* 0x000fe200078e0013 */
[----:B------:R-:W-:Y:S02]  /*0c00*/  ISETP.LT.U32.AND P0, PT, R33, R24, PT ;  /* 0x000000182100720c */ /* 0x000fe40003f01070 */
[----:B------:R-:W-:Y:S01]  /*0c10*/  ISETP.GT.U32.AND P1, PT, R27, RZ, PT ;  /* 0x000000ff1b00720c */ /* 0x000fe20003f24070 */
[----:B------:R-:W-:Y:S01]  /*0c20*/  IMAD.X R24, R17, 0x1, R24, P4 ;  /* 0x0000000111187824 */ /* 0x000fe200020e0618 */
[----:B------:R-:W-:-:S02]  /*0c30*/  ISETP.LT.U32.AND P4, PT, R27, R8, PT ;  /* 0x000000081b00720c */ /* 0x000fc40003f81070 */
[C---:B------:R-:W-:Y:S02]  /*0c40*/  ISETP.GT.U32.AND.EX P1, PT, R31.reuse, -0x1, PT, P1 ;  /* 0xffffffff1f00780c */ /* 0x040fe40003f24110 */
[----:B------:R-:W-:Y:S01]  /*0c50*/  ISETP.LT.U32.AND.EX P0, PT, R24, R17, PT, P0 ;  /* 0x000000111800720c */ /* 0x000fe20003f01100 */
[----:B------:R-:W-:Y:S01]  /*0c60*/  IMAD.X R17, RZ, RZ, RZ, P2 ;  /* 0x000000ffff117224 */ /* 0x000fe200010e06ff */
[----:B------:R-:W-:Y:S01]  /*0c70*/  ISETP.LT.U32.OR.EX P4, PT, R31, R26, P1, P4 ;  /* 0x0000001a1f00720c */ /* 0x000fe20000f81540 */
[----:B------:R-:W-:Y:S01]  /*0c80*/  IMAD.X R26, R28, 0x1, R29, P5 ;  /* 0x000000011c1a7824 */ /* 0x000fe200028e061d */
[----:B------:R-:W-:Y:S01]  /*0c90*/  SEL R25, RZ, 0x1, !P0 ;  /* 0x00000001ff197807 */ /* 0x000fe20004000000 */
[----:B------:R-:W-:Y:S01]  /*0ca0*/  IMAD.WIDE.U32.X R16, R9, R7, R16, P3 ;  /* 0x0000000709107225 */ /* 0x000fe200018e0410 */
[----:B------:R-:W-:Y:S02]  /*0cb0*/  ISETP.GT.U32.AND P2, PT, R30, RZ, PT ;  /* 0x000000ff1e00720c */ /* 0x000fe40003f44070 */
[----:B------:R-:W-:-:S02]  /*0cc0*/  IADD3 R25, P0, P1, -R25, R33, -R24 ;  /* 0x0000002119197210 */ /* 0x000fc4000791e918 */
[----:B------:R-:W-:Y:S02]  /*0cd0*/  ISETP.LT.U32.AND P5, PT, R30, R21, PT ;  /* 0x000000151e00720c */ /* 0x000fe40003fa1070 */
[C---:B------:R-:W-:Y:S02]  /*0ce0*/  ISETP.GT.U32.AND.EX P2, PT, R26.reuse, -0x1, PT, P2 ;  /* 0xffffffff1a00780c */ /* 0x040fe40003f44120 */
[----:B------:R-:W-:Y:S02]  /*0cf0*/  SEL R8, RZ, 0x1, !P4 ;  /* 0x00000001ff087807 */ /* 0x000fe40006000000 */
[----:B------:R-:W-:Y:S02]  /*0d00*/  ISETP.LT.U32.OR.EX P2, PT, R26, R28, P2, P5 ;  /* 0x0000001c1a00720c */ /* 0x000fe40001741550 */
[----:B------:R-:W-:Y:S02]  /*0d10*/  IADD3.X R33, R34, -0x1, R24, P0, P1 ;  /* 0xffffffff22217810 */ /* 0x000fe400007e2418 */
[----:B------:R-:W-:-:S02]  /*0d20*/  ISETP.LT.U32.AND P0, PT, R16, R25, PT ;  /* 0x000000191000720c */ /* 0x000fc40003f01070 */
[----:B------:R-:W-:Y:S02]  /*0d30*/  IADD3 R27, P5, -R8, R27, RZ ;  /* 0x0000001b081b7210 */ /* 0x000fe40007fbe1ff */
[----:B------:R-:W-:Y:S02]  /*0d40*/  SEL R19, RZ, 0x1, !P2 ;  /* 0x00000001ff137807 */ /* 0x000fe40005000000 */
[----:B------:R-:W-:Y:S02]  /*0d50*/  ISETP.LT.U32.AND.EX P0, PT, R17, R33, PT, P0 ;  /* 0x000000211100720c */ /* 0x000fe40003f01100 */
[----:B------:R-:W-:Y:S02]  /*0d60*/  SEL R8, RZ, 0xffffffff, !P4 ;  /* 0xffffffffff087807 */ /* 0x000fe40006000000 */
[----:B------:R-:W-:Y:S01]  /*0d70*/  IADD3 R30, P3, P6, R27, R30, -R19 ;  /* 0x0000001e1b1e7210 */ /* 0x000fe20007e7e813 */
[----:B------:R-:W-:Y:S01]  /*0d80*/  IMAD.WIDE.U32 R18, R7, R15, RZ ;  /* 0x0000000f07127225 */ /* 0x000fe200078e00ff */
[----:B------:R-:W-:-:S02]  /*0d90*/  SEL R24, RZ, 0x1, !P0 ;  /* 0x00000001ff187807 */ /* 0x000fc40004000000 */
[----:B------:R-:W-:Y:S01]  /*0da0*/  ISETP.LT.U32.AND P1, PT, R30, R27, PT ;  /* 0x0000001b1e00720c */ /* 0x000fe20003f21070 */
[----:B------:R-:W-:Y:S01]  /*0db0*/  IMAD.X R31, R31, 0x1, ~R8, P5 ;  /* 0x000000011f1f7824 */ /* 0x000fe200028e0e08 */
[----:B------:R-:W-:Y:S01]  /*0dc0*/  IADD3 R8, P5, P4, R24, R16, -R25 ;  /* 0x0000001018087210 */ /* 0x000fe20007cbe819 */
[----:B------:R-:W-:Y:S01]  /*0dd0*/  IMAD.WIDE.U32 R24, R6, R15, RZ ;  /* 0x0000000f06187225 */ /* 0x000fe200078e00ff */
[----:B------:R-:W-:-:S03]  /*0de0*/  SEL R16, RZ, 0xffffffff, !P2 ;  /* 0xffffffffff107807 */ /* 0x000fc60005000000 */
[----:B------:R-:W-:Y:S01]  /*0df0*/  IMAD.WIDE.U32 R18, P2, R14, R6, R18 ;  /* 0x000000060e127225 */ /* 0x000fe20007840012 */
[----:B------:R-:W-:Y:S02]  /*0e00*/  IADD3.X R16, R31, R26, ~R16, P3, P6 ;  /* 0x0000001a1f107210 */ /* 0x000fe40001fecc10 */
[----:B------:R-:W-:Y:S01]  /*0e10*/  IADD3 R6, P3, RZ, R24, RZ ;  /* 0x00000018ff067210 */ /* 0x000fe20007f7e0ff */
[----:B------:R-:W-:Y:S01]  /*0e20*/  IMAD.X R27, RZ, RZ, RZ, P2 ;  /* 0x000000ffff1b7224 */ /* 0x000fe200010e06ff */
[----:B------:R-:W-:Y:S01]  /*0e30*/  IADD3 R25, P2, R25, R18, RZ ;  /* 0x0000001219197210 */ /* 0x000fe20007f5e0ff */
[----:B------:R-:W-:-:S04]  /*0e40*/  IMAD.MOV.U32 R26, RZ, RZ, R19 ;  /* 0x000000ffff1a7224 */ /* 0x000fc800078e0013 */
[----:B------:R-:W-:Y:S01]  /*0e50*/  IMAD.WIDE.U32.X R26, R14, R7, R26, P2 ;  /* 0x000000070e1a7225 */ /* 0x000fe200010e041a */
[----:B------:R-:W-:-:S03]  /*0e60*/  ISETP.LT.U32.AND P2, PT, R6, R24, PT ;  /* 0x000000180600720c */ /* 0x000fc60003f41070 */
[----:B------:R-:W-:-:S05]  /*0e70*/  IMAD.X R24, R25, 0x1, R24, P3 ;  /* 0x0000000119187824 */ /* 0x000fca00018e0618 */
[----:B------:R-:W-:-:S04]  /*0e80*/  ISETP.LT.U32.AND.EX P2, PT, R24, R25, PT, P2 ;  /* 0x000000191800720c */ /* 0x000fc80003f41120 */
[----:B------:R-:W-:-:S04]  /*0e90*/  SEL R19, RZ, 0x1, !P2 ;  /* 0x00000001ff137807 */ /* 0x000fc80005000000 */
[----:B------:R-:W-:-:S04]  /*0ea0*/  IADD3 R19, P2, P3, -R19, R6, -R24 ;  /* 0x0000000613137210 */ /* 0x000fc80007b5e918 */
[----:B------:R-:W-:Y:S02]  /*0eb0*/  IADD3.X R25, R34, -0x1, R24, P2, P3 ;  /* 0xffffffff22197810 */ /* 0x000fe400017e6418 */
[----:B------:R-:W-:-:S04]  /*0ec0*/  ISETP.LT.U32.AND P2, PT, R26, R19, PT ;  /* 0x000000131a00720c */ /* 0x000fc80003f41070 */
[----:B------:R-:W-:-:S04]  /*0ed0*/  ISETP.LT.U32.AND.EX P2, PT, R27, R25, PT, P2 ;  /* 0x000000191b00720c */ /* 0x000fc80003f41120 */
[----:B------:R-:W-:-:S04]  /*0ee0*/  SEL R7, RZ, 0x1, !P2 ;  /* 0x00000001ff077807 */ /* 0x000fc80005000000 */
[----:B------:R-:W-:Y:S02]  /*0ef0*/  IADD3 R26, P3, P6, R7, R26, -R19 ;  /* 0x0000001a071a7210 */ /* 0x000fe40007e7e813 */
[----:B------:R-:W-:-:S04]  /*0f00*/  SEL R7, RZ, 0xffffffff, !P2 ;  /* 0xffffffffff077807 */ /* 0x000fc80005000000 */
[----:B------:R-:W-:Y:S01]  /*0f10*/  IADD3.X R27, R7, R27, ~R25, P3, P6 ;  /* 0x0000001b071b7210 */ /* 0x000fe20001fecc19 */
[----:B------:R-:W-:-:S04]  /*0f20*/  IMAD.WIDE.U32 R6, R5, R23, RZ ;  /* 0x0000001705067225 */ /* 0x000fc800078e00ff */
[----:B------:R-:W-:-:S04]  /*0f30*/  IMAD.WIDE.U32 R24, R4, R23, RZ ;  /* 0x0000001704187225 */ /* 0x000fc800078e00ff */
[----:B------:R-:W-:Y:S01]  /*0f40*/  IMAD.WIDE.U32 R6, P2, R12, R4, R6 ;  /* 0x000000040c067225 */ /* 0x000fe20007840006 */
[----:B------:R-:W-:-:S03]  /*0f50*/  IADD3 R4, P3, RZ, R24, RZ ;  /* 0x00000018ff047210 */ /* 0x000fc60007f7e0ff */
        /* <DEDUP_REMOVED lines=27> */
[----:B------:R-:W-:Y:S02]  /*1110*/  SEL R3, RZ, 0x1, !P2 ;  /* 0x00000001ff037807 */ /* 0x000fe40005000000 */
[----:B------:R-:W-:Y:S02]  /*1120*/  IADD3 R26, P2, R25, R26, RZ ;  /* 0x0000001a191a7210 */ /* 0x000fe40007f5e0ff */
[----:B------:R-:W-:-:S03]  /*1130*/  IADD3 R3, P3, P6, -R3, R2, -R18 ;  /* 0x0000000203037210 */ /* 0x000fc60007e7e912 */
[----:B------:R-:W-:Y:S01]  /*1140*/  IMAD.X R27, R24, 0x1, R27, P2 ;  /* 0x00000001181b7824 */ /* 0x000fe200010e061b */
[----:B------:R-:W-:Y:S02]  /*1150*/  IADD3.X R35, R34, -0x1, R18, P3, P6 ;  /* 0xffffffff22237810 */ /* 0x000fe40001fec412 */
[----:B------:R-:W-:Y:S02]  /*1160*/  ISETP.LT.U32.AND P6, PT, R6, R3, PT ;  /* 0x000000030600720c */ /* 0x000fe40003fc1070 */
[C---:B------:R-:W-:Y:S02]  /*1170*/  ISETP.GT.U32.AND P2, PT, R26.reuse, RZ, PT ;  /* 0x000000ff1a00720c */ /* 0x040fe40003f44070 */
[----:B------:R-:W-:Y:S02]  /*1180*/  ISETP.LT.U32.AND.EX P6, PT, R7, R35, PT, P6 ;  /* 0x000000230700720c */ /* 0x000fe40003fc1160 */
[----:B------:R-:W-:Y:S02]  /*1190*/  ISETP.LT.U32.AND P3, PT, R26, R25, PT ;  /* 0x000000191a00720c */ /* 0x000fe40003f61070 */
[----:B------:R-:W-:-:S02]  /*11a0*/  ISETP.GT.U32.AND.EX P2, PT, R27, -0x1, PT, P2 ;  /* 0xffffffff1b00780c */ /* 0x000fc40003f44120 */
[----:B------:R-:W-:Y:S02]  /*11b0*/  SEL R5, RZ, 0x1, !P6 ;  /* 0x00000001ff057807 */ /* 0x000fe40007000000 */
[----:B------:R-:W-:Y:S02]  /*11c0*/  ISETP.LT.U32.OR.EX P3, PT, R27, R24, P2, P3 ;  /* 0x000000181b00720c */ /* 0x000fe40001761530 */
[----:B------:R-:W-:Y:S02]  /*11d0*/  SEL R19, RZ, 0xffffffff, !P6 ;  /* 0xffffffffff137807 */ /* 0x000fe40007000000 */
[----:B------:R-:W-:Y:S02]  /*11e0*/  IADD3 R5, P2, P6, R5, R6, -R3 ;  /* 0x0000000605057210 */ /* 0x000fe40007e5e803 */
[----:B------:R-:W-:Y:S02]  /*11f0*/  SEL R3, RZ, 0x1, !P3 ;  /* 0x00000001ff037807 */ /* 0x000fe40005800000 */
[----:B------:R-:W-:-:S02]  /*1200*/  IADD3.X R7, R19, R7, ~R35, P2, P6 ;  /* 0x0000000713077210 */ /* 0x000fc400017ecc23 */
[----:B------:R-:W-:Y:S02]  /*1210*/  IADD3 R26, P6, -R3, R26, RZ ;  /* 0x0000001a031a7210 */ /* 0x000fe40007fde1ff */
[----:B------:R-:W-:Y:S02]  /*1220*/  SEL R2, RZ, 0xffffffff, !P3 ;  /* 0xffffffffff027807 */ /* 0x000fe40005800000 */
[----:B------:R-:W-:Y:S02]  /*1230*/  ISETP.GT.U32.AND P2, PT, R30, RZ, PT ;  /* 0x000000ff1e00720c */ /* 0x000fe40003f44070 */
[----:B------:R-:W-:Y:S01]  /*1240*/  IADD3 R3, P3, R26, R5, RZ ;  /* 0x000000051a037210 */ /* 0x000fe20007f7e0ff */
[----:B------:R-:W-:Y:S01]  /*1250*/  IMAD.X R2, R27, 0x1, ~R2, P6 ;  /* 0x000000011b027824 */ /* 0x000fe200030e0e02 */
[----:B------:R-:W-:Y:S02]  /*1260*/  ISETP.GT.U32.AND.EX P2, PT, R16, -0x1, PT, P2 ;  /* 0xffffffff1000780c */ /* 0x000fe40003f44120 */
[----:B------:R-:W-:Y:S01]  /*1270*/  SEL R5, RZ, 0xffffffff, !P0 ;  /* 0xffffffffff057807 */ /* 0x000fe20004000000 */
[----:B------:R-:W-:Y:S01]  /*1280*/  IMAD.X R7, R2, 0x1, R7, P3 ;  /* 0x0000000102077824 */ /* 0x000fe200018e0607 */
[----:B------:R-:W-:-:S02]  /*1290*/  ISETP.GT.U32.AND P3, PT, R3, RZ, PT ;  /* 0x000000ff0300720c */ /* 0x000fc40003f64070 */
[----:B------:R-:W-:Y:S02]  /*12a0*/  ISETP.LT.U32.OR.EX P1, PT, R16, R31, P2, P1 ;  /* 0x0000001f1000720c */ /* 0x000fe40001721510 */
[----:B------:R-:W-:Y:S02]  /*12b0*/  ISETP.GE.U32.AND P2, PT, R13, R32, PT ;  /* 0x000000200d00720c */ /* 0x000fe40003f46070 */
[----:B------:R-:W-:Y:S02]  /*12c0*/  ISETP.LT.U32.AND P0, PT, R3, R26, PT ;  /* 0x0000001a0300720c */ /* 0x000fe40003f01070 */
[C---:B------:R-:W-:Y:S02]  /*12d0*/  ISETP.GT.U32.AND.EX P3, PT, R7.reuse, -0x1, PT, P3 ;  /* 0xffffffff0700780c */ /* 0x040fe40003f64130 */
[----:B------:R-:W-:Y:S02]  /*12e0*/  ISETP.GE.U32.AND.EX P2, PT, R22, R29, PT, P2 ;  /* 0x0000001d1600720c */ /* 0x000fe40003f46120 */
[----:B------:R-:W-:-:S02]  /*12f0*/  ISETP.LT.U32.OR.EX P0, PT, R7, R2, P3, P0 ;  /* 0x000000020700720c */ /* 0x000fc40001f01500 */
[----:B------:R-:W-:Y:S02]  /*1300*/  SEL R4, RZ, 0x1, P2 ;  /* 0x00000001ff047807 */ /* 0x000fe40001000000 */
[----:B------:R-:W-:Y:S02]  /*1310*/  SEL R2, RZ, 0x1, !P0 ;  /* 0x00000001ff027807 */ /* 0x000fe40004000000 */
[----:B------:R-:W-:Y:S02]  /*1320*/  IADD3.X R5, R5, R17, ~R33, P5, P4 ;  /* 0x0000001105057210 */ /* 0x000fe40002fe8c21 */
[----:B------:R-:W-:Y:S02]  /*1330*/  SEL R17, RZ, 0x1, !P1 ;  /* 0x00000001ff117807 */ /* 0x000fe40004800000 */
[----:B------:R-:W-:Y:S02]  /*1340*/  IADD3 R32, P4, P5, R4, R13, -R32 ;  /* 0x0000000d04207210 */ /* 0x000fe40007d9e820 */
[----:B------:R-:W-:-:S02]  /*1350*/  IADD3 R2, P6, -R2, R3, RZ ;  /* 0x0000000302027210 */ /* 0x000fc40007fde1ff */
[----:B------:R-:W-:Y:S02]  /*1360*/  SEL R4, RZ, 0xffffffff, !P0 ;  /* 0xffffffffff047807 */ /* 0x000fe40004000000 */
[----:B------:R-:W-:Y:S02]  /*1370*/  IADD3 R13, P3, -R17, R30, RZ ;  /* 0x0000001e110d7210 */ /* 0x000fe40007f7e1ff */
[----:B------:R-:W-:Y:S01]  /*1380*/  SEL R17, RZ, 0xffffffff, !P1 ;  /* 0xffffffffff117807 */ /* 0x000fe20004800000 */
[----:B------:R-:W-:Y:S01]  /*1390*/  IMAD.X R4, R7, 0x1, ~R4, P6 ;  /* 0x0000000107047824 */ /* 0x000fe200030e0e04 */
[-C--:B------:R-:W-:Y:S02]  /*13a0*/  IADD3 R3, P0, R2, R8.reuse, RZ ;  /* 0x0000000802037210 */ /* 0x080fe40007f1e0ff */
[----:B------:R-:W-:Y:S01]  /*13b0*/  SEL R6, RZ, 0xffffffff, P2 ;  /* 0xffffffffff067807 */ /* 0x000fe20001000000 */
[----:B------:R-:W-:Y:S01]  /*13c0*/  IMAD.X R18, R16, 0x1, ~R17, P3 ;  /* 0x0000000110127824 */ /* 0x000fe200018e0e11 */
[----:B------:R-:W-:Y:S01]  /*13d0*/  ISETP.GT.U32.AND P2, PT, R3, RZ, PT ;  /* 0x000000ff0300720c */ /* 0x000fe20003f44070 */
[----:B------:R-:W-:Y:S01]  /*13e0*/  IMAD.X R16, R4, 0x1, R5, P0 ;  /* 0x0000000104107824 */ /* 0x000fe200000e0605 */
[----:B------:R-:W-:-:S02]  /*13f0*/  ISETP.GE.U32.AND P1, PT, R13, R8, PT ;  /* 0x000000080d00720c */ /* 0x000fc40003f26070 */
[----:B------:R-:W-:Y:S02]  /*1400*/  ISETP.LT.U32.AND P3, PT, R3, R2, PT ;  /* 0x000000020300720c */ /* 0x000fe40003f61070 */
[----:B------:R-:W-:Y:S02]  /*1410*/  ISETP.GT.U32.AND.EX P2, PT, R16, -0x1, PT, P2 ;  /* 0xffffffff1000780c */ /* 0x000fe40003f44120 */
[----:B------:R-:W-:Y:S02]  /*1420*/  IADD3.X R29, R6, R22, ~R29, P4, P5 ;  /* 0x00000016061d7210 */ /* 0x000fe400027eac1d */
[----:B------:R-:W-:Y:S02]  /*1430*/  ISETP.GE.U32.AND P0, PT, R32, R21, PT ;  /* 0x000000152000720c */ /* 0x000fe40003f06070 */
[----:B------:R-:W-:Y:S02]  /*1440*/  ISETP.GE.U32.AND.EX P1, PT, R18, R5, PT, P1 ;  /* 0x000000051200720c */ /* 0x000fe40003f26110 */
[----:B------:R-:W-:-:S02]  /*1450*/  ISETP.LT.U32.OR.EX P2, PT, R16, R4, P2, P3 ;  /* 0x000000041000720c */ /* 0x000fc40001741530 */
[----:B------:R-:W-:Y:S02]  /*1460*/  ISETP.GE.U32.AND.EX P0, PT, R29, R28, PT, P0 ;  /* 0x0000001c1d00720c */ /* 0x000fe40003f06100 */
[----:B------:R-:W-:Y:S02]  /*1470*/  SEL R7, RZ, 0x1, P1 ;  /* 0x00000001ff077807 */ /* 0x000fe40000800000 */
[----:B------:R-:W-:Y:S02]  /*1480*/  SEL R6, RZ, 0x1, !P2 ;  /* 0x00000001ff067807 */ /* 0x000fe40005000000 */
[----:B------:R-:W-:Y:S02]  /*1490*/  SEL R2, RZ, 0x1, P0 ;  /* 0x00000001ff027807 */ /* 0x000fe40000000000 */
[----:B------:R-:W-:Y:S02]  /*14a0*/  IADD3 R4, P3, P4, R7, R13, -R8 ;  /* 0x0000000d07047210 */ /* 0x000fe40007c7e808 */
[----:B------:R-:W-:-:S02]  /*14b0*/  SEL R8, RZ, 0xffffffff, P1 ;  /* 0xffffffffff087807 */ /* 0x000fc40000800000 */
[----:B------:R-:W-:Y:S02]  /*14c0*/  IADD3 R6, P1, -R6, R3, RZ ;  /* 0x0000000306067210 */ /* 0x000fe40007f3e1ff */
[----:B------:R-:W-:Y:S02]  /*14d0*/  SEL R7, RZ, 0xffffffff, !P2 ;  /* 0xffffffffff077807 */ /* 0x000fe40005000000 */
[----:B------:R-:W-:Y:S02]  /*14e0*/  IADD3 R2, P5, P6, R2, R32, -R21 ;  /* 0x0000002002027210 */ /* 0x000fe40007ebe815 */
[----:B------:R-:W-:Y:S01]  /*14f0*/  SEL R3, RZ, 0xffffffff, P0 ;  /* 0xffffffffff037807 */ /* 0x000fe20000000000 */
[----:B------:R-:W-:Y:S01]  /*1500*/  IMAD.X R7, R16, 0x1, ~R7, P1 ;  /* 0x0000000110077824 */ /* 0x000fe200008e0e07 */
[----:B------:R-:W-:Y:S02]  /*1510*/  IADD3.X R5, R8, R18, ~R5, P3, P4 ;  /* 0x0000001208057210 */ /* 0x000fe40001fe8c05 */
[----:B------:R-:W-:-:S07]  /*1520*/  IADD3.X R3, R3, R29, ~R28, P5, P6 ;  /* 0x0000001d03037210 */ /* 0x000fce0002fecc1c */
.L_x_5:
[-C--:B------:R-:W-:Y:S01]  /*1530*/  IMAD.WIDE.U32 R16, R20, R23.reuse, RZ ;  /* 0x0000001714107225 */ /* 0x080fe200078e00ff */
[----:B------:R-:W-:Y:S02]  /*1540*/  UIADD3 UR4, UR4, 0x1, URZ ;  /* 0x0000000104047890 */ /* 0x000fe4000fffe03f */
[----:B------:R-:W-:Y:S01]  /*1550*/  USHF.R.U64 UR6, UR6, 0x1, UR7 ;  /* 0x0000000106067899 */ /* 0x000fe20008001207 */
[----:B------:R-:W-:Y:S01]  /*1560*/  IMAD.WIDE.U32 R10, P1, R12, R20, R10 ;  /* 0x000000140c0a7225 */ /* 0x000fe2000782000a */
[----:B------:R-:W-:Y:S01]  /*1570*/  IADD3 R13, P3, RZ, R16, RZ ;  /* 0x00000010ff0d7210 */ /* 0x000fe20007f7e0ff */
[----:B------:R-:W-:Y:S02]  /*1580*/  UISETP.NE.AND UP0, UPT, UR4, 0x40, UPT ;  /* 0x000000400400788c */ /* 0x000fe4000bf05270 */
[----:B------:R-:W-:Y:S01]  /*1590*/  IMAD.WIDE.U32 R26, R14, R23, RZ ;  /* 0x000000170e1a7225 */ /* 0x000fe200078e00ff */
[----:B------:R-:W-:Y:S01]  /*15a0*/  IADD3 R8, P2, R17, R10, RZ ;  /* 0x0000000a11087210 */ /* 0x000fe20007f5e0ff */
[----:B------:R-:W-:Y:S01]  /*15b0*/  USHF.R.U32.HI UR7, URZ, 0x1, UR7 ;  /* 0x000000013f077899 */ /* 0x000fe20008011607 */
[----:B------:R-:W-:Y:S01]  /*15c0*/  ISETP.LT.U32.AND P0, PT, R13, R16, PT ;  /* 0x000000100d00720c */ /* 0x000fe20003f01070 */
[----:B------:R-:W-:-:S02]  /*15d0*/  IMAD.X R19, RZ, RZ, RZ, P1 ;  /* 0x000000ffff137224 */ /* 0x000fc400008e06ff */
[----:B------:R-:W-:Y:S02]  /*15e0*/  IMAD.X R31, R16, 0x1, R8, P3 ;  /* 0x00000001101f7824 */ /* 0x000fe400018e0608 */
[----:B------:R-:W-:Y:S02]  /*15f0*/  IMAD.MOV.U32 R18, RZ, RZ, R11 ;  /* 0x000000ffff127224 */ /* 0x000fe400078e000b */
[----:B------:R-:W-:Y:S01]  /*1600*/  IMAD.MOV.U32 R10, RZ, RZ, -0x1 ;  /* 0xffffffffff0a7424 */ /* 0x000fe200078e00ff */
[----:B------:R-:W-:Y:S01]  /*1610*/  ISETP.LT.U32.AND.EX P0, PT, R31, R8, PT, P0 ;  /* 0x000000081f00720c */ /* 0x000fe20003f01100 */
[----:B------:R-:W-:-:S03]  /*1620*/  IMAD.WIDE.U32.X R18, R12, R9, R18, P2 ;  /* 0x000000090c127225 */ /* 0x000fc600010e0412 */
[----:B------:R-:W-:Y:S01]  /*1630*/  SEL R8, RZ, 0x1, !P0 ;  /* 0x00000001ff087807 */ /* 0x000fe20004000000 */
[----:B------:R-:W-:-:S03]  /*1640*/  IMAD.WIDE.U32 R16, R15, R23, RZ ;  /* 0x000000170f107225 */ /* 0x000fc600078e00ff */
[----:B------:R-:W-:Y:S01]  /*1650*/  IADD3 R11, P0, P1, -R8, R13, -R31 ;  /* 0x0000000d080b7210 */ /* 0x000fe2000791e91f */
[----:B------:R-:W-:Y:S01]  /*1660*/  IMAD.WIDE.U32 R26, P6, R15, R12, R26 ;  /* 0x0000000c0f1a7225 */ /* 0x000fe200078c001a */
[----:B------:R-:W-:Y:S02]  /*1670*/  IADD3 R22, P4, RZ, R16, RZ ;  /* 0x00000010ff167210 */ /* 0x000fe40007f9e0ff */
[----:B------:R-:W-:Y:S01]  /*1680*/  IADD3.X R31, R10, -0x1, R31, P0, P1 ;  /* 0xffffffff0a1f7810 */ /* 0x000fe200007e241f */
[----:B------:R-:W-:Y:S01]  /*1690*/  IMAD.WIDE.U32 R28, R14, R15, RZ ;  /* 0x0000000f0e1c7225 */ /* 0x000fe200078e00ff */
[----:B------:R-:W-:Y:S02]  /*16a0*/  ISETP.LT.U32.AND P2, PT, R18, R11, PT ;  /* 0x0000000b1200720c */ /* 0x000fe40003f41070 */
[----:B------:R-:W-:Y:S01]  /*16b0*/  IADD3 R8, P1, R17, R26, RZ ;  /* 0x0000001a11087210 */ /* 0x000fe20007f3e0ff */
[----:B------:R-:W-:Y:S01]  /*16c0*/  IMAD.X R33, RZ, RZ, RZ, P6 ;  /* 0x000000ffff217224 */ /* 0x000fe200030e06ff */
[----:B------:R-:W-:Y:S01]  /*16d0*/  ISETP.LT.U32.AND.EX P2, PT, R19, R31, PT, P2 ;  /* 0x0000001f1300720c */ /* 0x000fe20003f41120 */
[----:B------:R-:W-:Y:S01]  /*16e0*/  IMAD.WIDE.U32 R28, P3, R15, R14, R28 ;  /* 0x0000000e0f1c7225 */ /* 0x000fe2000786001c */
[----:B------:R-:W-:-:S02]  /*16f0*/  ISETP.LT.U32.AND P0, PT, R22, R16, PT ;  /* 0x000000101600720c */ /* 0x000fc40003f01070 */
[----:B------:R-:W-:Y:S01]  /*1700*/  SEL R17, RZ, 0x1, !P2 ;  /* 0x00000001ff117807 */ /* 0x000fe20005000000 */
[----:B------:R-:W-:Y:S02]  /*1710*/  IMAD.X R13, R16, 0x1, R8, P4 ;  /* 0x00000001100d7824 */ /* 0x000fe400020e0608 */
[----:B------:R-:W-:Y:S01]  /*1720*/  IMAD.MOV.U32 R34, RZ, RZ, R29 ;  /* 0x000000ffff227224 */ /* 0x000fe200078e001d */
[----:B------:R-:W-:Y:S01]  /*1730*/  IADD3 R11, P4, P5, R17, R18, -R11 ;  /* 0x00000012110b7210 */ /* 0x000fe20007d9e80b */
[----:B------:R-:W-:Y:S01]  /*1740*/  IMAD.WIDE.U32 R16, R14, R20, RZ ;  /* 0x000000140e107225 */ /* 0x000fe200078e00ff */
[----:B------:R-:W-:Y:S02]  /*1750*/  ISETP.LT.U32.AND.EX P0, PT, R13, R8, PT, P0 ;  /* 0x000000080d00720c */ /* 0x000fe40003f01100 */
[----:B------:R-:W-:Y:S01]  /*1760*/  SEL R18, RZ, 0xffffffff, !P2 ;  /* 0xffffffffff127807 */ /* 0x000fe20005000000 */
[----:B------:R-:W-:Y:S01]  /*1770*/  IMAD.MOV.U32 R32, RZ, RZ, R27 ;  /* 0x000000ffff207224 */ /* 0x000fe200078e001b */
[----:B------:R-:W-:Y:S01]  /*1780*/  SEL R29, RZ, 0x1, !P0 ;  /* 0x00000001ff1d7807 */ /* 0x000fe20004000000 */
[----:B------:R-:W-:Y:S01]  /*1790*/  IMAD.WIDE.U32 R24, R15, R15, RZ ;  /* 0x0000000f0f187225 */ /* 0x000fe200078e00ff */
[----:B------:R-:W-:-:S02]  /*17a0*/  IADD3.X R8, R18, R19, ~R31, P4, P5 ;  /* 0x0000001312087210 */ /* 0x000fc400027eac1f */
[----:B------:R-:W-:Y:S01]  /*17b0*/  IADD3 R29, P2, P4, -R29, R22, -R13 ;  /* 0x000000161d1d7210 */ /* 0x000fe20007c5e90d */
[----:B------:R-:W-:-:S03]  /*17c0*/  IMAD.WIDE.U32 R16, P5, R15, R9, R16 ;  /* 0x000000090f107225 */ /* 0x000fc600078a0010 */
[----:B------:R-:W-:Y:S01]  /*17d0*/  IADD3.X R27, R10, -0x1, R13, P2, P4 ;  /* 0xffffffff0a1b7810 */ /* 0x000fe200017e840d */
[----:B------:R-:W-:-:S04]  /*17e0*/  IMAD.WIDE.U32 R18, R15, R20, RZ ;  /* 0x000000140f127225 */ /* 0x000fc800078e00ff */
[----:B------:R-:W-:Y:S01]  /*17f0*/  IMAD.WIDE.U32.X R32, R14, R12, R32, P1 ;  /* 0x0000000c0e207225 */ /* 0x000fe200008e0420 */
[----:B------:R-:W-:Y:S02]  /*1800*/  IADD3 R30, P6, RZ, R18, RZ ;  /* 0x00000012ff1e7210 */ /* 0x000fe40007fde0ff */
[----:B------:R-:W-:Y:S01]  /*1810*/  IADD3 R22, P4, R19, R16, RZ ;  /* 0x0000001013167210 */ /* 0x000fe20007f9e0ff */
[----:B------:R-:W-:Y:S01]  /*1820*/  IMAD.X R35, RZ, RZ, RZ, P3 ;  /* 0x000000ffff237224 */ /* 0x000fe200018e06ff */
[----:B------:R-:W-:Y:S01]  /*1830*/  IADD3 R21, P3, R25, R28, RZ ;  /* 0x0000001c19157210 */ /* 0x000fe20007f7e0ff */
[----:B------:R-:W-:Y:S01]  /*1840*/  IMAD.X R25, RZ, RZ, RZ, P5 ;  /* 0x000000ffff197224 */ /* 0x000fe200028e06ff */
[-C--:B------:R-:W-:Y:S01]  /*1850*/  IADD3 R28, P0, RZ, R24.reuse, RZ ;  /* 0x00000018ff1c7210 */ /* 0x080fe20007f1e0ff */
[----:B------:R-:W-:Y:S01]  /*1860*/  IMAD.X R31, R18, 0x1, R22, P6 ;  /* 0x00000001121f7824 */ /* 0x000fe200030e0616 */
[----:B------:R-:W-:Y:S02]  /*1870*/  ISETP.LT.U32.AND P2, PT, R32, R29, PT ;  /* 0x0000001d2000720c */ /* 0x000fe40003f41070 */
[----:B------:R-:W-:Y:S01]  /*1880*/  ISETP.LT.U32.AND P1, PT, R28, R24, PT ;  /* 0x000000181c00720c */ /* 0x000fe20003f21070 */
[----:B------:R-:W-:Y:S01]  /*1890*/  IMAD.X R13, R24, 0x1, R21, P0 ;  /* 0x00000001180d7824 */ /* 0x000fe200000e0615 */
[----:B------:R-:W-:Y:S01]  /*18a0*/  ISETP.LT.U32.AND.EX P2, PT, R33, R27, PT, P2 ;  /* 0x0000001b2100720c */ /* 0x000fe20003f41120 */
[----:B------:R-:W-:Y:S01]  /*18b0*/  IMAD.MOV.U32 R24, RZ, RZ, R17 ;  /* 0x000000ffff187224 */ /* 0x000fe200078e0011 */
[----:B------:R-:W-:Y:S01]  /*18c0*/  ISETP.LT.U32.AND P0, PT, R30, R18, PT ;  /* 0x000000121e00720c */ /* 0x000fe20003f01070 */
[----:B------:R-:W-:Y:S01]  /*18d0*/  IMAD.WIDE.U32 R18, R9, R20, RZ ;  /* 0x0000001409127225 */ /* 0x000fe200078e00ff */
[----:B------:R-:W-:-:S02]  /*18e0*/  SEL R15, RZ, 0x1, !P2 ;  /* 0x00000001ff0f7807 */ /* 0x000fc40005000000 */
[----:B------:R-:W-:Y:S01]  /*18f0*/  ISETP.LT.U32.AND.EX P1, PT, R13, R21, PT, P1 ;  /* 0x000000150d00720c */ /* 0x000fe20003f21110 */
[----:B------:R-:W-:Y:S01]  /*1900*/  IMAD.WIDE.U32.X R16, R14, R14, R34, P3 ;  /* 0x0000000e0e107225 */ /* 0x000fe200018e0422 */
[----:B------:R-:W-:Y:S02]  /*1910*/  IADD3 R29, P5, P6, R15, R32, -R29 ;  /* 0x000000200f1d7210 */ /* 0x000fe40007ebe81d */
[----:B------:R-:W-:Y:S01]  /*1920*/  SEL R32, RZ, 0xffffffff, !P2 ;  /* 0xffffffffff207807 */ /* 0x000fe20005000000 */
[----:B------:R-:W-:Y:S01]  /*1930*/  IMAD.WIDE.U32 R18, P3, R20, R9, R18 ;  /* 0x0000000914127225 */ /* 0x000fe20007860012 */
[----:B------:R-:W-:Y:S02]  /*1940*/  ISETP.LT.U32.AND.EX P0, PT, R31, R22, PT, P0 ;  /* 0x000000161f00720c */ /* 0x000fe40003f01100 */
[----:B------:R-:W-:Y:S01]  /*1950*/  IADD3.X R32, R32, R33, ~R27, P5, P6 ;  /* 0x0000002120207210 */ /* 0x000fe20002fecc1b */
[----:B------:R-:W-:-:S04]  /*1960*/  IMAD.WIDE.U32 R20, R20, R20, RZ ;  /* 0x0000001414147225 */ /* 0x000fc800078e00ff */
[----:B------:R-:W-:Y:S01]  /*1970*/  IMAD.WIDE.U32.X R14, R14, R9, R24, P4 ;  /* 0x000000090e0e7225 */ /* 0x000fe200020e0418 */
[----:B------:R-:W-:Y:S02]  /*1980*/  IADD3 R33, P4, RZ, R20, RZ ;  /* 0x00000014ff217210 */ /* 0x000fe40007f9e0ff */
[----:B------:R-:W-:Y:S01]  /*1990*/  IADD3 R18, P5, R21, R18, RZ ;  /* 0x0000001215127210 */ /* 0x000fe20007fbe0ff */
[----:B------:R-:W-:Y:S01]  /*19a0*/  IMAD.WIDE.U32 R24, R12, R23, RZ ;  /* 0x000000170c187225 */ /* 0x000fe200078e00ff */
[----:B------:R-:W-:-:S03]  /*19b0*/  ISETP.LT.U32.AND P2, PT, R33, R20, PT ;  /* 0x000000142100720c */ /* 0x000fc60003f41070 */
[----:B------:R-:W-:Y:S02]  /*19c0*/  IMAD.X R35, R20, 0x1, R18, P4 ;  /* 0x0000000114237824 */ /* 0x000fe400020e0612 */
[----:B------:R-:W-:-:S03]  /*19d0*/  IMAD.WIDE.U32 R24, P4, R23, R12, R24 ;  /* 0x0000000c17187225 */ /* 0x000fc60007880018 */
[----:B------:R-:W-:Y:S01]  /*19e0*/  ISETP.LT.U32.AND.EX P2, PT, R35, R18, PT, P2 ;  /* 0x000000122300720c */ /* 0x000fe20003f41120 */
[----:B------:R-:W-:-:S04]  /*19f0*/  IMAD.WIDE.U32 R22, R23, R23, RZ ;  /* 0x0000001717167225 */ /* 0x000fc800078e00ff */
[----:B------:R-:W-:Y:S01]  /*1a00*/  IMAD.X R27, RZ, RZ, RZ, P4 ;  /* 0x000000ffff1b7224 */ /* 0x000fe200020e06ff */
[----:B------:R-:W-:Y:S01]  /*1a10*/  IADD3 R23, P4, R23, R24, RZ ;  /* 0x0000001817177210 */ /* 0x000fe20007f9e0ff */
[----:B------:R-:W-:Y:S01]  /*1a20*/  IMAD.MOV.U32 R20, RZ, RZ, R19 ;  /* 0x000000ffff147224 */ /* 0x000fe200078e0013 */
[-C--:B------:R-:W-:Y:S01]  /*1a30*/  IADD3 R19, P6, RZ, R22.reuse, RZ ;  /* 0x00000016ff137210 */ /* 0x080fe20007fde0ff */
[----:B------:R-:W-:Y:S02]  /*1a40*/  IMAD.X R21, RZ, RZ, RZ, P3 ;  /* 0x000000ffff157224 */ /* 0x000fe400018e06ff */
[----:B------:R-:W-:Y:S01]  /*1a50*/  IMAD.MOV.U32 R26, RZ, RZ, R25 ;  /* 0x000000ffff1a7224 */ /* 0x000fe200078e0019 */
[----:B------:R-:W-:Y:S01]  /*1a60*/  ISETP.LT.U32.AND P3, PT, R19, R22, PT ;  /* 0x000000161300720c */ /* 0x000fe20003f61070 */
[----:B------:R-:W-:Y:S02]  /*1a70*/  IMAD.X R22, R22, 0x1, R23, P6 ;  /* 0x0000000116167824 */ /* 0x000fe400030e0617 */
[----:B------:R-:W-:Y:S01]  /*1a80*/  IMAD.WIDE.U32.X R20, R9, R9, R20, P5 ;  /* 0x0000000909147225 */ /* 0x000fe200028e0414 */
[----:B------:R-:W-:-:S02]  /*1a90*/  SEL R9, RZ, 0x1, !P0 ;  /* 0x00000001ff097807 */ /* 0x000fc40004000000 */
        /* <DEDUP_REMOVED lines=9> */
[----:B------:R-:W-:Y:S02]  /*1b30*/  SEL R19, RZ, 0x1, !P1 ;  /* 0x00000001ff137807 */ /* 0x000fe40004800000 */
[----:B------:R-:W-:Y:S02]  /*1b40*/  ISETP.LT.U32.AND.EX P1, PT, R15, R31, PT, P0 ;  /* 0x0000001f0f00720c */ /* 0x000fe40003f21100 */
[----:B------:R-:W-:Y:S02]  /*1b50*/  SEL R12, RZ, 0x1, !P2 ;  /* 0x00000001ff0c7807 */ /* 0x000fe40005000000 */
[----:B------:R-:W-:-:S02]  /*1b60*/  ISETP.LT.U32.AND.EX P0, PT, R27, R23, PT, P3 ;  /* 0x000000171b00720c */ /* 0x000fc40003f01130 */
[----:B------:R-:W-:Y:S02]  /*1b70*/  IADD3 R19, P2, P3, -R19, R28, -R13 ;  /* 0x0000001c13137210 */ /* 0x000fe40007b5e90d */
[----:B------:R-:W-:Y:S02]  /*1b80*/  SEL R18, RZ, 0x1, !P1 ;  /* 0x00000001ff127807 */ /* 0x000fe40004800000 */
[----:B------:R-:W-:Y:S02]  /*1b90*/  IADD3 R33, P4, P5, -R12, R33, -R35 ;  /* 0x000000210c217210 */ /* 0x000fe40007d9e923 */
[----:B------:R-:W-:Y:S02]  /*1ba0*/  SEL R12, RZ, 0x1, !P0 ;  /* 0x00000001ff0c7807 */ /* 0x000fe40004000000 */
[----:B------:R-:W-:Y:S02]  /*1bb0*/  IADD3.X R13, R10, -0x1, R13, P2, P3 ;  /* 0xffffffff0a0d7810 */ /* 0x000fe400017e640d */
[----:B------:R-:W-:-:S02]  /*1bc0*/  IADD3 R9, P3, P2, R18, R14, -R9 ;  /* 0x0000000e12097210 */ /* 0x000fc40007a7e809 */
[----:B------:R-:W-:Y:S02]  /*1bd0*/  SEL R14, RZ, 0xffffffff, !P1 ;  /* 0xffffffffff0e7807 */ /* 0x000fe40004800000 */
[----:B------:R-:W-:Y:S02]  /*1be0*/  IADD3 R25, P6, P1, R12, R26, -R25 ;  /* 0x0000001a0c197210 */ /* 0x000fe400079de819 */
[----:B------:R-:W-:Y:S02]  /*1bf0*/  SEL R26, RZ, 0xffffffff, !P0 ;  /* 0xffffffffff1a7807 */ /* 0x000fe40004000000 */
[----:B------:R-:W-:Y:S02]  /*1c00*/  IADD3.X R35, R10, -0x1, R35, P4, P5 ;  /* 0xffffffff0a237810 */ /* 0x000fe400027ea423 */
[----:B------:R-:W-:Y:S02]  /*1c10*/  IADD3 R10, P4, R25, R9, RZ ;  /* 0x00000009190a7210 */ /* 0x000fe40007f9e0ff */
[----:B------:R-:W-:-:S02]  /*1c20*/  IADD3.X R14, R14, R15, ~R31, P3, P2 ;  /* 0x0000000f0e0e7210 */ /* 0x000fc40001fe4c1f */
[----:B------:R-:W-:Y:S02]  /*1c30*/  IADD3.X R23, R26, R27, ~R23, P6, P1 ;  /* 0x0000001b1a177210 */ /* 0x000fe400037e2c17 */
[----:B------:R-:W-:Y:S02]  /*1c40*/  IADD3 R24, P6, R29, R29, RZ ;  /* 0x0000001d1d187210 */ /* 0x000fe40007fde0ff */
[----:B------:R-:W-:Y:S01]  /*1c50*/  ISETP.LT.U32.AND P2, PT, R16, R19, PT ;  /* 0x000000131000720c */ /* 0x000fe20003f41070 */
[----:B------:R-:W-:Y:S01]  /*1c60*/  IMAD.X R22, R23, 0x1, R14, P4 ;  /* 0x0000000117167824 */ /* 0x000fe200020e060e */
[----:B------:R-:W-:Y:S01]  /*1c70*/  ISETP.GT.U32.AND P5, PT, R10, RZ, PT ;  /* 0x000000ff0a00720c */ /* 0x000fe20003fa4070 */
[----:B------:R-:W-:Y:S01]  /*1c80*/  IMAD.X R15, R32, 0x1, R32, P6 ;  /* 0x00000001200f7824 */ /* 0x000fe200030e0620 */
[----:B------:R-:W-:Y:S02]  /*1c90*/  ISETP.LT.U32.AND.EX P1, PT, R17, R13, PT, P2 ;  /* 0x0000000d1100720c */ /* 0x000fe40003f21120 */
[----:B------:R-:W-:-:S02]  /*1ca0*/  ISETP.GT.U32.AND P3, PT, R24, RZ, PT ;  /* 0x000000ff1800720c */ /* 0x000fc40003f64070 */
[----:B------:R-:W-:Y:S02]  /*1cb0*/  ISETP.LT.U32.AND P0, PT, R10, R25, PT ;  /* 0x000000190a00720c */ /* 0x000fe40003f01070 */
[----:B------:R-:W-:Y:S02]  /*1cc0*/  ISETP.GT.U32.AND.EX P5, PT, R22, -0x1, PT, P5 ;  /* 0xffffffff1600780c */ /* 0x000fe40003fa4150 */
[----:B------:R-:W-:Y:S02]  /*1cd0*/  SEL R12, RZ, 0x1, !P1 ;  /* 0x00000001ff0c7807 */ /* 0x000fe40004800000 */
[----:B------:R-:W-:Y:S02]  /*1ce0*/  IADD3 R18, P4, R11, R11, RZ ;  /* 0x0000000b0b127210 */ /* 0x000fe40007f9e0ff */
[----:B------:R-:W-:Y:S02]  /*1cf0*/  ISETP.LT.U32.AND P2, PT, R24, R29, PT ;  /* 0x0000001d1800720c */ /* 0x000fe40003f41070 */
[----:B------:R-:W-:-:S02]  /*1d00*/  ISETP.GT.U32.AND.EX P3, PT, R15, -0x1, PT, P3 ;  /* 0xffffffff0f00780c */ /* 0x000fc40003f64130 */
[----:B------:R-:W-:Y:S02]  /*1d10*/  ISETP.LT.U32.OR.EX P0, PT, R22, R23, P5, P0 ;  /* 0x000000171600720c */ /* 0x000fe40002f01500 */
[----:B------:R-:W-:Y:S01]  /*1d20*/  IADD3 R12, P6, P5, R12, R16, -R19 ;  /* 0x000000100c0c7210 */ /* 0x000fe20007dde813 */
[----:B------:R-:W-:Y:S01]  /*1d30*/  IMAD.X R19, R8, 0x1, R8, P4 ;  /* 0x0000000108137824 */ /* 0x000fe200020e0608 */
[----:B------:R-:W-:Y:S02]  /*1d40*/  ISETP.LT.U32.OR.EX P2, PT, R15, R32, P3, P2 ;  /* 0x000000200f00720c */ /* 0x000fe40001f41520 */
[----:B------:R-:W-:Y:S02]  /*1d50*/  ISETP.GT.U32.AND P3, PT, R18, RZ, PT ;  /* 0x000000ff1200720c */ /* 0x000fe40003f64070 */
[----:B------:R-:W-:Y:S02]  /*1d60*/  SEL R25, RZ, 0xffffffff, !P1 ;  /* 0xffffffffff197807 */ /* 0x000fe40004800000 */
[----:B------:R-:W-:-:S02]  /*1d70*/  SEL R23, RZ, 0x1, !P0 ;  /* 0x00000001ff177807 */ /* 0x000fc40004000000 */
[----:B------:R-:W-:Y:S02]  /*1d80*/  ISETP.LT.U32.AND P1, PT, R18, R11, PT ;  /* 0x0000000b1200720c */ /* 0x000fe40003f21070 */
[----:B------:R-:W-:Y:S02]  /*1d90*/  ISETP.GT.U32.AND.EX P3, PT, R19, -0x1, PT, P3 ;  /* 0xffffffff1300780c */ /* 0x000fe40003f64130 */
[----:B------:R-:W-:Y:S02]  /*1da0*/  IADD3.X R13, R25, R17, ~R13, P6, P5 ;  /* 0x00000011190d7210 */ /* 0x000fe400037eac0d */
[----:B------:R-:W-:Y:S02]  /*1db0*/  SEL R16, RZ, 0x1, !P2 ;  /* 0x00000001ff107807 */ /* 0x000fe40005000000 */
[----:B------:R-:W-:Y:S02]  /*1dc0*/  IADD3 R10, P4, -R23, R10, RZ ;  /* 0x0000000a170a7210 */ /* 0x000fe40007f9e1ff */
[----:B------:R-:W-:-:S02]  /*1dd0*/  SEL R17, RZ, 0xffffffff, !P0 ;  /* 0xffffffffff117807 */ /* 0x000fc40004000000 */
[----:B------:R-:W-:Y:S02]  /*1de0*/  ISETP.LT.U32.OR.EX P1, PT, R19, R8, P3, P1 ;  /* 0x000000081300720c */ /* 0x000fe40001f21510 */
[----:B------:R-:W-:Y:S01]  /*1df0*/  IADD3 R16, P3, -R16, R24, RZ ;  /* 0x0000001810107210 */ /* 0x000fe20007f7e1ff */
[----:B------:R-:W-:Y:S01]  /*1e00*/  IMAD.X R17, R22, 0x1, ~R17, P4 ;  /* 0x0000000116117824 */ /* 0x000fe200020e0e11 */
[----:B------:R-:W-:Y:S02]  /*1e10*/  IADD3 R9, P5, R10, R9, RZ ;  /* 0x000000090a097210 */ /* 0x000fe40007fbe0ff */
[----:B------:R-:W-:Y:S02]  /*1e20*/  SEL R24, RZ, 0xffffffff, !P2 ;  /* 0xffffffffff187807 */ /* 0x000fe40005000000 */
[----:B------:R-:W-:Y:S01]  /*1e30*/  SEL R23, RZ, 0x1, !P1 ;  /* 0x00000001ff177807 */ /* 0x000fe20004800000 */
[----:B------:R-:W-:Y:S01]  /*1e40*/  IMAD.X R14, R17, 0x1, R14, P5 ;  /* 0x00000001110e7824 */ /* 0x000fe200028e060e */
[----:B------:R-:W-:Y:S01]  /*1e50*/  ISETP.LT.U32.AND P2, PT, R9, R10, PT ;  /* 0x0000000a0900720c */ /* 0x000fe20003f41070 */
[----:B------:R-:W-:Y:S01]  /*1e60*/  IMAD.X R22, R15, 0x1, ~R24, P3 ;  /* 0x000000010f167824 */ /* 0x000fe200018e0e18 */
[----:B------:R-:W-:-:S02]  /*1e70*/  SEL R10, RZ, 0xffffffff, !P1 ;  /* 0xffffffffff0a7807 */ /* 0x000fc40004800000 */
[----:B------:R-:W-:Y:S02]  /*1e80*/  ISETP.GT.U32.AND P4, PT, R9, RZ, PT ;  /* 0x000000ff0900720c */ /* 0x000fe40003f84070 */
[----:B------:R-:W-:Y:S02]  /*1e90*/  ISETP.LT.U32.AND P1, PT, R20, R33, PT ;  /* 0x000000211400720c */ /* 0x000fe40003f21070 */
[----:B------:R-:W-:Y:S02]  /*1ea0*/  IADD3 R15, P0, P3, R16, R18, -R23 ;  /* 0x00000012100f7210 */ /* 0x000fe40007b1e817 */
[----:B------:R-:W-:Y:S02]  /*1eb0*/  ISETP.GT.U32.AND.EX P4, PT, R14, -0x1, PT, P4 ;  /* 0xffffffff0e00780c */ /* 0x000fe40003f84140 */
[----:B------:R-:W-:Y:S02]  /*1ec0*/  ISETP.LT.U32.AND.EX P1, PT, R21, R35, PT, P1 ;  /* 0x000000231500720c */ /* 0x000fe40003f21110 */
[----:B------:R-:W-:-:S02]  /*1ed0*/  IADD3.X R19, R22, R19, ~R10, P0, P3 ;  /* 0x0000001316137210 */ /* 0x000fc400007e6c0a */
[C---:B------:R-:W-:Y:S02]  /*1ee0*/  ISETP.GT.U32.AND P5, PT, R15.reuse, RZ, PT ;  /* 0x000000ff0f00720c */ /* 0x040fe40003fa4070 */
[----:B------:R-:W-:Y:S02]  /*1ef0*/  ISETP.GE.U32.AND P3, PT, R12, R11, PT ;  /* 0x0000000b0c00720c */ /* 0x000fe40003f66070 */
[----:B------:R-:W-:Y:S02]  /*1f00*/  ISETP.LT.U32.OR.EX P2, PT, R14, R17, P4, P2 ;  /* 0x000000110e00720c */ /* 0x000fe40002741520 */
[----:B------:R-:W-:Y:S02]  /*1f10*/  SEL R23, RZ, 0x1, !P1 ;  /* 0x00000001ff177807 */ /* 0x000fe40004800000 */
[----:B------:R-:W-:Y:S02]  /*1f20*/  ISETP.LT.U32.AND P0, PT, R15, R16, PT ;  /* 0x000000100f00720c */ /* 0x000fe40003f01070 */
[----:B------:R-:W-:-:S02]  /*1f30*/  ISETP.GT.U32.AND.EX P4, PT, R19, -0x1, PT, P5 ;  /* 0xffffffff1300780c */ /* 0x000fc40003f84150 */
[----:B------:R-:W-:Y:S02]  /*1f40*/  ISETP.GE.U32.AND.EX P3, PT, R13, R8, PT, P3 ;  /* 0x000000080d00720c */ /* 0x000fe40003f66130 */
[----:B------:R-:W-:Y:S02]  /*1f50*/  SEL R16, RZ, 0xffffffff, !P1 ;  /* 0xffffffffff107807 */ /* 0x000fe40004800000 */
[----:B------:R-:W-:Y:S02]  /*1f60*/  IADD3 R23, P1, P5, R23, R20, -R33 ;  /* 0x0000001417177210 */ /* 0x000fe40007d3e821 */
[----:B------:R-:W-:Y:S02]  /*1f70*/  ISETP.LT.U32.OR.EX P0, PT, R19, R22, P4, P0 ;  /* 0x000000161300720c */ /* 0x000fe40002701500 */
[----:B------:R-:W-:Y:S02]  /*1f80*/  SEL R22, RZ, 0x1, P3 ;  /* 0x00000001ff167807 */ /* 0x000fe40001800000 */
[----:B------:R-:W-:-:S02]  /*1f90*/  SEL R10, RZ, 0x1, !P2 ;  /* 0x00000001ff0a7807 */ /* 0x000fc40005000000 */
[----:B------:R-:W-:Y:S02]  /*1fa0*/  IADD3.X R21, R16, R21, ~R35, P1, P5 ;  /* 0x0000001510157210 */ /* 0x000fe40000feac23 */
[----:B------:R-:W-:Y:S02]  /*1fb0*/  SEL R16, RZ, 0x1, !P0 ;  /* 0x00000001ff107807 */ /* 0x000fe40004000000 */
[----:B------:R-:W-:Y:S02]  /*1fc0*/  IADD3 R22, P4, P5, R22, R12, -R11 ;  /* 0x0000000c16167210 */ /* 0x000fe40007d9e80b */
[----:B------:R-:W-:Y:S02]  /*1fd0*/  IADD3 R12, P1, -R10, R9, RZ ;  /* 0x000000090a0c7210 */ /* 0x000fe40007f3e1ff */
[----:B------:R-:W-:Y:S02]  /*1fe0*/  SEL R9, RZ, 0xffffffff, P3 ;  /* 0xffffffffff097807 */ /* 0x000fe40001800000 */
[----:B------:R-:W-:-:S02]  /*1ff0*/  IADD3 R16, P3, -R16, R15, RZ ;  /* 0x0000000f10107210 */ /* 0x000fc40007f7e1ff */
[----:B------:R-:W-:Y:S02]  /*2000*/  SEL R15, RZ, 0xffffffff, !P2 ;  /* 0xffffffffff0f7807 */ /* 0x000fe40005000000 */
[----:B------:R-:W-:Y:S02]  /*2010*/  IADD3.X R13, R9, R13, ~R8, P4, P5 ;  /* 0x0000000d090d7210 */ /* 0x000fe400027eac08 */
[----:B------:R-:W-:Y:S01]  /*2020*/  IADD3 R9, P4, R12, R23, RZ ;  /* 0x000000170c097210 */ /* 0x000fe20007f9e0ff */
[----:B------:R-:W-:Y:S01]  /*2030*/  IMAD.X R14, R14, 0x1, ~R15, P1 ;  /* 0x000000010e0e7824 */ /* 0x000fe200008e0e0f */
[----:B------:R-:W-:Y:S02]  /*2040*/  SEL R18, RZ, 0xffffffff, !P0 ;  /* 0xffffffffff127807 */ /* 0x000fe40004000000 */
[----:B------:R-:W-:Y:S01]  /*2050*/  ISETP.GE.U32.AND P0, PT, R22, R11, PT ;  /* 0x0000000b1600720c */ /* 0x000fe20003f06070 */
[----:B------:R-:W-:Y:S01]  /*2060*/  IMAD.X R10, R14, 0x1, R21, P4 ;  /* 0x000000010e0a7824 */ /* 0x000fe200020e0615 */
[----:B------:R-:W-:Y:S01]  /*2070*/  ISETP.GT.U32.AND P2, PT, R9, RZ, PT ;  /* 0x000000ff0900720c */ /* 0x000fe20003f44070 */
[----:B------:R-:W-:Y:S01]  /*2080*/  IMAD.X R18, R19, 0x1, ~R18, P3 ;  /* 0x0000000113127824 */ /* 0x000fe200018e0e12 */
[----:B------:R-:W-:-:S02]  /*2090*/  ISETP.GE.U32.AND P1, PT, R16, R23, PT ;  /* 0x000000171000720c */ /* 0x000fc40003f26070 */
[----:B------:R-:W-:Y:S02]  /*20a0*/  ISETP.GE.U32.AND.EX P0, PT, R13, R8, PT, P0 ;  /* 0x000000080d00720c */ /* 0x000fe40003f06100 */
[----:B------:R-:W-:Y:S02]  /*20b0*/  ISETP.LT.U32.AND P3, PT, R9, R12, PT ;  /* 0x0000000c0900720c */ /* 0x000fe40003f61070 */
[----:B------:R-:W-:Y:S02]  /*20c0*/  ISETP.GT.U32.AND.EX P2, PT, R10, -0x1, PT, P2 ;  /* 0xffffffff0a00780c */ /* 0x000fe40003f44120 */
[----:B------:R-:W-:Y:S02]  /*20d0*/  ISETP.GE.U32.AND.EX P1, PT, R18, R21, PT, P1 ;  /* 0x000000151200720c */ /* 0x000fe40003f26110 */
[----:B------:R-:W-:Y:S02]  /*20e0*/  SEL R20, RZ, 0x1, P0 ;  /* 0x00000001ff147807 */ /* 0x000fe40000000000 */
[----:B------:R-:W-:-:S02]  /*20f0*/  ISETP.LT.U32.OR.EX P2, PT, R10, R14, P2, P3 ;  /* 0x0000000e0a00720c */ /* 0x000fc40001741530 */
[----:B------:R-:W-:Y:S02]  /*2100*/  SEL R12, RZ, 0x1, P1 ;  /* 0x00000001ff0c7807 */ /* 0x000fe40000800000 */
[----:B------:R-:W-:Y:S02]  /*2110*/  IADD3 R15, P5, P6, R20, R22, -R11 ;  /* 0x00000016140f7210 */ /* 0x000fe40007ebe80b */
[----:B------:R-:W-:Y:S02]  /*2120*/  SEL R20, RZ, 0x1, !P2 ;  /* 0x00000001ff147807 */ /* 0x000fe40005000000 */
[----:B------:R-:W-:Y:S02]  /*2130*/  IADD3 R23, P3, P4, R12, R16, -R23 ;  /* 0x000000100c177210 */ /* 0x000fe40007c7e817 */
[----:B------:R-:W-:Y:S02]  /*2140*/  SEL R12, RZ, 0xffffffff, P1 ;  /* 0xffffffffff0c7807 */ /* 0x000fe40000800000 */
[----:B------:R-:W-:-:S02]  /*2150*/  IADD3 R20, P1, -R20, R9, RZ ;  /* 0x0000000914147210 */ /* 0x000fc40007f3e1ff */
[----:B------:R-:W-:Y:S02]  /*2160*/  SEL R9, RZ, 0xffffffff, !P2 ;  /* 0xffffffffff097807 */ /* 0x000fe40005000000 */
[----:B------:R-:W-:Y:S02]  /*2170*/  PLOP3.LUT P2, PT, PT, PT, UP0, 0x80, 0x0 ;  /* 0x000000000000781c */ /* 0x000fe40003f4f008 */
[----:B------:R-:W-:Y:S01]  /*2180*/  SEL R11, RZ, 0xffffffff, P0 ;  /* 0xffffffffff0b7807 */ /* 0x000fe20000000000 */
[----:B------:R-:W-:Y:S01]  /*2190*/  IMAD.X R9, R10, 0x1, ~R9, P1 ;  /* 0x000000010a097824 */ /* 0x000fe200008e0e09 */
[----:B------:R-:W-:Y:S02]  /*21a0*/  IADD3.X R12, R12, R18, ~R21, P3, P4 ;  /* 0x000000120c0c7210 */ /* 0x000fe40001fe8c15 */
[----:B------:R-:W-:-:S07]  /*21b0*/  IADD3.X R14, R11, R13, ~R8, P5, P6 ;  /* 0x0000000d0b0e7210 */ /* 0x000fce0002fecc08 */
[----:B------:R-:W-:Y:S05]  /*21c0*/  @P2 BRA `(.L_x_6) ;  /* 0xffffffe000bc2947 */ /* 0x000fea000383ffff */
[----:B------:R-:W-:Y:S01]  /*21d0*/  UMOV UR6, 0x5 ;  /* 0x0000000500067882 */ /* 0x000fe20000000000 */
[----:B------:R-:W-:Y:S01]  /*21e0*/  UMOV UR7, 0xfffffff9 ;  /* 0xfffffff900077882 */ /* 0x000fe20000000000 */
[----:B------:R-:W-:-:S05]  /*21f0*/  UMOV UR4, URZ ;  /* 0x0000003f00047c82 */ /* 0x000fca0008000000 */
.L_x_8:
        /* <DEDUP_REMOVED lines=263> */
.L_x_7:
        /* <DEDUP_REMOVED lines=205> */
.L_x_10:
        /* <DEDUP_REMOVED lines=45> */
[----:B------:R-:W-:-:S02]  /*4210*/  IADD3 R31, P4, P5, -R8, R29, -R21 ;  /* 0x0000001d081f7210 */ /* 0x000fc40007d9e915 */
[----:B------:R-:W-:Y:S02]  /*4220*/  IADD3.X R29, R32, -0x1, R13, P0, P1 ;  /* 0xffffffff201d7810 */ /* 0x000fe400007e240d */
[----:B------:R-:W-:Y:S02]  /*4230*/  ISETP.LT.U32.AND P0, PT, R10, R27, PT ;  /* 0x0000001b0a00720c */ /* 0x000fe40003f01070 */
[----:B------:R-:W-:Y:S02]  /*4240*/  IADD3.X R35, R32, -0x1, R30, P3, P2 ;  /* 0xffffffff20237810 */ /* 0x000fe40001fe441e */
[----:B------:R-:W-:Y:S02]  /*4250*/  ISETP.LT.U32.AND.EX P0, PT, R11, R29, PT, P0 ;  /* 0x0000001d0b00720c */ /* 0x000fe40003f01100 */
[----:B------:R-:W-:Y:S02]  /*4260*/  ISETP.LT.U32.AND P1, PT, R24, R33, PT ;  /* 0x000000211800720c */ /* 0x000fe40003f21070 */
[----:B------:R-:W-:-:S02]  /*4270*/  SEL R13, RZ, 0x1, !P0 ;  /* 0x00000001ff0d7807 */ /* 0x000fc40004000000 */
[----:B------:R-:W-:Y:S02]  /*4280*/  ISETP.LT.U32.AND.EX P1, PT, R25, R35, PT, P1 ;  /* 0x000000231900720c */ /* 0x000fe40003f21110 */
[----:B------:R-:W-:Y:S02]  /*4290*/  IADD3.X R21, R32, -0x1, R21, P4, P5 ;  /* 0xffffffff20157810 */ /* 0x000fe400027ea415 */
[----:B------:R-:W-:Y:S02]  /*42a0*/  ISETP.LT.U32.AND P2, PT, R18, R31, PT ;  /* 0x0000001f1200720c */ /* 0x000fe40003f41070 */
[----:B------:R-:W-:Y:S02]  /*42b0*/  IADD3 R10, P4, P5, R13, R10, -R27 ;  /* 0x0000000a0d0a7210 */ /* 0x000fe40007d9e81b */
[----:B------:R-:W-:Y:S02]  /*42c0*/  SEL R13, RZ, 0xffffffff, !P0 ;  /* 0xffffffffff0d7807 */ /* 0x000fe40004000000 */
[----:B------:R-:W-:-:S02]  /*42d0*/  SEL R8, RZ, 0x1, !P1 ;  /* 0x00000001ff087807 */ /* 0x000fc40004800000 */
[----:B------:R-:W-:Y:S02]  /*42e0*/  ISETP.LT.U32.AND.EX P2, PT, R19, R21, PT, P2 ;  /* 0x000000151300720c */ /* 0x000fe40003f41120 */
[----:B------:R-:W-:Y:S01]  /*42f0*/  IADD3.X R13, R13, R11, ~R29, P4, P5 ;  /* 0x0000000b0d0d7210 */ /* 0x000fe200027eac1d */
[----:B------:R-:W-:Y:S01]  /*4300*/  IMAD.WIDE.U32 R28, R5, R15, RZ ;  /* 0x0000000f051c7225 */ /* 0x000fe200078e00ff */
[----:B------:R-:W-:Y:S02]  /*4310*/  IADD3 R33, P3, P0, R8, R24, -R33 ;  /* 0x0000001808217210 */ /* 0x000fe4000787e821 */
[----:B------:R-:W-:Y:S02]  /*4320*/  SEL R8, RZ, 0x1, !P2 ;  /* 0x00000001ff087807 */ /* 0x000fe40005000000 */
[----:B------:R-:W-:Y:S02]  /*4330*/  SEL R24, RZ, 0xffffffff, !P1 ;  /* 0xffffffffff187807 */ /* 0x000fe40004800000 */
[----:B------:R-:W-:-:S02]  /*4340*/  IADD3 R11, P1, P4, R8, R18, -R31 ;  /* 0x00000012080b7210 */ /* 0x000fc40007c3e81f */
        /* <DEDUP_REMOVED lines=31> */
[----:B------:R-:W-:Y:S02]  /*4540*/  ISETP.LT.U32.AND.EX P0, PT, R27, R18, PT, P0 ;  /* 0x000000121b00720c */ /* 0x000fe40003f01100 */
[----:B------:R-:W-:Y:S02]  /*4550*/  ISETP.LT.U32.AND P1, PT, R24, R19, PT ;  /* 0x000000131800720c */ /* 0x000fe40003f21070 */
[----:B------:R-:W-:Y:S02]  /*4560*/  SEL R29, RZ, 0x1, !P0 ;  /* 0x00000001ff1d7807 */ /* 0x000fe40004000000 */
[----:B------:R-:W-:Y:S02]  /*4570*/  ISETP.LT.U32.AND.EX P1, PT, R25, R37, PT, P1 ;  /* 0x000000251900720c */ /* 0x000fe40003f21110 */
[----:B------:R-:W-:-:S02]  /*4580*/  IADD3 R29, P2, P3, R29, R26, -R35 ;  /* 0x0000001a1d1d7210 */ /* 0x000fc40007b5e823 */
[----:B------:R-:W-:Y:S02]  /*4590*/  SEL R8, RZ, 0x1, !P1 ;  /* 0x00000001ff087807 */ /* 0x000fe40004800000 */
[----:B------:R-:W-:Y:S02]  /*45a0*/  SEL R31, RZ, 0xffffffff, !P0 ;  /* 0xffffffffff1f7807 */ /* 0x000fe40004000000 */
[----:B------:R-:W-:Y:S02]  /*45b0*/  IADD3 R8, P0, P4, R8, R24, -R19 ;  /* 0x0000001808087210 */ /* 0x000fe40007c1e813 */
[----:B------:R-:W-:Y:S01]  /*45c0*/  IADD3.X R31, R31, R27, ~R18, P2, P3 ;  /* 0x0000001b1f1f7210 */ /* 0x000fe200017e6c12 */
[-C--:B------:R-:W-:Y:S01]  /*45d0*/  IMAD.WIDE.U32 R18, R7, R20.reuse, RZ ;  /* 0x0000001407127225 */ /* 0x080fe200078e00ff */
[----:B------:R-:W-:Y:S02]  /*45e0*/  SEL R24, RZ, 0xffffffff, !P1 ;  /* 0xffffffffff187807 */ /* 0x000fe40004800000 */
[----:B------:R-:W-:Y:S01]  /*45f0*/  IADD3 R29, P1, R8, R29, RZ ;  /* 0x0000001d081d7210 */ /* 0x000fe20007f3e0ff */
[----:B------:R-:W-:Y:S01]  /*4600*/  IMAD.WIDE.U32 R26, R6, R20, RZ ;  /* 0x00000014061a7225 */ /* 0x000fe200078e00ff */
[----:B------:R-:W-:-:S02]  /*4610*/  IADD3.X R28, R24, R25, ~R37, P0, P4 ;  /* 0x00000019181c7210 */ /* 0x000fc400007e8c25 */
[----:B------:R-:W-:Y:S01]  /*4620*/  IADD3 R30, P5, R11, R33, RZ ;  /* 0x000000210b1e7210 */ /* 0x000fe20007fbe0ff */
[----:B------:R-:W-:Y:S01]  /*4630*/  IMAD.WIDE.U32 R24, P2, R9, R6, R18 ;  /* 0x0000000609187225 */ /* 0x000fe20007840012 */
[----:B------:R-:W-:-:S03]  /*4640*/  IADD3 R35, P4, RZ, R26, RZ ;  /* 0x0000001aff237210 */ /* 0x000fc60007f9e0ff */
[----:B------:R-:W-:Y:S01]  /*4650*/  IMAD.X R31, R28, 0x1, R31, P1 ;  /* 0x000000011c1f7824 */ /* 0x000fe200008e061f */
[----:B------:R-:W-:Y:S01]  /*4660*/  IADD3 R19, P3, R27, R24, RZ ;  /* 0x000000181b137210 */ /* 0x000fe20007f7e0ff */
[----:B------:R-:W-:Y:S01]  /*4670*/  IMAD.MOV.U32 R18, RZ, RZ, R25 ;  /* 0x000000ffff127224 */ /* 0x000fe200078e0019 */
[----:B------:R-:W-:Y:S02]  /*4680*/  ISETP.LT.U32.AND P0, PT, R35, R26, PT ;  /* 0x0000001a2300720c */ /* 0x000fe40003f01070 */
[----:B------:R-:W-:Y:S01]  /*4690*/  ISETP.GT.U32.AND P1, PT, R29, RZ, PT ;  /* 0x000000ff1d00720c */ /* 0x000fe20003f24070 */
[----:B------:R-:W-:Y:S01]  /*46a0*/  IMAD.X R26, R19, 0x1, R26, P4 ;  /* 0x00000001131a7824 */ /* 0x000fe200020e061a */
[----:B------:R-:W-:Y:S02]  /*46b0*/  ISETP.LT.U32.AND P4, PT, R29, R8, PT ;  /* 0x000000081d00720c */ /* 0x000fe40003f81070 */
[C---:B------:R-:W-:Y:S02]  /*46c0*/  ISETP.GT.U32.AND.EX P1, PT, R31.reuse, -0x1, PT, P1 ;  /* 0xffffffff1f00780c */ /* 0x040fe40003f24110 */
[----:B------:R-:W-:Y:S01]  /*46d0*/  ISETP.LT.U32.AND.EX P0, PT, R26, R19, PT, P0 ;  /* 0x000000131a00720c */ /* 0x000fe20003f01100 */
[----:B------:R-:W-:Y:S01]  /*46e0*/  IMAD.X R19, RZ, RZ, RZ, P2 ;  /* 0x000000ffff137224 */ /* 0x000fe200010e06ff */
[----:B------:R-:W-:Y:S01]  /*46f0*/  ISETP.LT.U32.OR.EX P4, PT, R31, R28, P1, P4 ;  /* 0x0000001c1f00720c */ /* 0x000fe20000f81540 */
[----:B------:R-:W-:Y:S01]  /*4700*/  IMAD.X R28, R21, 0x1, R22, P5 ;  /* 0x00000001151c7824 */ /* 0x000fe200028e0616 */
[----:B------:R-:W-:Y:S01]  /*4710*/  SEL R27, RZ, 0x1, !P0 ;  /* 0x00000001ff1b7807 */ /* 0x000fe20004000000 */
[----:B------:R-:W-:Y:S01]  /*4720*/  IMAD.WIDE.U32.X R18, R9, R7, R18, P3 ;  /* 0x0000000709127225 */ /* 0x000fe200018e0412 */
[----:B------:R-:W-:-:S02]  /*4730*/  ISETP.GT.U32.AND P2, PT, R30, RZ, PT ;  /* 0x000000ff1e00720c */ /* 0x000fc40003f44070 */
[--C-:B------:R-:W-:Y:S02]  /*4740*/  IADD3 R27, P0, P1, -R27, R35, -R26.reuse ;  /* 0x000000231b1b7210 */ /* 0x100fe4000791e91a */
[----:B------:R-:W-:Y:S02]  /*4750*/  ISETP.LT.U32.AND P5, PT, R30, R11, PT ;  /* 0x0000000b1e00720c */ /* 0x000fe40003fa1070 */
[C---:B------:R-:W-:Y:S02]  /*4760*/  ISETP.GT.U32.AND.EX P2, PT, R28.reuse, -0x1, PT, P2 ;  /* 0xffffffff1c00780c */ /* 0x040fe40003f44120 */
[----:B------:R-:W-:Y:S02]  /*4770*/  SEL R8, RZ, 0x1, !P4 ;  /* 0x00000001ff087807 */ /* 0x000fe40006000000 */
[----:B------:R-:W-:Y:S02]  /*4780*/  ISETP.LT.U32.OR.EX P2, PT, R28, R21, P2, P5 ;  /* 0x000000151c00720c */ /* 0x000fe40001741550 */
[----:B------:R-:W-:-:S02]  /*4790*/  IADD3.X R35, R32, -0x1, R26, P0, P1 ;  /* 0xffffffff20237810 */ /* 0x000fc400007e241a */
[----:B------:R-:W-:Y:S02]  /*47a0*/  ISETP.LT.U32.AND P0, PT, R18, R27, PT ;  /* 0x0000001b1200720c */ /* 0x000fe40003f01070 */
        /* <DEDUP_REMOVED lines=80> */
[----:B------:R-:W-:Y:S02]  /*4cb0*/  IADD3 R3, P3, R28, R5, RZ ;  /* 0x000000051c037210 */ /* 0x000fe40007f7e0ff */
[----:B------:R-:W-:Y:S01]  /*4cc0*/  ISETP.GT.U32.AND P2, PT, R30, RZ, PT ;  /* 0x000000ff1e00720c */ /* 0x000fe20003f44070 */
[----:B------:R-:W-:Y:S01]  /*4cd0*/  IMAD.X R2, R29, 0x1, ~R2, P6 ;  /* 0x000000011d027824 */ /* 0x000fe200030e0e02 */
[----:B------:R-:W-:Y:S02]  /*4ce0*/  SEL R5, RZ, 0xffffffff, !P0 ;  /* 0xffffffffff057807 */ /* 0x000fe40004000000 */
[C---:B------:R-:W-:Y:S01]  /*4cf0*/  ISETP.LT.U32.AND P0, PT, R3.reuse, R28, PT ;  /* 0x0000001c0300720c */ /* 0x040fe20003f01070 */
[----:B------:R-:W-:Y:S01]  /*4d00*/  IMAD.X R7, R2, 0x1, R7, P3 ;  /* 0x0000000102077824 */ /* 0x000fe200018e0607 */
[----:B------:R-:W-:-:S02]  /*4d10*/  ISETP.GT.U32.AND P3, PT, R3, RZ, PT ;  /* 0x000000ff0300720c */ /* 0x000fc40003f64070 */
[C---:B------:R-:W-:Y:S02]  /*4d20*/  ISETP.GT.U32.AND.EX P2, PT, R18.reuse, -0x1, PT, P2 ;  /* 0xffffffff1200780c */ /* 0x040fe40003f44120 */
[C---:B------:R-:W-:Y:S02]  /*4d30*/  ISETP.GT.U32.AND.EX P3, PT, R7.reuse, -0x1, PT, P3 ;  /* 0xffffffff0700780c */ /* 0x040fe40003f64130 */
[----:B------:R-:W-:Y:S02]  /*4d40*/  ISETP.LT.U32.OR.EX P1, PT, R18, R31, P2, P1 ;  /* 0x0000001f1200720c */ /* 0x000fe40001721510 */
[----:B------:R-:W-:Y:S02]  /*4d50*/  ISETP.LT.U32.OR.EX P0, PT, R7, R2, P3, P0 ;  /* 0x000000020700720c */ /* 0x000fe40001f01500 */
[----:B------:R-:W-:Y:S02]  /*4d60*/  ISETP.GE.U32.AND P2, PT, R10, R33, PT ;  /* 0x000000210a00720c */ /* 0x000fe40003f46070 */
[----:B------:R-:W-:-:S02]  /*4d70*/  SEL R2, RZ, 0x1, !P0 ;  /* 0x00000001ff027807 */ /* 0x000fc40004000000 */
[----:B------:R-:W-:Y:S02]  /*4d80*/  ISETP.GE.U32.AND.EX P2, PT, R13, R22, PT, P2 ;  /* 0x000000160d00720c */ /* 0x000fe40003f46120 */
[----:B------:R-:W-:Y:S02]  /*4d90*/  IADD3 R2, P6, -R2, R3, RZ ;  /* 0x0000000302027210 */ /* 0x000fe40007fde1ff */
[----:B------:R-:W-:Y:S02]  /*4da0*/  SEL R4, RZ, 0xffffffff, !P0 ;  /* 0xffffffffff047807 */ /* 0x000fe40004000000 */
[----:B------:R-:W-:Y:S02]  /*4db0*/  IADD3.X R5, R5, R19, ~R35, P5, P4 ;  /* 0x0000001305057210 */ /* 0x000fe40002fe8c23 */
[----:B------:R-:W-:Y:S01]  /*4dc0*/  SEL R19, RZ, 0x1, !P1 ;  /* 0x00000001ff137807 */ /* 0x000fe20004800000 */
[----:B------:R-:W-:Y:S01]  /*4dd0*/  IMAD.X R4, R7, 0x1, ~R4, P6 ;  /* 0x0000000107047824 */ /* 0x000fe200030e0e04 */
[----:B------:R-:W-:-:S02]  /*4de0*/  SEL R24, RZ, 0x1, P2 ;  /* 0x00000001ff187807 */ /* 0x000fc40001000000 */
[----:B------:R-:W-:Y:S02]  /*4df0*/  IADD3 R3, P0, R2, R8, RZ ;  /* 0x0000000802037210 */ /* 0x000fe40007f1e0ff */
[----:B------:R-:W-:Y:S02]  /*4e00*/  IADD3 R19, P3, -R19, R30, RZ ;  /* 0x0000001e13137210 */ /* 0x000fe40007f7e1ff */
[----:B------:R-:W-:Y:S02]  /*4e10*/  SEL R25, RZ, 0xffffffff, !P1 ;  /* 0xffffffffff197807 */ /* 0x000fe40004800000 */
[----:B------:R-:W-:Y:S01]  /*4e20*/  IADD3 R24, P4, P5, R24, R10, -R33 ;  /* 0x0000000a18187210 */ /* 0x000fe20007d9e821 */
[----:B------:R-:W-:Y:S01]  /*4e30*/  IMAD.X R10, R4, 0x1, R5, P0 ;  /* 0x00000001040a7824 */ /* 0x000fe200000e0605 */
[----:B------:R-:W-:Y:S01]  /*4e40*/  SEL R26, RZ, 0xffffffff, P2 ;  /* 0xffffffffff1a7807 */ /* 0x000fe20001000000 */
[----:B------:R-:W-:Y:S01]  /*4e50*/  IMAD.X R18, R18, 0x1, ~R25, P3 ;  /* 0x0000000112127824 */ /* 0x000fe200018e0e19 */
[----:B------:R-:W-:-:S02]  /*4e60*/  ISETP.GT.U32.AND P2, PT, R3, RZ, PT ;  /* 0x000000ff0300720c */ /* 0x000fc40003f44070 */
[----:B------:R-:W-:Y:S02]  /*4e70*/  ISETP.GE.U32.AND P1, PT, R19, R8, PT ;  /* 0x000000081300720c */ /* 0x000fe40003f26070 */
[----:B------:R-:W-:Y:S02]  /*4e80*/  ISETP.LT.U32.AND P3, PT, R3, R2, PT ;  /* 0x000000020300720c */ /* 0x000fe40003f61070 */
[----:B------:R-:W-:Y:S02]  /*4e90*/  ISETP.GT.U32.AND.EX P2, PT, R10, -0x1, PT, P2 ;  /* 0xffffffff0a00780c */ /* 0x000fe40003f44120 */
[----:B------:R-:W-:Y:S02]  /*4ea0*/  IADD3.X R26, R26, R13, ~R22, P4, P5 ;  /* 0x0000000d1a1a7210 */ /* 0x000fe400027eac16 */
[----:B------:R-:W-:Y:S02]  /*4eb0*/  ISETP.GE.U32.AND P0, PT, R24, R11, PT ;  /* 0x0000000b1800720c */ /* 0x000fe40003f06070 */
[----:B------:R-:W-:-:S02]  /*4ec0*/  ISETP.GE.U32.AND.EX P1, PT, R18, R5, PT, P1 ;  /* 0x000000051200720c */ /* 0x000fc40003f26110 */
[----:B------:R-:W-:Y:S02]  /*4ed0*/  ISETP.LT.U32.OR.EX P2, PT, R10, R4, P2, P3 ;  /* 0x000000040a00720c */ /* 0x000fe40001741530 */
[----:B------:R-:W-:Y:S02]  /*4ee0*/  ISETP.GE.U32.AND.EX P0, PT, R26, R21, PT, P0 ;  /* 0x000000151a00720c */ /* 0x000fe40003f06100 */
[----:B------:R-:W-:Y:S02]  /*4ef0*/  SEL R7, RZ, 0x1, P1 ;  /* 0x00000001ff077807 */ /* 0x000fe40000800000 */
[----:B------:R-:W-:Y:S02]  /*4f00*/  SEL R6, RZ, 0x1, !P2 ;  /* 0x00000001ff067807 */ /* 0x000fe40005000000 */
[----:B------:R-:W-:Y:S02]  /*4f10*/  SEL R2, RZ, 0x1, P0 ;  /* 0x00000001ff027807 */ /* 0x000fe40000000000 */
[----:B------:R-:W-:-:S02]  /*4f20*/  IADD3 R4, P3, P4, R7, R19, -R8 ;  /* 0x0000001307047210 */ /* 0x000fc40007c7e808 */
[----:B------:R-:W-:Y:S02]  /*4f30*/  SEL R8, RZ, 0xffffffff, P1 ;  /* 0xffffffffff087807 */ /* 0x000fe40000800000 */
[----:B------:R-:W-:Y:S02]  /*4f40*/  IADD3 R6, P1, -R6, R3, RZ ;  /* 0x0000000306067210 */ /* 0x000fe40007f3e1ff */
[----:B------:R-:W-:Y:S02]  /*4f50*/  SEL R7, RZ, 0xffffffff, !P2 ;  /* 0xffffffffff077807 */ /* 0x000fe40005000000 */
[----:B------:R-:W-:Y:S02]  /*4f60*/  IADD3 R2, P5, P6, R2, R24, -R11 ;  /* 0x0000001802027210 */ /* 0x000fe40007ebe80b */
[----:B------:R-:W-:Y:S01]  /*4f70*/  SEL R22, RZ, 0xffffffff, P0 ;  /* 0xffffffffff167807 */ /* 0x000fe20000000000 */
[----:B------:R-:W-:Y:S01]  /*4f80*/  IMAD.X R7, R10, 0x1, ~R7, P1 ;  /* 0x000000010a077824 */ /* 0x000fe200008e0e07 */
[----:B------:R-:W-:-:S02]  /*4f90*/  IADD3.X R5, R8, R18, ~R5, P3, P4 ;  /* 0x0000001208057210 */ /* 0x000fc40001fe8c05 */
[----:B------:R-:W-:-:S07]  /*4fa0*/  IADD3.X R3, R22, R26, ~R21, P5, P6 ;  /* 0x0000001a16037210 */ /* 0x000fce0002fecc15 */
.L_x_9:
[----:B------:R-:W-:Y:S01]  /*4fb0*/  IMAD.WIDE.U32 R10, R15, R23, RZ ;  /* 0x000000170f0a7225 */ /* 0x000fe200078e00ff */
[----:B------:R-:W-:-:S03]  /*4fc0*/  UIADD3 UR4, UR4, 0x1, URZ ;  /* 0x0000000104047890 */ /* 0x000fc6000fffe03f */
[----:B------:R-:W-:Y:S01]  /*4fd0*/  IMAD.WIDE.U32 R16, P0, R15, R12, R16 ;  /* 0x0000000c0f107225 */ /* 0x000fe20007800010 */
[----:B------:R-:W-:Y:S01]  /*4fe0*/  IADD3 R13, P1, RZ, R10, RZ ;  /* 0x0000000aff0d7210 */ /* 0x000fe20007f3e0ff */
[----:B------:R-:W-:Y:S02]  /*4ff0*/  UISETP.NE.AND UP0, UPT, UR4, 0x40, UPT ;  /* 0x000000400400788c */ /* 0x000fe4000bf05270 */
[----:B------:R-:W-:Y:S01]  /*5000*/  IMAD.WIDE.U32 R18, R14, R20, RZ ;  /* 0x000000140e127225 */ /* 0x000fe200078e00ff */
[----:B------:R-:W-:Y:S02]  /*5010*/  IADD3 R25, P4, R11, R16, RZ ;  /* 0x000000100b197210 */ /* 0x000fe40007f9e0ff */
[----:B------:R-:W-:Y:S01]  /*5020*/  ISETP.LT.U32.AND P3, PT, R13, R10, PT ;  /* 0x0000000a0d00720c */ /* 0x000fe20003f61070 */
[----:B------:R-:W-:-:S04]  /*5030*/  IMAD.WIDE.U32 R26, R15, R20, RZ ;  /* 0x000000140f1a7225 */ /* 0x000fc800078e00ff */
[----:B------:R-:W-:Y:S01]  /*5040*/  IMAD.X R8, R10, 0x1, R25, P1 ;  /* 0x000000010a087824 */ /* 0x000fe200008e0619 */
[----:B------:R-:W-:Y:S01]  /*5050*/  IADD3 R21, P5, RZ, R26, RZ ;  /* 0x0000001aff157210 */ /* 0x000fe20007fbe0ff */
[----:B------:R-:W-:-:S03]  /*5060*/  IMAD.WIDE.U32 R28, R14, R15, RZ ;  /* 0x0000000f0e1c7225 */ /* 0x000fc600078e00ff */
[----:B------:R-:W-:Y:S01]  /*5070*/  ISETP.LT.U32.AND.EX P3, PT, R8, R25, PT, P3 ;  /* 0x000000190800720c */ /* 0x000fe20003f61130 */
[----:B------:R-:W-:-:S03]  /*5080*/  IMAD.WIDE.U32 R18, P1, R15, R9, R18 ;  /* 0x000000090f127225 */ /* 0x000fc60007820012 */
[----:B------:R-:W-:Y:S01]  /*5090*/  SEL R16, RZ, 0x1, !P3 ;  /* 0x00000001ff107807 */ /* 0x000fe20005800000 */
[----:B------:R-:W-:Y:S01]  /*50a0*/  IMAD.WIDE.U32 R28, P6, R15, R14, R28 ;  /* 0x0000000e0f1c7225 */ /* 0x000fe200078c001c */
[----:B------:R-:W-:-:S03]  /*50b0*/  IADD3 R27, P2, R27, R18, RZ ;  /* 0x000000121b1b7210 */ /* 0x000fc60007f5e0ff */
[----:B------:R-:W-:Y:S01]  /*50c0*/  IMAD.X R11, RZ, RZ, RZ, P0 ;  /* 0x000000ffff0b7224 */ /* 0x000fe200000e06ff */
[----:B------:R-:W-:Y:S01]  /*50d0*/  ISETP.LT.U32.AND P0, PT, R21, R26, PT ;  /* 0x0000001a1500720c */ /* 0x000fe20003f01070 */
[----:B------:R-:W-:Y:S02]  /*50e0*/  IMAD.MOV.U32 R10, RZ, RZ, R17 ;  /* 0x000000ffff0a7224 */ /* 0x000fe400078e0011 */
[----:B------:R-:W-:Y:S02]  /*50f0*/  IMAD.X R26, R26, 0x1, R27, P5 ;  /* 0x000000011a1a7824 */ /* 0x000fe400028e061b */
[----:B------:R-:W-:-:S03]  /*5100*/  IMAD.WIDE.U32 R24, R15, R15, RZ ;  /* 0x0000000f0f187225 */ /* 0x000fc600078e00ff */
[----:B------:R-:W-:Y:S01]  /*5110*/  ISETP.LT.U32.AND.EX P0, PT, R26, R27, PT, P0 ;  /* 0x0000001b1a00720c */ /* 0x000fe20003f01100 */
[----:B------:R-:W-:Y:S01]  /*5120*/  IMAD.X R17, RZ, RZ, RZ, P6 ;  /* 0x000000ffff117224 */ /* 0x000fe200030e06ff */
[----:B------:R-:W-:Y:S01]  /*5130*/  IADD3 R15, P5, P6, -R16, R13, -R8 ;  /* 0x0000000d100f7210 */ /* 0x000fe20007ebe908 */
[----:B------:R-:W-:Y:S01]  /*5140*/  IMAD.MOV.U32 R13, RZ, RZ, -0x1 ;  /* 0xffffffffff0d7424 */ /* 0x000fe200078e00ff */
[----:B------:R-:W-:Y:S01]  /*5150*/  IADD3 R22, P3, R25, R28, RZ ;  /* 0x0000001c19167210 */ /* 0x000fe20007f7e0ff */
[----:B------:R-:W-:Y:S01]  /*5160*/  IMAD.WIDE.U32.X R10, R14, R12, R10, P4 ;  /* 0x0000000c0e0a7225 */ /* 0x000fe200020e040a */
[-C--:B------:R-:W-:Y:S02]  /*5170*/  IADD3 R28, P4, RZ, R24.reuse, RZ ;  /* 0x00000018ff1c7210 */ /* 0x080fe40007f9e0ff */
[----:B------:R-:W-:Y:S01]  /*5180*/  IADD3.X R27, R13, -0x1, R8, P5, P6 ;  /* 0xffffffff0d1b7810 */ /* 0x000fe20002fec408 */
[----:B------:R-:W-:Y:S01]  /*5190*/  IMAD.MOV.U32 R16, RZ, RZ, R29 ;  /* 0x000000ffff107224 */ /* 0x000fe200078e001d */
[----:B------:R-:W-:Y:S01]  /*51a0*/  ISETP.LT.U32.AND P5, PT, R10, R15, PT ;  /* 0x0000000f0a00720c */ /* 0x000fe20003fa1070 */
[----:B------:R-:W-:Y:S01]  /*51b0*/  IMAD.X R25, RZ, RZ, RZ, P1 ;  /* 0x000000ffff197224 */ /* 0x000fe200008e06ff */
[----:B------:R-:W-:Y:S01]  /*51c0*/  ISETP.LT.U32.AND P1, PT, R28, R24, PT ;  /* 0x000000181c00720c */ /* 0x000fe20003f21070 */
[----:B------:R-:W-:Y:S01]  /*51d0*/  IMAD.X R29, R24, 0x1, R22, P4 ;  /* 0x00000001181d7824 */ /* 0x000fe200020e0616 */
[----:B------:R-:W-:Y:S01]  /*51e0*/  ISETP.LT.U32.AND.EX P4, PT, R11, R27, PT, P5 ;  /* 0x0000001b0b00720c */ /* 0x000fe20003f81150 */
[----:B------:R-:W-:Y:S01]  /*51f0*/  IMAD.MOV.U32 R24, RZ, RZ, R19 ;  /* 0x000000ffff187224 */ /* 0x000fe200078e0013 */
[----:B------:R-:W-:Y:S01]  /*5200*/  SEL R8, RZ, 0x1, !P0 ;  /* 0x00000001ff087807 */ /* 0x000fe20004000000 */
[----:B------:R-:W-:Y:S01]  /*5210*/  IMAD.WIDE.U32 R30, R9, R23, RZ ;  /* 0x00000017091e7225 */ /* 0x000fe200078e00ff */
[----:B------:R-:W-:-:S02]  /*5220*/  SEL R18, RZ, 0x1, !P4 ;  /* 0x00000001ff127807 */ /* 0x000fc40006000000 */
[----:B------:R-:W-:Y:S01]  /*5230*/  IADD3 R21, P5, P0, -R8, R21, -R26 ;  /* 0x0000001508157210 */ /* 0x000fe200078be91a */
[----:B------:R-:W-:Y:S01]  /*5240*/  IMAD.WIDE.U32.X R24, R14, R9, R24, P2 ;  /* 0x000000090e187225 */ /* 0x000fe200010e0418 */
[----:B------:R-:W-:Y:S02]  /*5250*/  SEL R32, RZ, 0xffffffff, !P4 ;  /* 0xffffffffff207807 */ /* 0x000fe40006000000 */
[----:B------:R-:W-:Y:S01]  /*5260*/  IADD3 R8, P2, P6, R18, R10, -R15 ;  /* 0x0000000a12087210 */ /* 0x000fe20007e5e80f */
[----:B------:R-:W-:Y:S01]  /*5270*/  IMAD.WIDE.U32 R18, R20, R23, RZ ;  /* 0x0000001714127225 */ /* 0x000fe200078e00ff */
[----:B------:R-:W-:Y:S02]  /*5280*/  IADD3.X R33, R13, -0x1, R26, P5, P0 ;  /* 0xffffffff0d217810 */ /* 0x000fe40002fe041a */
[----:B------:R-:W-:Y:S01]  /*5290*/  ISETP.LT.U32.AND P0, PT, R24, R21, PT ;  /* 0x000000151800720c */ /* 0x000fe20003f01070 */
[----:B------:R-:W-:Y:S01]  /*52a0*/  IMAD.WIDE.U32 R30, P4, R12, R20, R30 ;  /* 0x000000140c1e7225 */ /* 0x000fe2000788001e */
[----:B------:R-:W-:-:S02]  /*52b0*/  IADD3.X R10, R32, R11, ~R27, P2, P6 ;  /* 0x0000000b200a7210 */ /* 0x000fc400017ecc1b */
[----:B------:R-:W-:Y:S01]  /*52c0*/  ISETP.LT.U32.AND.EX P2, PT, R25, R33, PT, P0 ;  /* 0x000000211900720c */ /* 0x000fe20003f41100 */
[----:B------:R-:W-:Y:S01]  /*52d0*/  IMAD.WIDE.U32.X R14, R14, R14, R16, P3 ;  /* 0x0000000e0e0e7225 */ /* 0x000fe200018e0410 */
[----:B------:R-:W-:Y:S02]  /*52e0*/  IADD3 R27, P5, RZ, R18, RZ ;  /* 0x00000012ff1b7210 */ /* 0x000fe40007fbe0ff */
[----:B------:R-:W-:Y:S01]  /*52f0*/  IADD3 R11, P3, R19, R30, RZ ;  /* 0x0000001e130b7210 */ /* 0x000fe20007f7e0ff */
[----:B------:R-:W-:Y:S01]  /*5300*/  IMAD.WIDE.U32 R16, R9, R20, RZ ;  /* 0x0000001409107225 */ /* 0x000fe200078e00ff */
[----:B------:R-:W-:Y:S02]  /*5310*/  SEL R30, RZ, 0x1, !P2 ;  /* 0x00000001ff1e7807 */ /* 0x000fe40005000000 */
[----:B------:R-:W-:Y:S01]  /*5320*/  ISETP.LT.U32.AND P0, PT, R27, R18, PT ;  /* 0x000000121b00720c */ /* 0x000fe20003f01070 */
[----:B------:R-:W-:Y:S01]  /*5330*/  IMAD.X R26, R18, 0x1, R11, P5 ;  /* 0x00000001121a7824 */ /* 0x000fe200028e060b */
[----:B------:R-:W-:Y:S01]  /*5340*/  IADD3 R30, P5, P6, R30, R24, -R21 ;  /* 0x000000181e1e7210 */ /* 0x000fe20007ebe815 */
[----:B------:R-:W-:Y:S01]  /*5350*/  IMAD.X R19, RZ, RZ, RZ, P4 ;  /* 0x000000ffff137224 */ /* 0x000fe200020e06ff */
[----:B------:R-:W-:Y:S01]  /*5360*/  SEL R24, RZ, 0xffffffff, !P2 ;  /* 0xffffffffff187807 */ /* 0x000fe20005000000 */
[----:B------:R-:W-:Y:S01]  /*5370*/  IMAD.WIDE.U32 R16, P4, R20, R9, R16 ;  /* 0x0000000914107225 */ /* 0x000fe20007880010 */
[----:B------:R-:W-:-:S02]  /*5380*/  ISETP.LT.U32.AND.EX P1, PT, R29, R22, PT, P1 ;  /* 0x000000161d00720c */ /* 0x000fc40003f21110 */
[----:B------:R-:W-:Y:S01]  /*5390*/  ISETP.LT.U32.AND.EX P0, PT, R26, R11, PT, P0 ;  /* 0x0000000b1a00720c */ /* 0x000fe20003f01100 */
[----:B------:R-:W-:-:S04]  /*53a0*/  IMAD.WIDE.U32 R20, R20, R20, RZ ;  /* 0x0000001414147225 */ /* 0x000fc800078e00ff */
[----:B------:R-:W-:Y:S01]  /*53b0*/  IMAD.MOV.U32 R18, RZ, RZ, R31 ;  /* 0x000000ffff127224 */ /* 0x000fe200078e001f */
[----:B------:R-:W-:Y:S02]  /*53c0*/  IADD3.X R31, R24, R25, ~R33, P5, P6 ;  /* 0x00000019181f7210 */ /* 0x000fe40002fecc21 */
[----:B------:R-:W-:Y:S01]  /*53d0*/  IADD3 R32, P2, RZ, R20, RZ ;  /* 0x00000014ff207210 */ /* 0x000fe20007f5e0ff */
[----:B------:R-:W-:Y:S01]  /*53e0*/  IMAD.WIDE.U32.X R18, R12, R9, R18, P3 ;  /* 0x000000090c127225 */ /* 0x000fe200018e0412 */
[----:B------:R-:W-:-:S05]  /*53f0*/  IADD3 R16, P5, R21, R16, RZ ;  /* 0x0000001015107210 */ /* 0x000fca0007fbe0ff */
[----:B------:R-:W-:Y:S01]  /*5400*/  IMAD.X R33, R20, 0x1, R16, P2 ;  /* 0x0000000114217824 */ /* 0x000fe200010e0610 */
[----:B------:R-:W-:Y:S01]  /*5410*/  ISETP.LT.U32.AND P2, PT, R32, R20, PT ;  /* 0x000000142000720c */ /* 0x000fe20003f41070 */
[----:B------:R-:W-:-:S03]  /*5420*/  IMAD.WIDE.U32 R20, R12, R23, RZ ;  /* 0x000000170c147225 */ /* 0x000fc600078e00ff */
[----:B------:R-:W-:Y:S01]  /*5430*/  ISETP.LT.U32.AND.EX P2, PT, R33, R16, PT, P2 ;  /* 0x000000102100720c */ /* 0x000fe20003f41120 */
[----:B------:R-:W-:-:S04]  /*5440*/  IMAD.WIDE.U32 R20, P3, R23, R12, R20 ;  /* 0x0000000c17147225 */ /* 0x000fc80007860014 */
[----:B------:R-:W-:-:S04]  /*5450*/  IMAD.WIDE.U32 R22, R23, R23, RZ ;  /* 0x0000001717167225 */ /* 0x000fc800078e00ff */
[----:B------:R-:W-:Y:S01]  /*5460*/  IMAD.X R25, RZ, RZ, RZ, P3 ;  /* 0x000000ffff197224 */ /* 0x000fe200018e06ff */
[----:B------:R-:W-:Y:S01]  /*5470*/  IADD3 R23, P3, R23, R20, RZ ;  /* 0x0000001417177210 */ /* 0x000fe20007f7e0ff */
[----:B------:R-:W-:Y:S01]  /*5480*/  IMAD.MOV.U32 R24, RZ, RZ, R21 ;  /* 0x000000ffff187224 */ /* 0x000fe200078e0015 */
[----:B------:R-:W-:Y:S01]  /*5490*/  IADD3 R35, P6, RZ, R22, RZ ;  /* 0x00000016ff237210 */ /* 0x000fe20007fde0ff */
[----:B------:R-:W-:Y:S02]  /*54a0*/  IMAD.X R21, RZ, RZ, RZ, P4 ;  /* 0x000000ffff157224 */ /* 0x000fe400020e06ff */
[----:B------:R-:W-:Y:S01]  /*54b0*/  IMAD.WIDE.U32.X R24, R12, R12, R24, P3 ;  /* 0x0000000c0c187225 */ /* 0x000fe200018e0418 */
[----:B------:R-:W-:Y:S02]  /*54c0*/  ISETP.LT.U32.AND P3, PT, R35, R22, PT ;  /* 0x000000162300720c */ /* 0x000fe40003f61070 */
[----:B------:R-:W-:Y:S01]  /*54d0*/  SEL R12, RZ, 0x1, !P0 ;  /* 0x00000001ff0c7807 */ /* 0x000fe20004000000 */
[----:B------:R-:W-:-:S02]  /*54e0*/  IMAD.X R22, R22, 0x1, R23, P6 ;  /* 0x0000000116167824 */ /* 0x000fc400030e0617 */
[----:B------:R-:W-:Y:S01]  /*54f0*/  IMAD.MOV.U32 R20, RZ, RZ, R17 ;  /* 0x000000ffff147224 */ /* 0x000fe200078e0011 */
[----:B------:R-:W-:Y:S02]  /*5500*/  SEL R17, RZ, 0x1, !P1 ;  /* 0x00000001ff117807 */ /* 0x000fe40004800000 */
[----:B------:R-:W-:Y:S01]  /*5510*/  ISETP.LT.U32.AND.EX P3, PT, R22, R23, PT, P3 ;  /* 0x000000171600720c */ /* 0x000fe20003f61130 */
[----:B------:R-:W-:Y:S01]  /*5520*/  IMAD.WIDE.U32.X R20, R9, R9, R20, P5 ;  /* 0x0000000909147225 */ /* 0x000fe200028e0414 */
[----:B------:R-:W-:Y:S02]  /*5530*/  SEL R9, RZ, 0x1, !P2 ;  /* 0x00000001ff097807 */ /* 0x000fe40005000000 */
[----:B------:R-:W-:-:S04]  /*5540*/  SEL R11, RZ, 0x1, !P3 ;  /* 0x00000001ff0b7807 */ /* 0x000fc80005800000 */
[----:B------:R-:W-:Y:S02]  /*5550*/  IADD3 R11, P0, P6, -R11, R35, -R22 ;  /* 0x000000230b0b7210 */ /* 0x000fe40007e1e916 */
[----:B------:R-:W-:Y:S02]  /*5560*/  IADD3 R35, P3, P4, -R12, R27, -R26 ;  /* 0x0000001b0c237210 */ /* 0x000fe40007c7e91a */
[C---:B------:R-:W-:Y:S02]  /*5570*/  IADD3.X R27, R13.reuse, -0x1, R22, P0, P6 ;  /* 0xffffffff0d1b7810 */ /* 0x040fe400007ec416 */
[----:B------:R-:W-:Y:S02]  /*5580*/  ISETP.LT.U32.AND P0, PT, R24, R11, PT ;  /* 0x0000000b1800720c */ /* 0x000fe40003f01070 */
[----:B------:R-:W-:Y:S02]  /*5590*/  IADD3.X R23, R13, -0x1, R26, P3, P4 ;  /* 0xffffffff0d177810 */ /* 0x000fe40001fe841a */
[----:B------:R-:W-:-:S02]  /*55a0*/  ISETP.LT.U32.AND.EX P1, PT, R25, R27, PT, P0 ;  /* 0x0000001b1900720c */ /* 0x000fc40003f21100 */
[--C-:B------:R-:W-:Y:S02]  /*55b0*/  IADD3 R17, P3, P5, -R17, R28, -R29.reuse ;  /* 0x0000001c11117210 */ /* 0x100fe40007d7e91d */
[----:B------:R-:W-:Y:S02]  /*55c0*/  SEL R37, RZ, 0x1, !P1 ;  /* 0x00000001ff257807 */ /* 0x000fe40004800000 */
[----:B------:R-:W-:Y:S02]  /*55d0*/  ISETP.LT.U32.AND P0, PT, R18, R35, PT ;  /* 0x000000231200720c */ /* 0x000fe40003f01070 */
[----:B------:R-:W-:Y:S02]  /*55e0*/  IADD3.X R29, R13, -0x1, R29, P3, P5 ;  /* 0xffffffff0d1d7810 */ /* 0x000fe40001fea41d */
[----:B------:R-:W-:Y:S02]  /*55f0*/  IADD3 R9, P2, P4, -R9, R32, -R33 ;  /* 0x0000002009097210 */ /* 0x000fe40007c5e921 */
[----:B------:R-:W-:-:S02]  /*5600*/  IADD3 R37, P3, P6, R37, R24, -R11 ;  /* 0x0000001825257210 */ /* 0x000fc40007e7e80b */
[----:B------:R-:W-:Y:S02]  /*5610*/  SEL R24, RZ, 0xffffffff, !P1 ;  /* 0xffffffffff187807 */ /* 0x000fe40004800000 */
[----:B------:R-:W-:Y:S02]  /*5620*/  ISETP.LT.U32.AND.EX P0, PT, R19, R23, PT, P0 ;  /* 0x000000171300720c */ /* 0x000fe40003f01100 */
[----:B------:R-:W-:Y:S02]  /*5630*/  IADD3.X R13, R13, -0x1, R33, P2, P4 ;  /* 0xffffffff0d0d7810 */ /* 0x000fe400017e8421 */
[----:B------:R-:W-:Y:S02]  /*5640*/  IADD3 R12, P2, R37, R30, RZ ;  /* 0x0000001e250c7210 */ /* 0x000fe40007f5e0ff */
[----:B------:R-:W-:Y:S02]  /*5650*/  IADD3.X R24, R24, R25, ~R27, P3, P6 ;  /* 0x0000001918187210 */ /* 0x000fe40001fecc1b */
[----:B------:R-:W-:-:S02]  /*5660*/  SEL R11, RZ, 0x1, !P0 ;  /* 0x00000001ff0b7807 */ /* 0x000fc40004000000 */
[----:B------:R-:W-:Y:S01]  /*5670*/  IADD3 R27, P6, R8, R8, RZ ;  /* 0x00000008081b7210 */ /* 0x000fe20007fde0ff */
[----:B------:R-:W-:Y:S01]  /*5680*/  IMAD.X R16, R24, 0x1, R31, P2 ;  /* 0x0000000118107824 */ /* 0x000fe200010e061f */
[----:B------:R-:W-:Y:S02]  /*5690*/  IADD3 R11, P4, P5, R11, R18, -R35 ;  /* 0x000000120b0b7210 */ /* 0x000fe40007d9e823 */
[----:B------:R-:W-:Y:S01]  /*56a0*/  ISETP.GT.U32.AND P3, PT, R12, RZ, PT ;  /* 0x000000ff0c00720c */ /* 0x000fe20003f64070 */
[----:B------:R-:W-:Y:S01]  /*56b0*/  IMAD.X R25, R10, 0x1, R10, P6 ;  /* 0x000000010a197824 */ /* 0x000fe200030e060a */
[----:B------:R-:W-:Y:S02]  /*56c0*/  SEL R18, RZ, 0xffffffff, !P0 ;  /* 0xffffffffff127807 */ /* 0x000fe40004000000 */
[----:B------:R-:W-:Y:S02]  /*56d0*/  ISETP.GT.U32.AND P2, PT, R27, RZ, PT ;  /* 0x000000ff1b00720c */ /* 0x000fe40003f44070 */
[----:B------:R-:W-:-:S02]  /*56e0*/  ISETP.LT.U32.AND P1, PT, R12, R37, PT ;  /* 0x000000250c00720c */ /* 0x000fc40003f21070 */
[----:B------:R-:W-:Y:S02]  /*56f0*/  ISETP.GT.U32.AND.EX P3, PT, R16, -0x1, PT, P3 ;  /* 0xffffffff1000780c */ /* 0x000fe40003f64130 */
[----:B------:R-:W-:Y:S02]  /*5700*/  IADD3.X R18, R18, R19, ~R23, P4, P5 ;  /* 0x0000001312127210 */ /* 0x000fe400027eac17 */
[----:B------:R-:W-:Y:S02]  /*5710*/  ISETP.LT.U32.AND P0, PT, R27, R8, PT ;  /* 0x000000081b00720c */ /* 0x000fe40003f01070 */
[----:B------:R-:W-:Y:S02]  /*5720*/  ISETP.GT.U32.AND.EX P2, PT, R25, -0x1, PT, P2 ;  /* 0xffffffff1900780c */ /* 0x000fe40003f44120 */
[----:B------:R-:W-:Y:S02]  /*5730*/  IADD3 R22, P4, R11, R11, RZ ;  /* 0x0000000b0b167210 */ /* 0x000fe40007f9e0ff */
[----:B------:R-:W-:-:S02]  /*5740*/  ISETP.LT.U32.OR.EX P1, PT, R16, R24, P3, P1 ;  /* 0x000000181000720c */ /* 0x000fc40001f21510 */
[----:B------:R-:W-:Y:S01]  /*5750*/  ISETP.LT.U32.OR.EX P3, PT, R25, R10, P2, P0 ;  /* 0x0000000a1900720c */ /* 0x000fe20001761500 */
[----:B------:R-:W-:Y:S01]  /*5760*/  IMAD.X R19, R18, 0x1, R18, P4 ;  /* 0x0000000112137824 */ /* 0x000fe200020e0612 */
[----:B------:R-:W-:Y:S02]  /*5770*/  ISETP.LT.U32.AND P2, PT, R14, R17, PT ;  /* 0x000000110e00720c */ /* 0x000fe40003f41070 */
[C---:B------:R-:W-:Y:S02]  /*5780*/  ISETP.GT.U32.AND P0, PT, R22.reuse, RZ, PT ;  /* 0x000000ff1600720c */ /* 0x040fe40003f04070 */
[----:B------:R-:W-:Y:S02]  /*5790*/  SEL R10, RZ, 0x1, !P3 ;  /* 0x00000001ff0a7807 */ /* 0x000fe40005800000 */
[----:B------:R-:W-:Y:S02]  /*57a0*/  ISETP.LT.U32.AND.EX P2, PT, R15, R29, PT, P2 ;  /* 0x0000001d0f00720c */ /* 0x000fe40003f41120 */
[----:B------:R-:W-:-:S02]  /*57b0*/  ISETP.LT.U32.AND P4, PT, R22, R11, PT ;  /* 0x0000000b1600720c */ /* 0x000fc40003f81070 */
[C---:B------:R-:W-:Y:S02]  /*57c0*/  ISETP.GT.U32.AND.EX P0, PT, R19.reuse, -0x1, PT, P0 ;  /* 0xffffffff1300780c */ /* 0x040fe40003f04100 */
[----:B------:R-:W-:Y:S02]  /*57d0*/  IADD3 R10, P6, -R10, R27, RZ ;  /* 0x0000001b0a0a7210 */ /* 0x000fe40007fde1ff */
[----:B------:R-:W-:Y:S02]  /*57e0*/  SEL R8, RZ, 0x1, !P2 ;  /* 0x00000001ff087807 */ /* 0x000fe40005000000 */
[----:B------:R-:W-:Y:S02]  /*57f0*/  SEL R24, RZ, 0xffffffff, !P3 ;  /* 0xffffffffff187807 */ /* 0x000fe40005800000 */
[----:B------:R-:W-:Y:S02]  /*5800*/  ISETP.LT.U32.OR.EX P0, PT, R19, R18, P0, P4 ;  /* 0x000000121300720c */ /* 0x000fe40000701540 */
[----:B------:R-:W-:-:S02]  /*5810*/  SEL R23, RZ, 0x1, !P1 ;  /* 0x00000001ff177807 */ /* 0x000fc40004800000 */
[----:B------:R-:W-:Y:S01]  /*5820*/  IADD3 R8, P4, P5, R8, R14, -R17 ;  /* 0x0000000e08087210 */ /* 0x000fe20007d9e811 */
[----:B------:R-:W-:Y:S01]  /*5830*/  IMAD.X R14, R25, 0x1, ~R24, P6 ;  /* 0x00000001190e7824 */ /* 0x000fe200030e0e18 */
[----:B------:R-:W-:Y:S02]  /*5840*/  SEL R17, RZ, 0x1, !P0 ;  /* 0x00000001ff117807 */ /* 0x000fe40004000000 */
[----:B------:R-:W-:Y:S02]  /*5850*/  IADD3 R23, P3, -R23, R12, RZ ;  /* 0x0000000c17177210 */ /* 0x000fe40007f7e1ff */
[----:B------:R-:W-:Y:S02]  /*5860*/  SEL R25, RZ, 0xffffffff, !P1 ;  /* 0xffffffffff197807 */ /* 0x000fe40004800000 */
[----:B------:R-:W-:Y:S02]  /*5870*/  SEL R24, RZ, 0xffffffff, !P2 ;  /* 0xffffffffff187807 */ /* 0x000fe40005000000 */
[----:B------:R-:W-:Y:S01]  /*5880*/  IADD3 R17, P2, P6, R10, R22, -R17 ;  /* 0x000000160a117210 */ /* 0x000fe20007e5e811 */
[----:B------:R-:W-:Y:S01]  /*5890*/  IMAD.X R16, R16, 0x1, ~R25, P3 ;  /* 0x0000000110107824 */ /* 0x000fe200018e0e19 */
[----:B------:R-:W-:-:S02]  /*58a0*/  SEL R12, RZ, 0xffffffff, !P0 ;  /* 0xffffffffff0c7807 */ /* 0x000fc40004000000 */
[----:B------:R-:W-:Y:S02]  /*58b0*/  IADD3 R30, P1, R23, R30, RZ ;  /* 0x0000001e171e7210 */ /* 0x000fe40007f3e0ff */
[----:B------:R-:W-:Y:S02]  /*58c0*/  IADD3.X R19, R14, R19, ~R12, P2, P6 ;  /* 0x000000130e137210 */ /* 0x000fe400017ecc0c */
[----:B------:R-:W-:Y:S01]  /*58d0*/  ISETP.LT.U32.AND P2, PT, R20, R9, PT ;  /* 0x000000091400720c */ /* 0x000fe20003f41070 */
[----:B------:R-:W-:Y:S01]  /*58e0*/  IMAD.X R31, R16, 0x1, R31, P1 ;  /* 0x00000001101f7824 */ /* 0x000fe200008e061f */
[----:B------:R-:W-:Y:S02]  /*58f0*/  IADD3.X R15, R24, R15, ~R29, P4, P5 ;  /* 0x0000000f180f7210 */ /* 0x000fe400027eac1d */
[----:B------:R-:W-:Y:S02]  /*5900*/  ISETP.GT.U32.AND P5, PT, R30, RZ, PT ;  /* 0x000000ff1e00720c */ /* 0x000fe40003fa4070 */
[----:B------:R-:W-:-:S02]  /*5910*/  ISETP.LT.U32.AND.EX P1, PT, R21, R13, PT, P2 ;  /* 0x0000000d1500720c */ /* 0x000fc40003f21120 */
[----:B------:R-:W-:Y:S02]  /*5920*/  ISETP.GT.U32.AND P2, PT, R17, RZ, PT ;  /* 0x000000ff1100720c */ /* 0x000fe40003f44070 */
[----:B------:R-:W-:Y:S02]  /*5930*/  ISETP.LT.U32.AND P0, PT, R30, R23, PT ;  /* 0x000000171e00720c */ /* 0x000fe40003f01070 */
[----:B------:R-:W-:Y:S02]  /*5940*/  ISETP.GT.U32.AND.EX P5, PT, R31, -0x1, PT, P5 ;  /* 0xffffffff1f00780c */ /* 0x000fe40003fa4150 */
[----:B------:R-:W-:Y:S02]  /*5950*/  ISETP.LT.U32.AND P3, PT, R17, R10, PT ;  /* 0x0000000a1100720c */ /* 0x000fe40003f61070 */
[----:B------:R-:W-:Y:S02]  /*5960*/  SEL R10, RZ, 0x1, !P1 ;  /* 0x00000001ff0a7807 */ /* 0x000fe40004800000 */
[----:B------:R-:W-:-:S02]  /*5970*/  ISETP.GT.U32.AND.EX P2, PT, R19, -0x1, PT, P2 ;  /* 0xffffffff1300780c */ /* 0x000fc40003f44120 */
[----:B------:R-:W-:Y:S02]  /*5980*/  ISETP.LT.U32.OR.EX P0, PT, R31, R16, P5, P0 ;  /* 0x000000101f00720c */ /* 0x000fe40002f01500 */
[----:B------:R-:W-:Y:S02]  /*5990*/  IADD3 R9, P5, P6, R10, R20, -R9 ;  /* 0x000000140a097210 */ /* 0x000fe40007ebe809 */
[----:B------:R-:W-:Y:S02]  /*59a0*/  ISETP.LT.U32.OR.EX P2, PT, R19, R14, P2, P3 ;  /* 0x0000000e1300720c */ /* 0x000fe40001741530 */
[----:B------:R-:W-:Y:S02]  /*59b0*/  SEL R20, RZ, 0xffffffff, !P1 ;  /* 0xffffffffff147807 */ /* 0x000fe40004800000 */
[----:B------:R-:W-:Y:S02]  /*59c0*/  ISETP.GE.U32.AND P4, PT, R8, R11, PT ;  /* 0x0000000b0800720c */ /* 0x000fe40003f86070 */
[----:B------:R-:W-:-:S02]  /*59d0*/  SEL R23, RZ, 0x1, !P0 ;  /* 0x00000001ff177807 */ /* 0x000fc40004000000 */
[----:B------:R-:W-:Y:S02]  /*59e0*/  SEL R12, RZ, 0x1, !P2 ;  /* 0x00000001ff0c7807 */ /* 0x000fe40005000000 */
[----:B------:R-:W-:Y:S02]  /*59f0*/  IADD3.X R13, R20, R21, ~R13, P5, P6 ;  /* 0x00000015140d7210 */ /* 0x000fe40002fecc0d */
[----:B------:R-:W-:Y:S02]  /*5a00*/  ISETP.GE.U32.AND.EX P4, PT, R15, R18, PT, P4 ;  /* 0x000000120f00720c */ /* 0x000fe40003f86140 */
[----:B------:R-:W-:Y:S02]  /*5a10*/  IADD3 R30, P6, -R23, R30, RZ ;  /* 0x0000001e171e7210 */ /* 0x000fe40007fde1ff */
[----:B------:R-:W-:Y:S02]  /*5a20*/  SEL R10, RZ, 0xffffffff, !P0 ;  /* 0xffffffffff0a7807 */ /* 0x000fe40004000000 */
[----:B------:R-:W-:-:S02]  /*5a30*/  IADD3 R12, P1, -R12, R17, RZ ;  /* 0x000000110c0c7210 */ /* 0x000fc40007f3e1ff */
[----:B------:R-:W-:Y:S01]  /*5a40*/  SEL R22, RZ, 0x1, P4 ;  /* 0x00000001ff167807 */ /* 0x000fe20002000000 */
[----:B------:R-:W-:Y:S01]  /*5a50*/  IMAD.X R10, R31, 0x1, ~R10, P6 ;  /* 0x000000011f0a7824 */ /* 0x000fe200030e0e0a */
[----:B------:R-:W-:Y:S02]  /*5a60*/  IADD3 R17, P0, R30, R9, RZ ;  /* 0x000000091e117210 */ /* 0x000fe40007f1e0ff */
[----:B------:R-:W-:Y:S02]  /*5a70*/  SEL R16, RZ, 0xffffffff, !P2 ;  /* 0xffffffffff107807 */ /* 0x000fe40005000000 */
[----:B------:R-:W-:Y:S01]  /*5a80*/  IADD3 R22, P3, P5, R22, R8, -R11 ;  /* 0x0000000816167210 */ /* 0x000fe20007d7e80b */
[----:B------:R-:W-:Y:S01]  /*5a90*/  IMAD.X R8, R10, 0x1, R13, P0 ;  /* 0x000000010a087824 */ /* 0x000fe200000e060d */
[----:B------:R-:W-:Y:S01]  /*5aa0*/  SEL R21, RZ, 0xffffffff, P4 ;  /* 0xffffffffff157807 */ /* 0x000fe20002000000 */
[----:B------:R-:W-:Y:S01]  /*5ab0*/  IMAD.X R16, R19, 0x1, ~R16, P1 ;  /* 0x0000000113107824 */ /* 0x000fe200008e0e10 */
[----:B------:R-:W-:-:S02]  /*5ac0*/  ISETP.GT.U32.AND P2, PT, R17, RZ, PT ;  /* 0x000000ff1100720c */ /* 0x000fc40003f44070 */
[----:B------:R-:W-:Y:S02]  /*5ad0*/  ISETP.GE.U32.AND P1, PT, R12, R9, PT ;  /* 0x000000090c00720c */ /* 0x000fe40003f26070 */
[----:B------:R-:W-:Y:S02]  /*5ae0*/  IADD3.X R21, R21, R15, ~R18, P3, P5 ;  /* 0x0000000f15157210 */ /* 0x000fe40001feac12 */
[----:B------:R-:W-:Y:S02]  /*5af0*/  ISETP.LT.U32.AND P3, PT, R17, R30, PT ;  /* 0x0000001e1100720c */ /* 0x000fe40003f61070 */
[----:B------:R-:W-:Y:S02]  /*5b00*/  ISETP.GT.U32.AND.EX P2, PT, R8, -0x1, PT, P2 ;  /* 0xffffffff0800780c */ /* 0x000fe40003f44120 */
[----:B------:R-:W-:Y:S02]  /*5b10*/  ISETP.GE.U32.AND.EX P1, PT, R16, R13, PT, P1 ;  /* 0x0000000d1000720c */ /* 0x000fe40003f26110 */
[----:B------:R-:W-:-:S02]  /*5b20*/  ISETP.LT.U32.OR.EX P2, PT, R8, R10, P2, P3 ;  /* 0x0000000a0800720c */ /* 0x000fc40001741530 */
[----:B------:R-:W-:Y:S02]  /*5b30*/  SEL R10, RZ, 0x1, P1 ;  /* 0x00000001ff0a7807 */ /* 0x000fe40000800000 */
[----:B------:R-:W-:Y:S02]  /*5b40*/  ISETP.GE.U32.AND P0, PT, R22, R11, PT ;  /* 0x0000000b1600720c */ /* 0x000fe40003f06070 */
[----:B------:R-:W-:Y:S02]  /*5b50*/  IADD3 R23, P3, P4, R10, R12, -R9 ;  /* 0x0000000c0a177210 */ /* 0x000fe40007c7e809 */
[----:B------:R-:W-:Y:S02]  /*5b60*/  SEL R20, RZ, 0x1, !P2 ;  /* 0x00000001ff147807 */ /* 0x000fe40005000000 */
[----:B------:R-:W-:Y:S02]  /*5b70*/  SEL R9, RZ, 0xffffffff, !P2 ;  /* 0xffffffffff097807 */ /* 0x000fe40005000000 */
[----:B------:R-:W-:-:S02]  /*5b80*/  PLOP3.LUT P2, PT, PT, PT, UP0, 0x80, 0x0 ;  /* 0x000000000000781c */ /* 0x000fc40003f4f008 */
[----:B------:R-:W-:Y:S02]  /*5b90*/  ISETP.GE.U32.AND.EX P0, PT, R21, R18, PT, P0 ;  /* 0x000000121500720c */ /* 0x000fe40003f06100 */
[----:B------:R-:W-:Y:S02]  /*5ba0*/  SEL R12, RZ, 0xffffffff, P1 ;  /* 0xffffffffff0c7807 */ /* 0x000fe40000800000 */
[----:B------:R-:W-:Y:S02]  /*5bb0*/  SEL R14, RZ, 0x1, P0 ;  /* 0x00000001ff0e7807 */ /* 0x000fe40000000000 */
[----:B------:R-:W-:Y:S02]  /*5bc0*/  IADD3 R20, P1, -R20, R17, RZ ;  /* 0x0000001114147210 */ /* 0x000fe40007f3e1ff */
[----:B------:R-:W-:Y:S02]  /*5bd0*/  IADD3 R15, P5, P6, R14, R22, -R11 ;  /* 0x000000160e0f7210 */ /* 0x000fe40007ebe80b */
[----:B------:R-:W-:Y:S01]  /*5be0*/  SEL R11, RZ, 0xffffffff, P0 ;  /* 0xffffffffff0b7807 */ /* 0x000fe20000000000 */
[----:B------:R-:W-:Y:S01]  /*5bf0*/  IMAD.X R9, R8, 0x1, ~R9, P1 ;  /* 0x0000000108097824 */ /* 0x000fe200008e0e09 */
[----:B------:R-:W-:-:S02]  /*5c00*/  IADD3.X R12, R12, R16, ~R13, P3, P4 ;  /* 0x000000100c0c7210 */ /* 0x000fc40001fe8c0d */
[----:B------:R-:W-:Y:S01]  /*5c10*/  IADD3.X R14, R11, R21, ~R18, P5, P6 ;  /* 0x000000150b0e7210 */ /* 0x000fe20002fecc12 */
[----:B------:R-:W-:Y:S06]  /*5c20*/  @!P2 BRA `(.L_x_3) ;  /* 0x00000064002ca947 */ /* 0x000fec0003800000 */
[----:B------:R-:W-:Y:S02]  /*5c30*/  USHF.R.U64 UR6, UR6, 0x1, UR7 ;  /* 0x0000000106067899 */ /* 0x000fe40008001207 */
[----:B------:R-:W-:Y:S01]  /*5c40*/  USHF.R.U32.HI UR7, URZ, 0x1, UR7 ;  /* 0x000000013f077899 */ /* 0x000fe20008011607 */
[----:B------:R-:W-:Y:S11]  /*5c50*/  BRA `(.L_x_10) ;  /* 0xffffffe000b87947 */ /* 0x000ff6000383ffff */
.L_x_4:
[----:B------:R-:W-:Y:S01]  /*5c60*/  ISETP.NE.U32.AND P0, PT, R15, RZ, PT ;  /* 0x000000ff0f00720c */ /* 0x000fe20003f05070 */
[----:B------:R-:W-:Y:S01]  /*5c70*/  BSSY B2, `(.L_x_11) ;  /* 0x0000644000027945 */ /* 0x000fe20003800000 */
[----:B------:R-:W-:Y:S02]  /*5c80*/  CS2R R2, SRZ ;  /* 0x0000000000027805 */ /* 0x000fe4000001ff00 */
[----:B------:R-:W-:-:S13]  /*5c90*/  ISETP.NE.AND.EX P0, PT, R14, RZ, PT, P0 ;  /* 0x000000ff0e00720c */ /* 0x000fda0003f05300 */
[----:B------:R-:W-:Y:S05]  /*5ca0*/  @!P0 BRA `(.L_x_12) ;  /* 0x0000006400008947 */ /* 0x000fea0003800000 */
[----:B------:R-:W-:Y:S01]  /*5cb0*/  UMOV UR4, 0x1 ;  /* 0x0000000100047882 */ /* 0x000fe20000000000 */
[----:B------:R-:W-:Y:S01]  /*5cc0*/  UMOV UR5, 0xffffffff ;  /* 0xffffffff00057882 */ /* 0x000fe20000000000 */
[----:B------:R-:W-:Y:S01]  /*5cd0*/  UIADD3 UR4, UP0, UR4, 0x1, URZ ;  /* 0x0000000104047890 */ /* 0x000fe2000ff1e03f */
[----:B------:R-:W-:Y:S02]  /*5ce0*/  IMAD.MOV.U32 R26, RZ, RZ, RZ ;  /* 0x000000ffff1a7224 */ /* 0x000fe400078e00ff */
[----:B------:R-:W-:Y:S01]  /*5cf0*/  IMAD.MOV.U32 R27, RZ, RZ, -0x1 ;  /* 0xffffffffff1b7424 */ /* 0x000fe200078e00ff */
[----:B------:R-:W-:Y:S01]  /*5d00*/  UIADD3.X UR5, UR5, -0x1, URZ, UP0, !UPT ;  /* 0xffffffff05057890 */ /* 0x000fe200087fe43f */
[----:B------:R-:W-:Y:S01]  /*5d10*/  IMAD.MOV.U32 R24, RZ, RZ, -0x1 ;  /* 0xffffffffff187424 */ /* 0x000fe200078e00ff */
[----:B------:R-:W-:-:S04]  /*5d20*/  UISETP.GT.U32.AND UP0, UPT, UR4, URZ, UPT ;  /* 0x0000003f0400728c */ /* 0x000fc8000bf04070 */
[----:B------:R-:W-:-:S04]  /*5d30*/  UISETP.GT.U32.AND.EX UP0, UPT, UR5, URZ, UPT, UP0 ;  /* 0x0000003f0500728c */ /* 0x000fc8000bf04100 */
[----:B------:R-:W-:Y:S02]  /*5d40*/  USEL UR6, URZ, 0x1, !UP0 ;  /* 0x000000013f067887 */ /* 0x000fe4000c000000 */
[----:B------:R-:W-:Y:S02]  /*5d50*/  USEL UR7, URZ, 0xffffffff, !UP0 ;  /* 0xffffffff3f077887 */ /* 0x000fe4000c000000 */
[----:B------:R-:W-:-:S04]  /*5d60*/  UIADD3 UR6, UP0, UR6, -UR4, URZ ;  /* 0x8000000406067290 */ /* 0x000fc8000ff1e03f */
[----:B------:R-:W-:Y:S02]  /*5d70*/  UIADD3.X UR7, UR7, ~UR5, URZ, UP0, !UPT ;  /* 0x8000000507077290 */ /* 0x000fe400087fe43f */
[----:B------:R-:W-:-:S04]  /*5d80*/  IMAD.U32 R23, RZ, RZ, UR6 ;  /* 0x00000006ff177e24 */ /* 0x000fc8000f8e00ff */
[----:B------:R-:W-:-:S07]  /*5d90*/  IMAD.U32 R25, RZ, RZ, UR7 ;  /* 0x00000007ff197e24 */ /* 0x000fce000f8e00ff */
.L_x_21:
[----:B------:R-:W-:Y:S01]  /*5da0*/  IMAD.WIDE.U32 R4, R14, R15, RZ ;  /* 0x0000000f0e047225 */ /* 0x000fe200078e00ff */
[----:B------:R-:W-:-:S03]  /*5db0*/  LOP3.LUT P4, RZ, R27, 0x2, RZ, 0xc0, !PT ;  /* 0x000000021bff7812 */ /* 0x000fc6000788c0ff */
[----:B------:R-:W-:-:S04]  /*5dc0*/  IMAD.WIDE.U32 R2, R15, R15, RZ ;  /* 0x0000000f0f027225 */ /* 0x000fc800078e00ff */
[----:B------:R-:W-:Y:S01]  /*5dd0*/  IMAD.WIDE.U32 R4, P1, R15, R14, R4 ;  /* 0x0000000e0f047225 */ /* 0x000fe20007820004 */
[----:B------:R-:W-:-:S03]  /*5de0*/  IADD3 R6, P3, RZ, R2, RZ ;  /* 0x00000002ff067210 */ /* 0x000fc60007f7e0ff */
[----:B------:R-:W-:Y:S01]  /*5df0*/  IMAD.MOV.U32 R13, RZ, RZ, -0x1 ;  /* 0xffffffffff0d7424 */ /* 0x000fe200078e00ff */
[----:B------:R-:W-:Y:S02]  /*5e00*/  IADD3 R3, P2, R3, R4, RZ ;  /* 0x0000000403037210 */ /* 0x000fe40007f5e0ff */
[----:B------:R-:W-:-:S03]  /*5e10*/  ISETP.LT.U32.AND P0, PT, R6, R2, PT ;  /* 0x000000020600720c */ /* 0x000fc60003f01070 */
[----:B------:R-:W-:Y:S02]  /*5e20*/  IMAD.X R4, R2, 0x1, R3, P3 ;  /* 0x0000000102047824 */ /* 0x000fe400018e0603 */
[----:B------:R-:W-:-:S03]  /*5e30*/  IMAD.MOV.U32 R2, RZ, RZ, R5 ;  /* 0x000000ffff027224 */ /* 0x000fc600078e0005 */
[----:B------:R-:W-:Y:S01]  /*5e40*/  ISETP.LT.U32.AND.EX P0, PT, R4, R3, PT, P0 ;  /* 0x000000030400720c */ /* 0x000fe20003f01100 */
[----:B------:R-:W-:-:S03]  /*5e50*/  IMAD.X R3, RZ, RZ, RZ, P1 ;  /* 0x000000ffff037224 */ /* 0x000fc600008e06ff */
[----:B------:R-:W-:Y:S01]  /*5e60*/  SEL R7, RZ, 0x1, !P0 ;  /* 0x00000001ff077807 */ /* 0x000fe20004000000 */
[----:B------:R-:W-:-:S03]  /*5e70*/  IMAD.WIDE.U32.X R2, R14, R14, R2, P2 ;  /* 0x0000000e0e027225 */ /* 0x000fc600010e0402 */
[----:B------:R-:W-:-:S04]  /*5e80*/  IADD3 R7, P0, P1, -R7, R6, -R4 ;  /* 0x0000000607077210 */ /* 0x000fc8000791e904 */
[----:B------:R-:W-:Y:S02]  /*5e90*/  IADD3.X R9, R13, -0x1, R4, P0, P1 ;  /* 0xffffffff0d097810 */ /* 0x000fe400007e2404 */
[----:B------:R-:W-:-:S04]  /*5ea0*/  ISETP.LT.U32.AND P0, PT, R2, R7, PT ;  /* 0x000000070200720c */ /* 0x000fc80003f01070 */
[----:B------:R-:W-:-:S04]  /*5eb0*/  ISETP.LT.U32.AND.EX P0, PT, R3, R9, PT, P0 ;  /* 0x000000090300720c */ /* 0x000fc80003f01100 */
[----:B------:R-:W-:Y:S02]  /*5ec0*/  SEL R29, RZ, 0x1, !P0 ;  /* 0x00000001ff1d7807 */ /* 0x000fe40004000000 */
[----:B------:R-:W-:Y:S02]  /*5ed0*/  SEL R5, RZ, 0xffffffff, !P0 ;  /* 0xffffffffff057807 */ /* 0x000fe40004000000 */
[----:B------:R-:W-:-:S04]  /*5ee0*/  IADD3 R29, P0, P1, R29, R2, -R7 ;  /* 0x000000021d1d7210 */ /* 0x000fc8000791e807 */
[----:B------:R-:W-:Y:S01]  /*5ef0*/  IADD3.X R12, R5, R3, ~R9, P0, P1 ;  /* 0x00000003050c7210 */ /* 0x000fe200007e2c09 */
[----:B------:R-:W-:-:S04]  /*5f00*/  IMAD.WIDE.U32 R2, R29, R29, RZ ;  /* 0x0000001d1d027225 */ /* 0x000fc800078e00ff */
[----:B------:R-:W-:Y:S01]  /*5f10*/  IMAD.WIDE.U32 R4, R12, R29, RZ ;  /* 0x0000001d0c047225 */ /* 0x000fe200078e00ff */
[----:B------:R-:W-:-:S04]  /*5f20*/  IADD3 R6, P3, RZ, R2, RZ ;  /* 0x00000002ff067210 */ /* 0x000fc80007f7e0ff */
[----:B------:R-:W-:Y:S01]  /*5f30*/  ISETP.LT.U32.AND P0, PT, R6, R2, PT ;  /* 0x000000020600720c */ /* 0x000fe20003f01070 */
[----:B------:R-:W-:-:S03]  /*5f40*/  IMAD.WIDE.U32 R4, P1, R29, R12, R4 ;  /* 0x0000000c1d047225 */ /* 0x000fc60007820004 */
[----:B------:R-:W-:-:S05]  /*5f50*/  IADD3 R3, P2, R3, R4, RZ ;  /* 0x0000000403037210 */ /* 0x000fca0007f5e0ff */
        /* <DEDUP_REMOVED lines=100> */
[----:B------:R-:W-:Y:S01]  /*65a0*/  IMAD.X R18, R16, 0x1, R17, P3 ;  /* 0x0000000110127824 */ /* 0x000fe200018e0611 */
[C---:B------:R-:W-:Y:S02]  /*65b0*/  LOP3.LUT R16, R27.reuse, 0x1, RZ, 0xc0, !PT ;  /* 0x000000011b107812 */ /* 0x040fe400078ec0ff */
[----:B------:R-:W-:Y:S02]  /*65c0*/  LOP3.LUT P3, RZ, R27, 0x4, RZ, 0xc0, !PT ;  /* 0x000000041bff7812 */ /* 0x000fe4000786c0ff */
[----:B------:R-:W-:Y:S01]  /*65d0*/  ISETP.LT.U32.AND.EX P0, PT, R18, R17, PT, P0 ;  /* 0x000000111200720c */ /* 0x000fe20003f01100 */
[----:B------:R-:W-:-:S03]  /*65e0*/  IMAD.X R17, RZ, RZ, RZ, P1 ;  /* 0x000000ffff117224 */ /* 0x000fc600008e06ff */
[----:B------:R-:W-:Y:S02]  /*65f0*/  SEL R31, RZ, 0x1, !P0 ;  /* 0x00000001ff1f7807 */ /* 0x000fe40004000000 */
[----:B------:R-:W-:Y:S01]  /*6600*/  ISETP.NE.U32.AND P0, PT, R16, 0x1, PT ;  /* 0x000000011000780c */ /* 0x000fe20003f05070 */
[----:B------:R-:W-:Y:S01]  /*6610*/  IMAD.MOV.U32 R16, RZ, RZ, R19 ;  /* 0x000000ffff107224 */ /* 0x000fe200078e0013 */
[----:B------:R-:W-:-:S03]  /*6620*/  IADD3 R31, P1, P5, -R31, R20, -R18 ;  /* 0x000000141f1f7210 */ /* 0x000fc60007d3e912 */
[----:B------:R-:W-:Y:S01]  /*6630*/  IMAD.WIDE.U32.X R16, R2, R2, R16, P2 ;  /* 0x0000000202107225 */ /* 0x000fe200010e0410 */
[----:B------:R-:W-:Y:S02]  /*6640*/  IADD3.X R33, R13, -0x1, R18, P1, P5 ;  /* 0xffffffff0d217810 */ /* 0x000fe40000fea412 */
[----:B------:R-:W-:Y:S02]  /*6650*/  ISETP.NE.U32.AND.EX P1, PT, RZ, RZ, PT, P0 ;  /* 0x000000ffff00720c */ /* 0x000fe40003f25100 */
[----:B------:R-:W-:Y:S02]  /*6660*/  ISETP.LT.U32.AND P6, PT, R16, R31, PT ;  /* 0x0000001f1000720c */ /* 0x000fe40003fc1070 */
[----:B------:R-:W-:Y:S02]  /*6670*/  LOP3.LUT P2, RZ, R27, 0x8, RZ, 0xc0, !PT ;  /* 0x000000081bff7812 */ /* 0x000fe4000784c0ff */
[----:B------:R-:W-:Y:S02]  /*6680*/  ISETP.LT.U32.AND.EX P0, PT, R17, R33, PT, P6 ;  /* 0x000000211100720c */ /* 0x000fe40003f01160 */
[----:B------:R-:W-:-:S02]  /*6690*/  LOP3.LUT P5, RZ, R27, 0x10, RZ, 0xc0, !PT ;  /* 0x000000101bff7812 */ /* 0x000fc400078ac0ff */
[----:B------:R-:W-:-:S03]  /*66a0*/  SEL R28, RZ, 0x1, !P0 ;  /* 0x00000001ff1c7807 */ /* 0x000fc60004000000 */
[----:B------:R-:W-:Y:S08]  /*66b0*/  @P1 BRA `(.L_x_13) ;  /* 0x0000000000541947 */ /* 0x000ff00003800000 */
[----:B------:R-:W-:-:S04]  /*66c0*/  IMAD.WIDE.U32 R18, R25, R15, RZ ;  /* 0x0000000f19127225 */ /* 0x000fc800078e00ff */
[----:B------:R-:W-:-:S04]  /*66d0*/  IMAD.WIDE.U32 R20, R23, R15, RZ ;  /* 0x0000000f17147225 */ /* 0x000fc800078e00ff */
[----:B------:R-:W-:Y:S01]  /*66e0*/  IMAD.WIDE.U32 R18, P6, R14, R23, R18 ;  /* 0x000000170e127225 */ /* 0x000fe200078c0012 */
[----:B------:R-:W-:-:S03]  /*66f0*/  IADD3 R35, P1, RZ, R20, RZ ;  /* 0x00000014ff237210 */ /* 0x000fc60007f3e0ff */
[----:B------:R-:W-:Y:S01]  /*6700*/  IMAD.X R23, RZ, RZ, RZ, P6 ;  /* 0x000000ffff177224 */ /* 0x000fe200030e06ff */
[----:B------:R-:W-:Y:S01]  /*6710*/  IADD3 R15, P6, R21, R18, RZ ;  /* 0x00000012150f7210 */ /* 0x000fe20007fde0ff */
[----:B------:R-:W-:Y:S02]  /*6720*/  IMAD.MOV.U32 R22, RZ, RZ, R19 ;  /* 0x000000ffff167224 */ /* 0x000fe400078e0013 */
[----:B------:R-:W-:Y:S02]  /*6730*/  IMAD.MOV.U32 R37, RZ, RZ, -0x1 ;  /* 0xffffffffff257424 */ /* 0x000fe400078e00ff */
[----:B------:R-:W-:Y:S01]  /*6740*/  IMAD.X R18, R15, 0x1, R20, P1 ;  /* 0x000000010f127824 */ /* 0x000fe200008e0614 */
[----:B------:R-:W-:-:S04]  /*6750*/  ISETP.LT.U32.AND P1, PT, R35, R20, PT ;  /* 0x000000142300720c */ /* 0x000fc80003f21070 */
[----:B------:R-:W-:Y:S01]  /*6760*/  ISETP.LT.U32.AND.EX P1, PT, R18, R15, PT, P1 ;  /* 0x0000000f1200720c */ /* 0x000fe20003f21110 */
[----:B------:R-:W-:-:S03]  /*6770*/  IMAD.WIDE.U32.X R14, R14, R25, R22, P6 ;  /* 0x000000190e0e7225 */ /* 0x000fc600030e0416 */
[----:B------:R-:W-:-:S04]  /*6780*/  SEL R21, RZ, 0x1, !P1 ;  /* 0x00000001ff157807 */ /* 0x000fc80004800000 */
[----:B------:R-:W-:-:S04]  /*6790*/  IADD3 R19, P1, P6, -R21, R35, -R18 ;  /* 0x0000002315137210 */ /* 0x000fc80007e3e912 */
[----:B------:R-:W-:Y:S02]  /*67a0*/  IADD3.X R21, R37, -0x1, R18, P1, P6 ;  /* 0xffffffff25157810 */ /* 0x000fe40000fec412 */
[----:B------:R-:W-:-:S04]  /*67b0*/  ISETP.LT.U32.AND P1, PT, R14, R19, PT ;  /* 0x000000130e00720c */ /* 0x000fc80003f21070 */
[----:B------:R-:W-:-:S04]  /*67c0*/  ISETP.LT.U32.AND.EX P1, PT, R15, R21, PT, P1 ;  /* 0x000000150f00720c */ /* 0x000fc80003f21110 */
[----:B------:R-:W-:Y:S02]  /*67d0*/  SEL R23, RZ, 0x1, !P1 ;  /* 0x00000001ff177807 */ /* 0x000fe40004800000 */
[----:B------:R-:W-:Y:S02]  /*67e0*/  SEL R25, RZ, 0xffffffff, !P1 ;  /* 0xffffffffff197807 */ /* 0x000fe40004800000 */
[----:B------:R-:W-:-:S04]  /*67f0*/  IADD3 R23, P1, P6, R23, R14, -R19 ;  /* 0x0000000e17177210 */ /* 0x000fc80007e3e813 */
[----:B------:R-:W-:-:S09]  /*6800*/  IADD3.X R25, R25, R15, ~R21, P1, P6 ;  /* 0x0000000f19197210 */ /* 0x000fd20000fecc15 */
.L_x_13:
[----:B------:R-:W-:Y:S05]  /*6810*/  @!P4 BRA `(.L_x_14) ;  /* 0x000000000050c947 */ /* 0x000fea0003800000 */
[----:B------:R-:W-:-:S04]  /*6820*/  IMAD.WIDE.U32 R14, R25, R29, RZ ;  /* 0x0000001d190e7225 */ /* 0x000fc800078e00ff */
[----:B------:R-:W-:-:S04]  /*6830*/  IMAD.WIDE.U32 R18, R23, R29, RZ ;  /* 0x0000001d17127225 */ /* 0x000fc800078e00ff */
[----:B------:R-:W-:Y:S01]  /*6840*/  IMAD.WIDE.U32 R14, P6, R12, R23, R14 ;  /* 0x000000170c0e7225 */ /* 0x000fe200078c000e */
[----:B------:R-:W-:Y:S02]  /*6850*/  IADD3 R21, P1, RZ, R18, RZ ;  /* 0x00000012ff157210 */ /* 0x000fe40007f3e0ff */
[----:B------:R-:W-:-:S05]  /*6860*/  IADD3 R19, P4, R19, R14, RZ ;  /* 0x0000000e13137210 */ /* 0x000fca0007f9e0ff */
[----:B------:R-:W-:Y:S01]  /*6870*/  IMAD.X R20, R19, 0x1, R18, P1 ;  /* 0x0000000113147824 */ /* 0x000fe200008e0612 */
[----:B------:R-:W-:Y:S01]  /*6880*/  ISETP.LT.U32.AND P1, PT, R21, R18, PT ;  /* 0x000000121500720c */ /* 0x000fe20003f21070 */
        /* <DEDUP_REMOVED lines=13> */
.L_x_14:
[----:B------:R-:W-:Y:S05]  /*6960*/  @!P3 BRA `(.L_x_15) ;  /* 0x000000000050b947 */ /* 0x000fea0003800000 */
[----:B------:R-:W-:-:S04]  /*6970*/  IMAD.WIDE.U32 R14, R25, R11, RZ ;  /* 0x0000000b190e7225 */ /* 0x000fc800078e00ff */
[----:B------:R-:W-:-:S04]  /*6980*/  IMAD.WIDE.U32 R18, R23, R11, RZ ;  /* 0x0000000b17127225 */ /* 0x000fc800078e00ff */
[----:B------:R-:W-:Y:S01]  /*6990*/  IMAD.WIDE.U32 R14, P3, R10, R23, R14 ;  /* 0x000000170a0e7225 */ /* 0x000fe2000786000e */
[----:B------:R-:W-:Y:S02]  /*69a0*/  IADD3 R21, P6, RZ, R18, RZ ;  /* 0x00000012ff157210 */ /* 0x000fe40007fde0ff */
[----:B------:R-:W-:Y:S01]  /*69b0*/  IADD3 R11, P4, R19, R14, RZ ;  /* 0x0000000e130b7210 */ /* 0x000fe20007f9e0ff */
[----:B------:R-:W-:Y:S01]  /*69c0*/  IMAD.X R19, RZ, RZ, RZ, P3 ;  /* 0x000000ffff137224 */ /* 0x000fe200018e06ff */
[----:B------:R-:W-:-:S03]  /*69d0*/  ISETP.LT.U32.AND P1, PT, R21, R18, PT ;  /* 0x000000121500720c */ /* 0x000fc60003f21070 */
[----:B------:R-:W-:Y:S02]  /*69e0*/  IMAD.X R14, R11, 0x1, R18, P6 ;  /* 0x000000010b0e7824 */ /* 0x000fe400030e0612 */
[----:B------:R-:W-:-:S03]  /*69f0*/  IMAD.MOV.U32 R18, RZ, RZ, R15 ;  /* 0x000000ffff127224 */ /* 0x000fc600078e000f */
        /* <DEDUP_REMOVED lines=11> */
.L_x_15:
        /* <DEDUP_REMOVED lines=21> */
.L_x_16:
[----:B------:R-:W-:Y:S02]  /*6c00*/  IADD3 R28, P1, P2, R28, R16, -R31 ;  /* 0x000000101c1c7210 */ /* 0x000fe40007a3e81f */
[C---:B------:R-:W-:Y:S02]  /*6c10*/  LOP3.LUT P3, RZ, R27.reuse, 0x20, RZ, 0xc0, !PT ;  /* 0x000000201bff7812 */ /* 0x040fe4000786c0ff */
[C---:B------:R-:W-:Y:S02]  /*6c20*/  LOP3.LUT P4, RZ, R27.reuse, 0x40, RZ, 0xc0, !PT ;  /* 0x000000401bff7812 */ /* 0x040fe4000788c0ff */
[----:B------:R-:W-:Y:S02]  /*6c30*/  LOP3.LUT P6, RZ, R27, 0x80, RZ, 0xc0, !PT ;  /* 0x000000801bff7812 */ /* 0x000fe400078cc0ff */
[----:B------:R-:W-:Y:S01]  /*6c40*/  SEL R12, RZ, 0xffffffff, !P0 ;  /* 0xffffffffff0c7807 */ /* 0x000fe20004000000 */
[----:B------:R-:W-:Y:S10]  /*6c50*/  @!P5 BRA `(.L_x_17) ;  /* 0x000000000050d947 */ /* 0x000ff40003800000 */
[----:B------:R-:W-:-:S04]  /*6c60*/  IMAD.WIDE.U32 R8, R25, R7, RZ ;  /* 0x0000000719087225 */ /* 0x000fc800078e00ff */
[----:B------:R-:W-:-:S04]  /*6c70*/  IMAD.WIDE.U32 R10, R23, R7, RZ ;  /* 0x00000007170a7225 */ /* 0x000fc800078e00ff */
[----:B------:R-:W-:Y:S01]  /*6c80*/  IMAD.WIDE.U32 R14, P5, R6, R23, R8 ;  /* 0x00000017060e7225 */ /* 0x000fe200078a0008 */
[----:B------:R-:W-:-:S03]  /*6c90*/  IADD3 R19, P0, RZ, R10, RZ ;  /* 0x0000000aff137210 */ /* 0x000fc60007f1e0ff */
[----:B------:R-:W-:Y:S01]  /*6ca0*/  IMAD.X R9, RZ, RZ, RZ, P5 ;  /* 0x000000ffff097224 */ /* 0x000fe200028e06ff */
[----:B------:R-:W-:Y:S01]  /*6cb0*/  IADD3 R7, P5, R11, R14, RZ ;  /* 0x0000000e0b077210 */ /* 0x000fe20007fbe0ff */
[----:B------:R-:W-:-:S04]  /*6cc0*/  IMAD.MOV.U32 R8, RZ, RZ, R15 ;  /* 0x000000ffff087224 */ /* 0x000fc800078e000f */
        /* <DEDUP_REMOVED lines=13> */
.L_x_17:
[----:B------:R-:W-:Y:S05]  /*6da0*/  @!P3 BRA `(.L_x_18) ;  /* 0x000000000050b947 */ /* 0x000fea0003800000 */
[----:B------:R-:W-:-:S04]  /*6db0*/  IMAD.WIDE.U32 R6, R25, R5, RZ ;  /* 0x0000000519067225 */ /* 0x000fc800078e00ff */
[----:B------:R-:W-:-:S04]  /*6dc0*/  IMAD.WIDE.U32 R8, R23, R5, RZ ;  /* 0x0000000517087225 */ /* 0x000fc800078e00ff */
[----:B------:R-:W-:Y:S01]  /*6dd0*/  IMAD.WIDE.U32 R6, P5, R4, R23, R6 ;  /* 0x0000001704067225 */ /* 0x000fe200078a0006 */
[----:B------:R-:W-:Y:S02]  /*6de0*/  IADD3 R11, P0, RZ, R8, RZ ;  /* 0x00000008ff0b7210 */ /* 0x000fe40007f1e0ff */
[----:B------:R-:W-:Y:S01]  /*6df0*/  IADD3 R5, P3, R9, R6, RZ ;  /* 0x0000000609057210 */ /* 0x000fe20007f7e0ff */
[----:B------:R-:W-:-:S04]  /*6e00*/  IMAD.X R9, RZ, RZ, RZ, P5 ;  /* 0x000000ffff097224 */ /* 0x000fc800028e06ff */
[----:B------:R-:W-:Y:S01]  /*6e10*/  IMAD.X R10, R5, 0x1, R8, P0 ;  /* 0x00000001050a7824 */ /* 0x000fe200000e0608 */
[----:B------:R-:W-:Y:S01]  /*6e20*/  ISETP.LT.U32.AND P0, PT, R11, R8, PT ;  /* 0x000000080b00720c */ /* 0x000fe20003f01070 */
        /* <DEDUP_REMOVED lines=12> */
.L_x_18:
        /* <DEDUP_REMOVED lines=21> */
.L_x_19:
[----:B------:R-:W-:Y:S01]  /*7040*/  IADD3.X R12, R12, R17, ~R33, P1, P2 ;  /* 0x000000110c0c7210 */ /* 0x000fe20000fe4c21 */
[----:B------:R-:W-:Y:S06]  /*7050*/  @!P6 BRA `(.L_x_20) ;  /* 0x000000000050e947 */ /* 0x000fec0003800000 */
[----:B------:R-:W-:-:S04]  /*7060*/  IMAD.WIDE.U32 R4, R25, R28, RZ ;  /* 0x0000001c19047225 */ /* 0x000fc800078e00ff */
[----:B------:R-:W-:-:S04]  /*7070*/  IMAD.WIDE.U32 R2, R23, R28, RZ ;  /* 0x0000001c17027225 */ /* 0x000fc800078e00ff */
[----:B------:R-:W-:Y:S01]  /*7080*/  IMAD.WIDE.U32 R4, P2, R12, R23, R4 ;  /* 0x000000170c047225 */ /* 0x000fe20007840004 */
[----:B------:R-:W-:Y:S02]  /*7090*/  IADD3 R7, P1, RZ, R2, RZ ;  /* 0x00000002ff077210 */ /* 0x000fe40007f3e0ff */
        /* <DEDUP_REMOVED lines=16> */
.L_x_20:
[-C--:B------:R-:W-:Y:S01]  /*71a0*/  IMAD.WIDE.U32 R4, R12, R28.reuse, RZ ;  /* 0x0000001c0c047225 */ /* 0x080fe200078e00ff */
[--C-:B------:R-:W-:Y:S02]  /*71b0*/  SHF.R.U64 R27, R27, 0x8, R24.reuse ;  /* 0x000000081b1b7819 */ /* 0x100fe40000001218 */
[----:B------:R-:W-:Y:S01]  /*71c0*/  SHF.R.U32.HI R24, RZ, 0x8, R24 ;  /* 0x00000008ff187819 */ /* 0x000fe20000011618 */
[----:B------:R-:W-:-:S04]  /*71d0*/  IMAD.WIDE.U32 R2, R28, R28, RZ ;  /* 0x0000001c1c027225 */ /* 0x000fc800078e00ff */
[----:B------:R-:W-:Y:S01]  /*71e0*/  IMAD.WIDE.U32 R4, P1, R28, R12, R4 ;  /* 0x0000000c1c047225 */ /* 0x000fe20007820004 */
[----:B------:R-:W-:-:S03]  /*71f0*/  IADD3 R7, P3, RZ, R2, RZ ;  /* 0x00000002ff077210 */ /* 0x000fc60007f7e0ff */
[----:B------:R-:W-:Y:S01]  /*7200*/  VIADD R26, R26, 0x8 ;  /* 0x000000081a1a7836 */ /* 0x000fe20000000000 */
        /* <DEDUP_REMOVED lines=10> */
[----:B------:R-:W-:Y:S02]  /*72b0*/  ISETP.LT.U32.AND P0, PT, R2, R5, PT ;  /* 0x000000050200720c */ /* 0x000fe40003f01070 */
[----:B------:R-:W-:Y:S02]  /*72c0*/  ISETP.NE.AND P1, PT, R26, 0x40, PT ;  /* 0x000000401a00780c */ /* 0x000fe40003f25270 */
[----:B------:R-:W-:-:S04]  /*72d0*/  ISETP.LT.U32.AND.EX P0, PT, R3, R7, PT, P0 ;  /* 0x000000070300720c */ /* 0x000fc80003f01100 */
[----:B------:R-:W-:-:S04]  /*72e0*/  SEL R15, RZ, 0x1, !P0 ;  /* 0x00000001ff0f7807 */ /* 0x000fc80004000000 */
[----:B------:R-:W-:Y:S02]  /*72f0*/  IADD3 R15, P2, P3, R15, R2, -R5 ;  /* 0x000000020f0f7210 */ /* 0x000fe40007b5e805 */
[----:B------:R-:W-:-:S04]  /*7300*/  SEL R2, RZ, 0xffffffff, !P0 ;  /* 0xffffffffff027807 */ /* 0x000fc80004000000 */
[----:B------:R-:W-:Y:S01]  /*7310*/  IADD3.X R14, R2, R3, ~R7, P2, P3 ;  /* 0x00000003020e7210 */ /* 0x000fe200017e6c07 */
[----:B------:R-:W-:Y:S06]  /*7320*/  @P1 BRA `(.L_x_21) ;  /* 0xffffffe8009c1947 */ /* 0x000fec000383ffff */
        /* <DEDUP_REMOVED lines=21> */
[----:B------:R-:W-:-:S04]  /*7480*/  IMAD.WIDE.U32 R10, R19, R12, RZ ;  /* 0x0000000c130a7225 */ /* 0x000fc800078e00ff */
[----:B------:R-:W-:-:S04]  /*7490*/  IMAD.WIDE.U32 R2, R23, R12, RZ ;  /* 0x0000000c17027225 */ /* 0x000fc800078e00ff */
[----:B------:R-:W-:-:S04]  /*74a0*/  IMAD.WIDE.U32 R6, P5, R19, R23, R4 ;  /* 0x0000001713067225 */ /* 0x000fc800078a0004 */
[----:B------:R-:W-:Y:S01]  /*74b0*/  IMAD.WIDE.U32 R8, R12, R12, RZ ;  /* 0x0000000c0c087225 */ /* 0x000fe200078e00ff */
[----:B------:R-:W-:-:S03]  /*74c0*/  IADD3 R15, P3, R3, R6, RZ ;  /* 0x00000006030f7210 */ /* 0x000fc60007f7e0ff */
[----:B------:R-:W-:Y:S01]  /*74d0*/  IMAD.WIDE.U32 R4, P2, R12, R19, R10 ;  /* 0x000000130c047225 */ /* 0x000fe2000784000a */
[----:B------:R-:W-:Y:S02]  /*74e0*/  IADD3 R11, P0, RZ, R2, RZ ;  /* 0x00000002ff0b7210 */ /* 0x000fe40007f1e0ff */
[----:B------:R-:W-:Y:S01]  /*74f0*/  IADD3 R6, P6, RZ, R8, RZ ;  /* 0x00000008ff067210 */ /* 0x000fe20007fde0ff */
[----:B------:R-:W-:Y:S01]  /*7500*/  IMAD.X R3, RZ, RZ, RZ, P5 ;  /* 0x000000ffff037224 */ /* 0x000fe200028e06ff */
[----:B------:R-:W-:Y:S01]  /*7510*/  IADD3 R9, P4, R9, R4, RZ ;  /* 0x0000000409097210 */ /* 0x000fe20007f9e0ff */
[----:B------:R-:W-:Y:S01]  /*7520*/  IMAD.X R12, R15, 0x1, R2, P0 ;  /* 0x000000010f0c7824 */ /* 0x000fe200000e0602 */
[----:B------:R-:W-:Y:S01]  /*7530*/  ISETP.LT.U32.AND P1, PT, R11, R2, PT ;  /* 0x000000020b00720c */ /* 0x000fe20003f21070 */
[----:B------:R-:W-:Y:S01]  /*7540*/  IMAD.MOV.U32 R2, RZ, RZ, R7 ;  /* 0x000000ffff027224 */ /* 0x000fe200078e0007 */
[----:B------:R-:W-:Y:S01]  /*7550*/  ISETP.LT.U32.AND P0, PT, R6, R8, PT ;  /* 0x000000080600720c */ /* 0x000fe20003f01070 */
[----:B------:R-:W-:Y:S01]  /*7560*/  IMAD.X R10, R9, 0x1, R8, P6 ;  /* 0x00000001090a7824 */ /* 0x000fe200030e0608 */
[----:B------:R-:W-:Y:S01]  /*7570*/  ISETP.LT.U32.AND.EX P1, PT, R12, R15, PT, P1 ;  /* 0x0000000f0c00720c */ /* 0x000fe20003f21110 */
[----:B------:R-:W-:-:S02]  /*7580*/  IMAD.MOV.U32 R8, RZ, RZ, R5 ;  /* 0x000000ffff087224 */ /* 0x000fc400078e0005 */
[----:B------:R-:W-:Y:S01]  /*7590*/  IMAD.WIDE.U32.X R2, R19, R25, R2, P3 ;  /* 0x0000001913027225 */ /* 0x000fe200018e0402 */
[----:B------:R-:W-:Y:S02]  /*75a0*/  ISETP.LT.U32.AND.EX P0, PT, R10, R9, PT, P0 ;  /* 0x000000090a00720c */ /* 0x000fe40003f01100 */
[----:B------:R-:W-:Y:S01]  /*75b0*/  SEL R17, RZ, 0x1, !P1 ;  /* 0x00000001ff117807 */ /* 0x000fe20004800000 */
[----:B------:R-:W-:Y:S01]  /*75c0*/  IMAD.X R9, RZ, RZ, RZ, P2 ;  /* 0x000000ffff097224 */ /* 0x000fe200010e06ff */
[----:B------:R-:W-:Y:S02]  /*75d0*/  SEL R7, RZ, 0x1, !P0 ;  /* 0x00000001ff077807 */ /* 0x000fe40004000000 */
[----:B------:R-:W-:Y:S01]  /*75e0*/  IADD3 R17, P0, P1, -R17, R11, -R12 ;  /* 0x0000000b11117210 */ /* 0x000fe2000791e90c */
[----:B------:R-:W-:Y:S01]  /*75f0*/  IMAD.WIDE.U32.X R4, R19, R19, R8, P4 ;  /* 0x0000001313047225 */ /* 0x000fe200020e0408 */
[----:B------:R-:W-:Y:S02]  /*7600*/  IADD3 R7, P2, P3, -R7, R6, -R10 ;  /* 0x0000000607077210 */ /* 0x000fe40007b5e90a */
[----:B------:R-:W-:-:S02]  /*7610*/  IADD3.X R21, R13, -0x1, R12, P0, P1 ;  /* 0xffffffff0d157810 */ /* 0x000fc400007e240c */
[----:B------:R-:W-:Y:S02]  /*7620*/  ISETP.LT.U32.AND P0, PT, R2, R17, PT ;  /* 0x000000110200720c */ /* 0x000fe40003f01070 */
[----:B------:R-:W-:Y:S02]  /*7630*/  IADD3.X R9, R13, -0x1, R10, P2, P3 ;  /* 0xffffffff0d097810 */ /* 0x000fe400017e640a */
[----:B------:R-:W-:Y:S02]  /*7640*/  ISETP.LT.U32.AND P1, PT, R4, R7, PT ;  /* 0x000000070400720c */ /* 0x000fe40003f21070 */
[----:B------:R-:W-:Y:S02]  /*7650*/  ISETP.LT.U32.AND.EX P0, PT, R3, R21, PT, P0 ;  /* 0x000000150300720c */ /* 0x000fe40003f01100 */
[----:B------:R-:W-:Y:S02]  /*7660*/  ISETP.LT.U32.AND.EX P1, PT, R5, R9, PT, P1 ;  /* 0x000000090500720c */ /* 0x000fe40003f21110 */
[----:B------:R-:W-:-:S02]  /*7670*/  SEL R11, RZ, 0x1, !P0 ;  /* 0x00000001ff0b7807 */ /* 0x000fc40004000000 */
[----:B------:R-:W-:Y:S02]  /*7680*/  SEL R15, RZ, 0x1, !P1 ;  /* 0x00000001ff0f7807 */ /* 0x000fe40004800000 */
[----:B------:R-:W-:Y:S02]  /*7690*/  SEL R19, RZ, 0xffffffff, !P0 ;  /* 0xffffffffff137807 */ /* 0x000fe40004000000 */
[----:B------:R-:W-:Y:S02]  /*76a0*/  IADD3 R6, P0, P2, R11, R2, -R17 ;  /* 0x000000020b067210 */ /* 0x000fe40007a1e811 */
[----:B------:R-:W-:Y:S02]  /*76b0*/  IADD3 R15, P3, P4, R15, R4, -R7 ;  /* 0x000000040f0f7210 */ /* 0x000fe40007c7e807 */
[----:B------:R-:W-:Y:S02]  /*76c0*/  SEL R17, RZ, 0xffffffff, !P1 ;  /* 0xffffffffff117807 */ /* 0x000fe40004800000 */
[----:B------:R-:W-:Y:S01]  /*76d0*/  IADD3.X R14, R19, R3, ~R21, P0, P2 ;  /* 0x00000003130e7210 */ /* 0x000fe200007e4c15 */
[----:B------:R-:W-:Y:S01]  /*76e0*/  IMAD.WIDE.U32 R2, R6, R15, RZ ;  /* 0x0000000f06027225 */ /* 0x000fe200078e00ff */
[----:B------:R-:W-:-:S03]  /*76f0*/  IADD3.X R17, R17, R5, ~R9, P3, P4 ;  /* 0x0000000511117210 */ /* 0x000fc60001fe8c09 */
[----:B------:R-:W-:-:S04]  /*7700*/  IMAD.WIDE.U32 R4, R14, R15, RZ ;  /* 0x0000000f0e047225 */ /* 0x000fc800078e00ff */
[----:B------:R-:W-:-:S04]  /*7710*/  IMAD.WIDE.U32 R10, R17, R15, RZ ;  /* 0x0000000f110a7225 */ /* 0x000fc800078e00ff */
[----:B------:R-:W-:-:S04]  /*7720*/  IMAD.WIDE.U32 R6, P5, R17, R6, R4 ;  /* 0x0000000611067225 */ /* 0x000fc800078a0004 */
[----:B------:R-:W-:-:S04]  /*7730*/  IMAD.WIDE.U32 R8, R15, R15, RZ ;  /* 0x0000000f0f087225 */ /* 0x000fc800078e00ff */
[----:B------:R-:W-:Y:S01]  /*7740*/  IMAD.WIDE.U32 R4, P2, R15, R17, R10 ;  /* 0x000000110f047225 */ /* 0x000fe2000784000a */
[----:B------:R-:W-:Y:S02]  /*7750*/  IADD3 R11, P1, RZ, R2, RZ ;  /* 0x00000002ff0b7210 */ /* 0x000fe40007f3e0ff */
[----:B------:R-:W-:Y:S01]  /*7760*/  IADD3 R15, P3, R3, R6, RZ ;  /* 0x00000006030f7210 */ /* 0x000fe20007f7e0ff */
[----:B------:R-:W-:Y:S01]  /*7770*/  IMAD.X R3, RZ, RZ, RZ, P5 ;  /* 0x000000ffff037224 */ /* 0x000fe200028e06ff */
[----:B------:R-:W-:Y:S02]  /*7780*/  IADD3 R10, P6, RZ, R8, RZ ;  /* 0x00000008ff0a7210 */ /* 0x000fe40007fde0ff */
        /* <DEDUP_REMOVED lines=1111> */
[----:B------:R-:W-:Y:S01]  /*bd00*/  IMAD.WIDE.U32 R4, R14, R11, RZ ;  /* 0x0000000b0e047225 */ /* 0x000fe200078e00ff */
[----:B------:R-:W-:-:S03]  /*bd10*/  IADD3 R15, P1, RZ, R6, RZ ;  /* 0x00000006ff0f7210 */ /* 0x000fc60007f3e0ff */
[----:B------:R-:W-:Y:S01]  /*bd20*/  IMAD.WIDE.U32 R2, R17, R11, RZ ;  /* 0x0000000b11027225 */ /* 0x000fe200078e00ff */
[----:B------:R-:W-:-:S03]  /*bd30*/  ISETP.LT.U32.AND P0, PT, R15, R6, PT ;  /* 0x000000060f00720c */ /* 0x000fc60003f01070 */
[----:B------:R-:W-:-:S04]  /*bd40*/  IMAD.WIDE.U32 R4, P5, R17, R8, R4 ;  /* 0x0000000811047225 */ /* 0x000fc800078a0004 */
[----:B------:R-:W-:Y:S01]  /*bd50*/  IMAD.WIDE.U32 R8, R11, R11, RZ ;  /* 0x0000000b0b087225 */ /* 0x000fe200078e00ff */
[----:B------:R-:W-:-:S03]  /*bd60*/  IADD3 R7, P3, R7, R4, RZ ;  /* 0x0000000407077210 */ /* 0x000fc60007f7e0ff */
[----:B------:R-:W-:Y:S01]  /*bd70*/  IMAD.WIDE.U32 R2, P2, R11, R17, R2 ;  /* 0x000000110b027225 */ /* 0x000fe20007840002 */
[----:B------:R-:W-:-:S03]  /*bd80*/  IADD3 R11, P6, RZ, R8, RZ ;  /* 0x00000008ff0b7210 */ /* 0x000fc60007fde0ff */
[----:B------:R-:W-:Y:S01]  /*bd90*/  IMAD.X R12, R7, 0x1, R6, P1 ;  /* 0x00000001070c7824 */ /* 0x000fe200008e0606 */
[----:B------:R-:W-:Y:S01]  /*bda0*/  IADD3 R9, P4, R9, R2, RZ ;  /* 0x0000000209097210 */ /* 0x000fe20007f9e0ff */
[----:B------:R-:W-:Y:S01]  /*bdb0*/  IMAD.MOV.U32 R6, RZ, RZ, R5 ;  /* 0x000000ffff067224 */ /* 0x000fe200078e0005 */
[----:B------:R-:W-:Y:S02]  /*bdc0*/  ISETP.LT.U32.AND P1, PT, R11, R8, PT ;  /* 0x000000080b00720c */ /* 0x000fe40003f21070 */
[----:B------:R-:W-:Y:S01]  /*bdd0*/  ISETP.LT.U32.AND.EX P0, PT, R12, R7, PT, P0 ;  /* 0x000000070c00720c */ /* 0x000fe20003f01100 */
[----:B------:R-:W-:Y:S02]  /*bde0*/  IMAD.X R10, R9, 0x1, R8, P6 ;  /* 0x00000001090a7824 */ /* 0x000fe400030e0608 */
[----:B------:R-:W-:Y:S01]  /*bdf0*/  IMAD.X R7, RZ, RZ, RZ, P5 ;  /* 0x000000ffff077224 */ /* 0x000fe200028e06ff */
[----:B------:R-:W-:Y:S01]  /*be00*/  SEL R2, RZ, 0x1, !P0 ;  /* 0x00000001ff027807 */ /* 0x000fe20004000000 */
[----:B------:R-:W-:Y:S01]  /*be10*/  IMAD.MOV.U32 R8, RZ, RZ, R3 ;  /* 0x000000ffff087224 */ /* 0x000fe200078e0003 */
[----:B------:R-:W-:Y:S01]  /*be20*/  ISETP.LT.U32.AND.EX P1, PT, R10, R9, PT, P1 ;  /* 0x000000090a00720c */ /* 0x000fe20003f21110 */
[----:B------:R-:W-:-:S03]  /*be30*/  IMAD.WIDE.U32.X R4, R17, R14, R6, P3 ;  /* 0x0000000e11047225 */ /* 0x000fc600018e0406 */
[----:B------:R-:W-:Y:S01]  /*be40*/  SEL R6, RZ, 0x1, !P1 ;  /* 0x00000001ff067807 */ /* 0x000fe20004800000 */
[----:B------:R-:W-:Y:S01]  /*be50*/  IMAD.X R9, RZ, RZ, RZ, P2 ;  /* 0x000000ffff097224 */ /* 0x000fe200010e06ff */
[----:B------:R-:W-:Y:S01]  /*be60*/  IADD3 R7, P0, P1, -R2, R15, -R12 ;  /* 0x0000000f02077210 */ /* 0x000fe2000791e90c */
[----:B------:R-:W-:-:S03]  /*be70*/  IMAD.WIDE.U32.X R2, R17, R17, R8, P4 ;  /* 0x0000001111027225 */ /* 0x000fc600020e0408 */
[----:B------:R-:W-:Y:S02]  /*be80*/  IADD3.X R19, R13, -0x1, R12, P0, P1 ;  /* 0xffffffff0d137810 */ /* 0x000fe400007e240c */
[----:B------:R-:W-:Y:S02]  /*be90*/  ISETP.LT.U32.AND P0, PT, R4, R7, PT ;  /* 0x000000070400720c */ /* 0x000fe40003f01070 */
[--C-:B------:R-:W-:Y:S02]  /*bea0*/  IADD3 R9, P2, P3, -R6, R11, -R10.reuse ;  /* 0x0000000b06097210 */ /* 0x100fe40007b5e90a */
[----:B------:R-:W-:Y:S02]  /*beb0*/  ISETP.LT.U32.AND.EX P0, PT, R5, R19, PT, P0 ;  /* 0x000000130500720c */ /* 0x000fe40003f01100 */
[----:B------:R-:W-:Y:S02]  /*bec0*/  IADD3.X R11, R13, -0x1, R10, P2, P3 ;  /* 0xffffffff0d0b7810 */ /* 0x000fe400017e640a */
[----:B------:R-:W-:-:S02]  /*bed0*/  ISETP.LT.U32.AND P1, PT, R2, R9, PT ;  /* 0x000000090200720c */ /* 0x000fc40003f21070 */
[----:B------:R-:W-:Y:S02]  /*bee0*/  SEL R15, RZ, 0x1, !P0 ;  /* 0x00000001ff0f7807 */ /* 0x000fe40004000000 */
[----:B------:R-:W-:Y:S02]  /*bef0*/  ISETP.LT.U32.AND.EX P1, PT, R3, R11, PT, P1 ;  /* 0x0000000b0300720c */ /* 0x000fe40003f21110 */
[----:B------:R-:W-:Y:S02]  /*bf00*/  SEL R17, RZ, 0xffffffff, !P0 ;  /* 0xffffffffff117807 */ /* 0x000fe40004000000 */
[----:B------:R-:W-:Y:S02]  /*bf10*/  IADD3 R15, P0, P2, R15, R4, -R7 ;  /* 0x000000040f0f7210 */ /* 0x000fe40007a1e807 */
[----:B------:R-:W-:Y:S02]  /*bf20*/  SEL R7, RZ, 0x1, !P1 ;  /* 0x00000001ff077807 */ /* 0x000fe40004800000 */
[----:B------:R-:W-:-:S02]  /*bf30*/  IADD3.X R17, R17, R5, ~R19, P0, P2 ;  /* 0x0000000511117210 */ /* 0x000fc400007e4c13 */
[----:B------:R-:W-:Y:S02]  /*bf40*/  IADD3 R2, P0, P2, R7, R2, -R9 ;  /* 0x0000000207027210 */ /* 0x000fe40007a1e809 */
[----:B------:R-:W-:-:S03]  /*bf50*/  SEL R9, RZ, 0xffffffff, !P1 ;  /* 0xffffffffff097807 */ /* 0x000fc60004800000 */
[----:B------:R-:W-:Y:S01]  /*bf60*/  IMAD.WIDE.U32 R4, R17, R2, RZ ;  /* 0x0000000211047225 */ /* 0x000fe200078e00ff */
[----:B------:R-:W-:-:S03]  /*bf70*/  IADD3.X R9, R9, R3, ~R11, P0, P2 ;  /* 0x0000000309097210 */ /* 0x000fc600007e4c0b */
        /* <DEDUP_REMOVED lines=15> */
[----:B------:R-:W-:-:S04]  /*c070*/  SEL R5, RZ, 0x1, !P0 ;  /* 0x00000001ff057807 */ /* 0x000fc80004000000 */
[----:B------:R-:W-:Y:S02]  /*c080*/  IADD3 R2, P1, P2, R5, R2, -R7 ;  /* 0x0000000205027210 */ /* 0x000fe40007a3e807 */
[----:B------:R-:W-:-:S04]  /*c090*/  SEL R5, RZ, 0xffffffff, !P0 ;  /* 0xffffffffff057807 */ /* 0x000fc80004000000 */
[----:B------:R-:W-:-:S07]  /*c0a0*/  IADD3.X R3, R5, R3, ~R13, P1, P2 ;  /* 0x0000000305037210 */ /* 0x000fce0000fe4c0d */
.L_x_12:
[----:B------:R-:W-:Y:S05]  /*c0b0*/  BSYNC B2 ;  /* 0x0000000000027941 */ /* 0x000fea0003800000 */
.L_x_11:
[----:B------:R-:W-:Y:S02]  /*c0c0*/  CS2R R4, SRZ ;  /* 0x0000000000047805 */ /* 0x000fe4000001ff00 */
[----:B------:R-:W-:-:S07]  /*c0d0*/  CS2R R6, SRZ ;  /* 0x0000000000067805 */ /* 0x000fce000001ff00 */
.L_x_3:
[----:B------:R-:W-:Y:S05]  /*c0e0*/  BSYNC B1 ;  /* 0x0000000000017941 */ /* 0x000fea0003800000 */
.L_x_2:
[----:B------:R-:W0:Y:S02]  /*c0f0*/  LDC.64 R8, c[0x0][0x218] ;  /* 0x00008600ff087b82 */ /* 0x000e240000000a00 */
[----:B0-----:R-:W-:-:S06]  /*c100*/  IMAD.WIDE.U32 R8, R0, 0x8, R8 ;  /* 0x0000000800087825 */ /* 0x001fcc00078e0008 */
[----:B------:R-:W2:Y:S02]  /*c110*/  LDG.E.64.CONSTANT R8, desc[UR8][R8.64] ;  /* 0x0000000808087981 */ /* 0x000ea4000c1e9b00 */
[----:B--2---:R-:W-:-:S04]  /*c120*/  IMAD.WIDE.U32 R10, R3, R8, RZ ;  /* 0x00000008030a7225 */ /* 0x004fc800078e00ff */
[----:B------:R-:W-:-:S04]  /*c130*/  IMAD.WIDE.U32 R22, R7, R8, RZ ;  /* 0x0000000807167225 */ /* 0x000fc800078e00ff */
[----:B------:R-:W-:-:S04]  /*c140*/  IMAD.WIDE.U32 R16, P0, R9, R2, R10 ;  /* 0x0000000209107225 */ /* 0x000fc8000780000a */
[----:B------:R-:W-:-:S04]  /*c150*/  IMAD.WIDE.U32 R12, R5, R8, RZ ;  /* 0x00000008050c7225 */ /* 0x000fc800078e00ff */
[----:B------:R-:W-:Y:S02]  /*c160*/  IMAD.X R15, RZ, RZ, RZ, P0 ;  /* 0x000000ffff0f7224 */ /* 0x000fe400000e06ff */
[----:B------:R-:W-:-:S04]  /*c170*/  IMAD.WIDE.U32 R10, R2, R8, RZ ;  /* 0x00000008020a7225 */ /* 0x000fc800078e00ff */
[----:B------:R-:W-:Y:S01]  /*c180*/  IMAD.WIDE.U32 R24, P0, R9, R6, R22 ;  /* 0x0000000609187225 */ /* 0x000fe20007800016 */
[----:B------:R-:W-:Y:S02]  /*c190*/  IADD3 R27, P5, R11, R16, RZ ;  /* 0x000000100b1b7210 */ /* 0x000fe40007fbe0ff */
[----:B------:R-:W-:Y:S01]  /*c1a0*/  IADD3 R0, P2, RZ, R10, RZ ;  /* 0x0000000aff007210 */ /* 0x000fe20007f5e0ff */
[----:B------:R-:W-:-:S04]  /*c1b0*/  IMAD.WIDE.U32 R22, R6, R8, RZ ;  /* 0x0000000806167225 */ /* 0x000fc800078e00ff */
[----:B------:R-:W-:Y:S01]  /*c1c0*/  IMAD.WIDE.U32 R20, P1, R9, R4, R12 ;  /* 0x0000000409147225 */ /* 0x000fe2000782000c */
[----:B------:R-:W-:-:S03]  /*c1d0*/  IADD3 R11, P3, R23, R24, RZ ;  /* 0x00000018170b7210 */ /* 0x000fc60007f7e0ff */
[----:B------:R-:W-:-:S04]  /*c1e0*/  IMAD.WIDE.U32 R18, R4, R8, RZ ;  /* 0x0000000804127225 */ /* 0x000fc800078e00ff */
[----:B------:R-:W-:Y:S01]  /*c1f0*/  IMAD.MOV.U32 R14, RZ, RZ, R17 ;  /* 0x000000ffff0e7224 */ /* 0x000fe200078e0011 */
[----:B------:R-:W-:Y:S01]  /*c200*/  IADD3 R2, P4, R19, R20, RZ ;  /* 0x0000001413027210 */ /* 0x000fe20007f9e0ff */
[----:B------:R-:W-:Y:S01]  /*c210*/  IMAD.X R17, RZ, RZ, RZ, P0 ;  /* 0x000000ffff117224 */ /* 0x000fe200000e06ff */
[----:B------:R-:W-:Y:S01]  /*c220*/  IADD3 R8, P0, RZ, R22, RZ ;  /* 0x00000016ff087210 */ /* 0x000fe20007f1e0ff */
[----:B------:R-:W-:Y:S01]  /*c230*/  IMAD.X R13, RZ, RZ, RZ, P1 ;  /* 0x000000ffff0d7224 */ /* 0x000fe200008e06ff */
[----:B------:R-:W-:Y:S01]  /*c240*/  IADD3 R6, P6, RZ, R18, RZ ;  /* 0x00000012ff067210 */ /* 0x000fe20007fde0ff */
[----:B------:R-:W-:Y:S01]  /*c250*/  IMAD.X R4, R27, 0x1, R10, P2 ;  /* 0x000000011b047824 */ /* 0x000fe200010e060a */
[----:B------:R-:W-:Y:S01]  /*c260*/  ISETP.LT.U32.AND P1, PT, R8, R22, PT ;  /* 0x000000160800720c */ /* 0x000fe20003f21070 */
[----:B------:R-:W-:Y:S01]  /*c270*/  IMAD.X R22, R11, 0x1, R22, P0 ;  /* 0x000000010b167824 */ /* 0x000fe200000e0616 */
[----:B------:R-:W-:Y:S01]  /*c280*/  ISETP.LT.U32.AND P0, PT, R6, R18, PT ;  /* 0x000000120600720c */ /* 0x000fe20003f01070 */
[----:B------:R-:W-:-:S02]  /*c290*/  IMAD.X R19, R2, 0x1, R18, P6 ;  /* 0x0000000102137824 */ /* 0x000fc400030e0612 */
[----:B------:R-:W-:Y:S01]  /*c2a0*/  IMAD.MOV.U32 R16, RZ, RZ, R25 ;  /* 0x000000ffff107224 */ /* 0x000fe200078e0019 */
[----:B------:R-:W-:Y:S01]  /*c2b0*/  ISETP.LT.U32.AND.EX P6, PT, R22, R11, PT, P1 ;  /* 0x0000000b1600720c */ /* 0x000fe20003fc1110 */
[----:B------:R-:W-:Y:S01]  /*c2c0*/  IMAD.MOV.U32 R12, RZ, RZ, R21 ;  /* 0x000000ffff0c7224 */ /* 0x000fe200078e0015 */
[----:B------:R-:W-:Y:S01]  /*c2d0*/  ISETP.LT.U32.AND P1, PT, R0, R10, PT ;  /* 0x0000000a0000720c */ /* 0x000fe20003f21070 */
[----:B------:R-:W-:Y:S01]  /*c2e0*/  IMAD.WIDE.U32.X R10, R9, R3, R14, P5 ;  /* 0x00000003090a7225 */ /* 0x000fe200028e040e */
[----:B------:R-:W-:Y:S02]  /*c2f0*/  ISETP.LT.U32.AND.EX P0, PT, R19, R2, PT, P0 ;  /* 0x000000021300720c */ /* 0x000fe40003f01100 */
[----:B------:R-:W-:Y:S01]  /*c300*/  SEL R23, RZ, 0x1, !P6 ;  /* 0x00000001ff177807 */ /* 0x000fe20007000000 */
[----:B------:R-:W-:Y:S01]  /*c310*/  IMAD.WIDE.U32.X R2, R9, R7, R16, P3 ;  /* 0x0000000709027225 */ /* 0x000fe200018e0410 */
[----:B------:R-:W-:Y:S02]  /*c320*/  ISETP.LT.U32.AND.EX P1, PT, R4, R27, PT, P1 ;  /* 0x0000001b0400720c */ /* 0x000fe40003f21110 */
[----:B------:R-:W-:Y:S01]  /*c330*/  SEL R17, RZ, 0x1, !P0 ;  /* 0x00000001ff117807 */ /* 0x000fe20004000000 */
[----:B------:R-:W-:Y:S01]  /*c340*/  IMAD.MOV.U32 R15, RZ, RZ, -0x1 ;  /* 0xffffffffff0f7424 */ /* 0x000fe200078e00ff */
[----:B------:R-:W-:Y:S01]  /*c350*/  IADD3 R23, P2, P3, -R23, R8, -R22 ;  /* 0x0000000817177210 */ /* 0x000fe20007b5e916 */
[----:B------:R-:W-:Y:S01]  /*c360*/  IMAD.WIDE.U32.X R8, R9, R5, R12, P4 ;  /* 0x0000000509087225 */ /* 0x000fe200020e040c */
[----:B------:R-:W-:-:S02]  /*c370*/  SEL R7, RZ, 0x1, !P1 ;  /* 0x00000001ff077807 */ /* 0x000fc40004800000 */
[--C-:B------:R-:W-:Y:S02]  /*c380*/  IADD3 R17, P1, P6, -R17, R6, -R19.reuse ;  /* 0x0000000611117210 */ /* 0x100fe40007e3e913 */
[----:B------:R-:W-:Y:S02]  /*c390*/  IADD3 R7, P4, P5, -R7, R0, -R4 ;  /* 0x0000000007077210 */ /* 0x000fe40007d9e904 */
[C---:B------:R-:W-:Y:S02]  /*c3a0*/  IADD3.X R19, R15.reuse, -0x1, R19, P1, P6 ;  /* 0xffffffff0f137810 */ /* 0x040fe40000fec413 */
[----:B------:R-:W-:Y:S02]  /*c3b0*/  ISETP.LT.U32.AND P1, PT, R8, R17, PT ;  /* 0x000000110800720c */ /* 0x000fe40003f21070 */
[----:B------:R-:W-:Y:S02]  /*c3c0*/  IADD3.X R25, R15, -0x1, R22, P2, P3 ;  /* 0xffffffff0f197810 */ /* 0x000fe400017e6416 */
[----:B------:R-:W-:-:S02]  /*c3d0*/  ISETP.LT.U32.AND P0, PT, R2, R23, PT ;  /* 0x000000170200720c */ /* 0x000fc40003f01070 */
[----:B------:R-:W-:Y:S02]  /*c3e0*/  IADD3.X R15, R15, -0x1, R4, P4, P5 ;  /* 0xffffffff0f0f7810 */ /* 0x000fe400027ea404 */
[----:B------:R-:W-:Y:S02]  /*c3f0*/  ISETP.LT.U32.AND P2, PT, R10, R7, PT ;  /* 0x000000070a00720c */ /* 0x000fe40003f41070 */
[----:B------:R-:W-:Y:S02]  /*c400*/  ISETP.LT.U32.AND.EX P1, PT, R9, R19, PT, P1 ;  /* 0x000000130900720c */ /* 0x000fe40003f21110 */
        /* <DEDUP_REMOVED lines=8> */
[----:B------:R-:W-:-:S02]  /*c490*/  SEL R8, RZ, 0xffffffff, !P1 ;  /* 0xffffffffff087807 */ /* 0x000fc40004800000 */
[----:B------:R-:W-:Y:S02]  /*c4a0*/  IADD3 R2, P0, P1, R5, R10, -R7 ;  /* 0x0000000a05027210 */ /* 0x000fe4000791e807 */
[----:B------:R-:W-:Y:S02]  /*c4b0*/  SEL R13, RZ, 0xffffffff, !P2 ;  /* 0xffffffffff0d7807 */ /* 0x000fe40005000000 */
[----:B------:R-:W-:Y:S02]  /*c4c0*/  IADD3.X R5, R17, R3, ~R25, P5, P6 ;  /* 0x0000000311057210 */ /* 0x000fe40002fecc19 */
[----:B------:R-:W-:Y:S02]  /*c4d0*/  IADD3.X R3, R8, R9, ~R19, P3, P4 ;  /* 0x0000000908037210 */ /* 0x000fe40001fe8c13 */
[----:B------:R-:W-:-:S07]  /*c4e0*/  IADD3.X R13, R13, R11, ~R15, P0, P1 ;  /* 0x0000000b0d0d7210 */ /* 0x000fce00007e2c0f */
.L_x_1:
[----:B------:R-:W-:Y:S05]  /*c4f0*/  BSYNC B0 ;  /* 0x0000000000007941 */ /* 0x000fea0003800000 */
.L_x_0:
[----:B------:R-:W0:Y:S01]  /*c500*/  S2R R7, SR_CgaCtaId ;  /* 0x0000000000077919 */ /* 0x000e220000008800 */
[----:B------:R-:W-:Y:S01]  /*c510*/  UISETP.GE.U32.AND UP0, UPT, UR10, 0x2, UPT ;  /* 0x000000020a00788c */ /* 0x000fe2000bf06070 */
[----:B------:R-:W-:Y:S01]  /*c520*/  MOV R0, 0x400 ;  /* 0x0000040000007802 */ /* 0x000fe20000000f00 */
[----:B------:R-:W-:Y:S01]  /*c530*/  IMAD.MOV.U32 R6, RZ, RZ, R2 ;  /* 0x000000ffff067224 */ /* 0x000fe200078e0002 */
[----:B------:R-:W1:Y:S01]  /*c540*/  S2R R15, SR_TID.X ;  /* 0x00000000000f7919 */ /* 0x000e620000002100 */
[----:B------:R-:W-:Y:S02]  /*c550*/  IMAD.MOV.U32 R8, RZ, RZ, R4 ;  /* 0x000000ffff087224 */ /* 0x000fe400078e0004 */
[----:B------:R-:W-:Y:S01]  /*c560*/  PLOP3.LUT P0, PT, PT, PT, UP0, 0x80, 0x0 ;  /* 0x000000000000781c */ /* 0x000fe20003f0f008 */
[----:B------:R-:W-:Y:S02]  /*c570*/  IMAD.MOV.U32 R9, RZ, RZ, R3 ;  /* 0x000000ffff097224 */ /* 0x000fe400078e0003 */
[----:B------:R-:W-:-:S02]  /*c580*/  IMAD.MOV.U32 R10, RZ, RZ, R12 ;  /* 0x000000ffff0a7224 */ /* 0x000fc400078e000c */
[----:B------:R-:W-:Y:S01]  /*c590*/  IMAD.MOV.U32 R11, RZ, RZ, R5 ;  /* 0x000000ffff0b7224 */ /* 0x000fe200078e0005 */
[----:B0-----:R-:W-:Y:S01]  /*c5a0*/  LEA R0, R7, R0, 0x18 ;  /* 0x0000000007007211 */ /* 0x001fe200078ec0ff */
[----:B------:R-:W-:-:S04]  /*c5b0*/  IMAD.MOV.U32 R7, RZ, RZ, R13 ;  /* 0x000000ffff077224 */ /* 0x000fc800078e000d */
[----:B-1----:R-:W-:-:S05]  /*c5c0*/  IMAD R14, R15, 0x18, R0 ;  /* 0x000000180f0e7824 */ /* 0x002fca00078e0200 */
[----:B------:R0:W-:Y:S04]  /*c5d0*/  STS.64 [R14], R6 ;  /* 0x000000060e007388 */ /* 0x0001e80000000a00 */
[----:B------:R0:W-:Y:S04]  /*c5e0*/  STS.64 [R14+0x8], R8 ;  /* 0x000008080e007388 */ /* 0x0001e80000000a00 */
[----:B------:R0:W-:Y:S01]  /*c5f0*/  STS.64 [R14+0x10], R10 ;  /* 0x0000100a0e007388 */ /* 0x0001e20000000a00 */
[----:B------:R-:W-:Y:S06]  /*c600*/  BAR.SYNC.DEFER_BLOCKING 0x0 ;  /* 0x0000000000007b1d */ /* 0x000fec0000010000 */
[----:B------:R-:W-:Y:S05]  /*c610*/  @!P0 BRA `(.L_x_22) ;  /* 0x0000000000d48947 */ /* 0x000fea0003800000 */
[----:B------:R-:W-:Y:S01]  /*c620*/  LEA R15, R15, 0x2, 0x1 ;  /* 0x000000020f0f7811 */ /* 0x000fe200078e08ff */
[----:B------:R-:W-:-:S07]  /*c630*/  IMAD.MOV.U32 R22, RZ, RZ, 0x1 ;  /* 0x00000001ff167424 */ /* 0x000fce00078e00ff */
.L_x_25:
[----:B-1----:R-:W-:Y:S01]  /*c640*/  IMAD R23, R15, R22, -0x1 ;  /* 0xffffffff0f177424 */ /* 0x002fe200078e0216 */
[----:B------:R-:W-:Y:S04]  /*c650*/  BSSY B0, `(.L_x_23) ;  /* 0x000002d000007945 */ /* 0x000fe80003800000 */
[----:B------:R-:W-:-:S13]  /*c660*/  ISETP.GE.U32.AND P0, PT, R23, UR10, PT ;  /* 0x0000000a17007c0c */ /* 0x000fda000bf06070 */
[----:B------:R-:W-:Y:S05]  /*c670*/  @P0 BRA `(.L_x_24) ;  /* 0x0000000000a80947 */ /* 0x000fea0003800000 */
[C---:B0-----:R-:W-:Y:S02]  /*c680*/  IMAD.IADD R7, R23.reuse, 0x1, -R22 ;  /* 0x0000000117077824 */ /* 0x041fe400078e0a16 */
[--C-:B------:R-:W-:Y:S02]  /*c690*/  IMAD R23, R23, 0x18, R0.reuse ;  /* 0x0000001817177824 */ /* 0x100fe400078e0200 */
[----:B------:R-:W-:-:S03]  /*c6a0*/  IMAD R24, R7, 0x18, R0 ;  /* 0x0000001807187824 */ /* 0x000fc600078e0200 */
[----:B------:R-:W-:Y:S04]  /*c6b0*/  LDS.64 R6, [R23] ;  /* 0x0000000017067984 */ /* 0x000fe80000000a00 */
[----:B------:R-:W-:Y:S04]  /*c6c0*/  LDS.64 R8, [R23+0x8] ;  /* 0x0000080017087984 */ /* 0x000fe80000000a00 */
[----:B------:R-:W-:Y:S04]  /*c6d0*/  LDS.64 R10, [R23+0x10] ;  /* 0x00001000170a7984 */ /* 0x000fe80000000a00 */
[----:B------:R-:W0:Y:S04]  /*c6e0*/  LDS.64 R20, [R24] ;  /* 0x0000000018147984 */ /* 0x000e280000000a00 */
[----:B------:R-:W1:Y:S04]  /*c6f0*/  LDS.64 R16, [R24+0x8] ;  /* 0x0000080018107984 */ /* 0x000e680000000a00 */
[----:B------:R-:W2:Y:S01]  /*c700*/  LDS.64 R18, [R24+0x10] ;  /* 0x0000100018127984 */ /* 0x000ea20000000a00 */
[----:B0-----:R-:W-:-:S02]  /*c710*/  IADD3 R29, P0, R6, R20, RZ ;  /* 0x00000014061d7210 */ /* 0x001fc40007f1e0ff */
[----:B-1----:R-:W-:-:S03]  /*c720*/  IADD3 R27, P1, R8, R16, RZ ;  /* 0x00000010081b7210 */ /* 0x002fc60007f3e0ff */
[----:B------:R-:W-:Y:S01]  /*c730*/  IMAD.X R21, R7, 0x1, R21, P0 ;  /* 0x0000000107157824 */ /* 0x000fe200000e0615 */
[----:B------:R-:W-:Y:S02]  /*c740*/  ISETP.GT.U32.AND P5, PT, R29, RZ, PT ;  /* 0x000000ff1d00720c */ /* 0x000fe40003fa4070 */
[----:B--2---:R-:W-:Y:S01]  /*c750*/  IADD3 R25, P2, R10, R18, RZ ;  /* 0x000000120a197210 */ /* 0x004fe20007f5e0ff */
[----:B------:R-:W-:Y:S01]  /*c760*/  IMAD.X R16, R9, 0x1, R17, P1 ;  /* 0x0000000109107824 */ /* 0x000fe200008e0611 */
[----:B------:R-:W-:Y:S02]  /*c770*/  ISETP.GT.U32.AND P1, PT, R27, RZ, PT ;  /* 0x000000ff1b00720c */ /* 0x000fe40003f24070 */
[----:B------:R-:W-:Y:S01]  /*c780*/  ISETP.GT.U32.AND P3, PT, R25, RZ, PT ;  /* 0x000000ff1900720c */ /* 0x000fe20003f64070 */
[----:B------:R-:W-:Y:S01]  /*c790*/  IMAD.X R18, R11, 0x1, R19, P2 ;  /* 0x000000010b127824 */ /* 0x000fe200010e0613 */
[----:B------:R-:W-:Y:S02]  /*c7a0*/  ISETP.LT.U32.AND P4, PT, R29, R6, PT ;  /* 0x000000061d00720c */ /* 0x000fe40003f81070 */
[----:B------:R-:W-:-:S02]  /*c7b0*/  ISETP.LT.U32.AND P2, PT, R27, R8, PT ;  /* 0x000000081b00720c */ /* 0x000fc40003f41070 */
[----:B------:R-:W-:Y:S02]  /*c7c0*/  ISETP.LT.U32.AND P0, PT, R25, R10, PT ;  /* 0x0000000a1900720c */ /* 0x000fe40003f01070 */
[C---:B------:R-:W-:Y:S02]  /*c7d0*/  ISETP.GT.U32.AND.EX P5, PT, R21.reuse, -0x1, PT, P5 ;  /* 0xffffffff1500780c */ /* 0x040fe40003fa4150 */
[----:B------:R-:W-:Y:S02]  /*c7e0*/  ISETP.GT.U32.AND.EX P1, PT, R16, -0x1, PT, P1 ;  /* 0xffffffff1000780c */ /* 0x000fe40003f24110 */
[----:B------:R-:W-:Y:S02]  /*c7f0*/  ISETP.GT.U32.AND.EX P3, PT, R18, -0x1, PT, P3 ;  /* 0xffffffff1200780c */ /* 0x000fe40003f64130 */
[----:B------:R-:W-:Y:S02]  /*c800*/  ISETP.LT.U32.OR.EX P4, PT, R21, R7, P5, P4 ;  /* 0x000000071500720c */ /* 0x000fe40002f81540 */
[----:B------:R-:W-:-:S02]  /*c810*/  ISETP.LT.U32.OR.EX P1, PT, R16, R9, P1, P2 ;  /* 0x000000091000720c */ /* 0x000fc40000f21520 */
[----:B------:R-:W-:Y:S02]  /*c820*/  ISETP.LT.U32.OR.EX P0, PT, R18, R11, P3, P0 ;  /* 0x0000000b1200720c */ /* 0x000fe40001f01500 */
[----:B------:R-:W-:Y:S02]  /*c830*/  SEL R6, RZ, 0x1, !P4 ;  /* 0x00000001ff067807 */ /* 0x000fe40006000000 */
[----:B------:R-:W-:Y:S02]  /*c840*/  SEL R8, RZ, 0x1, !P1 ;  /* 0x00000001ff087807 */ /* 0x000fe40004800000 */
[----:B------:R-:W-:Y:S02]  /*c850*/  SEL R10, RZ, 0x1, !P0 ;  /* 0x00000001ff0a7807 */ /* 0x000fe40004000000 */
[----:B------:R-:W-:Y:S02]  /*c860*/  IADD3 R6, P2, -R6, R29, RZ ;  /* 0x0000001d06067210 */ /* 0x000fe40007f5e1ff */
[----:B------:R-:W-:-:S02]  /*c870*/  IADD3 R8, P3, -R8, R27, RZ ;  /* 0x0000001b08087210 */ /* 0x000fc40007f7e1ff */
[----:B------:R-:W-:Y:S02]  /*c880*/  IADD3 R10, P5, -R10, R25, RZ ;  /* 0x000000190a0a7210 */ /* 0x000fe40007fbe1ff */
[----:B------:R-:W-:Y:S02]  /*c890*/  SEL R20, RZ, 0xffffffff, !P4 ;  /* 0xffffffffff147807 */ /* 0x000fe40006000000 */
[----:B------:R-:W-:Y:S02]  /*c8a0*/  SEL R9, RZ, 0xffffffff, !P1 ;  /* 0xffffffffff097807 */ /* 0x000fe40004800000 */
[----:B------:R-:W-:Y:S01]  /*c8b0*/  SEL R11, RZ, 0xffffffff, !P0 ;  /* 0xffffffffff0b7807 */ /* 0x000fe20004000000 */
[----:B------:R-:W-:Y:S02]  /*c8c0*/  IMAD.X R7, R21, 0x1, ~R20, P2 ;  /* 0x0000000115077824 */ /* 0x000fe400010e0e14 */
[----:B------:R-:W-:Y:S02]  /*c8d0*/  IMAD.X R9, R16, 0x1, ~R9, P3 ;  /* 0x0000000110097824 */ /* 0x000fe400018e0e09 */
[----:B------:R-:W-:Y:S01]  /*c8e0*/  IMAD.X R11, R18, 0x1, ~R11, P5 ;  /* 0x00000001120b7824 */ /* 0x000fe200028e0e0b */
[----:B------:R1:W-:Y:S04]  /*c8f0*/  STS.64 [R23], R6 ;  /* 0x0000000617007388 */ /* 0x0003e80000000a00 */
[----:B------:R1:W-:Y:S04]  /*c900*/  STS.64 [R23+0x8], R8 ;  /* 0x0000080817007388 */ /* 0x0003e80000000a00 */
[----:B------:R1:W-:Y:S02]  /*c910*/  STS.64 [R23+0x10], R10 ;  /* 0x0000100a17007388 */ /* 0x0003e40000000a00 */
.L_x_24:
[----:B------:R-:W-:Y:S05]  /*c920*/  BSYNC B0 ;  /* 0x0000000000007941 */ /* 0x000fea0003800000 */
.L_x_23:
[----:B------:R-:W-:Y:S01]  /*c930*/  IMAD.SHL.U32 R22, R22, 0x2, RZ ;  /* 0x0000000216167824 */ /* 0x000fe200078e00ff */
[----:B------:R-:W-:Y:S04]  /*c940*/  BAR.SYNC.DEFER_BLOCKING 0x0 ;  /* 0x0000000000007b1d */ /* 0x000fe80000010000 */
[----:B------:R-:W-:-:S13]  /*c950*/  ISETP.GE.U32.AND P0, PT, R22, UR10, PT ;  /* 0x0000000a16007c0c */ /* 0x000fda000bf06070 */
[----:B------:R-:W-:Y:S05]  /*c960*/  @!P0 BRA `(.L_x_25) ;  /* 0xfffffffc00348947 */ /* 0x000fea000383ffff */
.L_x_22:
[----:B------:R-:W2:Y:S01]  /*c970*/  S2R R15, SR_TID.X ;  /* 0x00000000000f7919 */ /* 0x000ea20000002100 */
[----:B01----:R-:W-:Y:S01]  /*c980*/  IMAD.U32 R7, RZ, RZ, UR10 ;  /* 0x0000000aff077e24 */ /* 0x003fe2000f8e00ff */
[----:B------:R-:W-:Y:S01]  /*c990*/  USHF.R.U32.HI UR4, URZ, 0x1, UR10 ;  /* 0x000000013f047899 */ /* 0x000fe2000801160a */
[----:B--2---:R-:W-:-:S13]  /*c9a0*/  ISETP.NE.AND P0, PT, R15, RZ, PT ;  /* 0x000000ff0f00720c */ /* 0x004fda0003f05270 */
[----:B------:R-:W-:-:S05]  /*c9b0*/  @!P0 IMAD R6, R7, 0x18, R0 ;  /* 0x0000001807068824 */ /* 0x000fca00078e0200 */
[----:B------:R0:W-:Y:S04]  /*c9c0*/  @!P0 STS.64 [R6+-0x18], RZ ;  /* 0xffffe8ff06008388 */ /* 0x0001e80000000a00 */
[----:B------:R0:W-:Y:S04]  /*c9d0*/  @!P0 STS.64 [R6+-0x10], RZ ;  /* 0xfffff0ff06008388 */ /* 0x0001e80000000a00 */
[----:B------:R0:W-:Y:S01]  /*c9e0*/  @!P0 STS.64 [R6+-0x8], RZ ;  /* 0xfffff8ff06008388 */ /* 0x0001e20000000a00 */
[----:B------:R-:W-:Y:S01]  /*c9f0*/  BAR.SYNC.DEFER_BLOCKING 0x0 ;  /* 0x0000000000007b1d */ /* 0x000fe20000010000 */
[----:B------:R-:W-:-:S13]  /*ca00*/  ISETP.NE.AND P0, PT, RZ, UR4, PT ;  /* 0x00000004ff007c0c */ /* 0x000fda000bf05270 */
[----:B0-----:R-:W-:Y:S05]  /*ca10*/  @!P0 BRA `(.L_x_26) ;  /* 0x0000000000ec8947 */ /* 0x001fea0003800000 */
[----:B------:R-:W-:Y:S01]  /*ca20*/  LEA R15, R15, 0x2, 0x1 ;  /* 0x000000020f0f7811 */ /* 0x000fe200078e08ff */
[----:B------:R-:W-:-:S07]  /*ca30*/  IMAD.U32 R16, RZ, RZ, UR4 ;  /* 0x00000004ff107e24 */ /* 0x000fce000f8e00ff */
.L_x_29:
[----:B0-----:R-:W-:Y:S01]  /*ca40*/  IMAD R7, R15, R16, -0x1 ;  /* 0xffffffff0f077424 */ /* 0x001fe200078e0210 */
[----:B------:R-:W-:Y:S04]  /*ca50*/  BSSY B0, `(.L_x_27) ;  /* 0x0000033000007945 */ /* 0x000fe80003800000 */
[----:B------:R-:W-:-:S13]  /*ca60*/  ISETP.GE.U32.AND P0, PT, R7, UR10, PT ;  /* 0x0000000a07007c0c */ /* 0x000fda000bf06070 */
[----:B------:R-:W-:Y:S05]  /*ca70*/  @P0 BRA `(.L_x_28) ;  /* 0x0000000000c00947 */ /* 0x000fea0003800000 */
[C---:B------:R-:W-:Y:S02]  /*ca80*/  IMAD R17, R7.reuse, 0x18, R0 ;  /* 0x0000001807117824 */ /* 0x040fe400078e0200 */
[----:B------:R-:W-:-:S03]  /*ca90*/  IMAD.IADD R7, R7, 0x1, -R16 ;  /* 0x0000000107077824 */ /* 0x000fc600078e0a10 */
[----:B------:R-:W0:Y:S01]  /*caa0*/  LDS.64 R18, [R17] ;  /* 0x0000000011127984 */ /* 0x000e220000000a00 */
[----:B------:R-:W-:-:S03]  /*cab0*/  IMAD R31, R7, 0x18, R0 ;  /* 0x00000018071f7824 */ /* 0x000fc600078e0200 */
[----:B------:R-:W1:Y:S04]  /*cac0*/  LDS.64 R20, [R17+0x8] ;  /* 0x0000080011147984 */ /* 0x000e680000000a00 */
[----:B------:R-:W2:Y:S04]  /*cad0*/  LDS.64 R22, [R17+0x10] ;  /* 0x0000100011167984 */ /* 0x000ea80000000a00 */
[----:B------:R-:W-:Y:S04]  /*cae0*/  LDS.64 R8, [R31] ;  /* 0x000000001f087984 */ /* 0x000fe80000000a00 */
[----:B------:R-:W-:Y:S04]  /*caf0*/  LDS.64 R10, [R31+0x8] ;  /* 0x000008001f0a7984 */ /* 0x000fe80000000a00 */
[----:B------:R-:W-:Y:S04]  /*cb00*/  LDS.64 R6, [R31+0x10] ;  /* 0x000010001f067984 */ /* 0x000fe80000000a00 */
[----:B0-----:R-:W-:Y:S04]  /*cb10*/  STS.64 [R31], R18 ;  /* 0x000000121f007388 */ /* 0x001fe80000000a00 */
[----:B-1----:R-:W-:Y:S04]  /*cb20*/  STS.64 [R31+0x8], R20 ;  /* 0x000008141f007388 */ /* 0x002fe80000000a00 */
[----:B--2---:R-:W-:Y:S04]  /*cb30*/  STS.64 [R31+0x10], R22 ;  /* 0x000010161f007388 */ /* 0x004fe80000000a00 */
        /* <DEDUP_REMOVED lines=13> */
[----:B------:R-:W-:-:S02]  /*cc10*/  ISETP.GT.U32.AND.EX P5, PT, R9, -0x1, PT, P5 ;  /* 0xffffffff0900780c */ /* 0x000fc40003fa4150 */
[----:B------:R-:W-:Y:S02]  /*cc20*/  ISETP.LT.U32.AND P2, PT, R35, R28, PT ;  /* 0x0000001c2300720c */ /* 0x000fe40003f41070 */
[----:B------:R-:W-:Y:S02]  /*cc30*/  ISETP.LT.U32.AND P0, PT, R33, R26, PT ;  /* 0x0000001a2100720c */ /* 0x000fe40003f01070 */
        /* <DEDUP_REMOVED lines=9> */
[----:B------:R-:W-:-:S02]  /*ccd0*/  SEL R20, RZ, 0xffffffff, !P4 ;  /* 0xffffffffff147807 */ /* 0x000fc40006000000 */
[----:B------:R-:W-:Y:S02]  /*cce0*/  IADD3 R8, P3, -R8, R35, RZ ;  /* 0x0000002308087210 */ /* 0x000fe40007f7e1ff */
[----:B------:R-:W-:Y:S01]  /*ccf0*/  IADD3 R10, P5, -R10, R33, RZ ;  /* 0x000000210a0a7210 */ /* 0x000fe20007fbe1ff */
[----:B------:R-:W-:Y:S01]  /*cd00*/  IMAD.X R7, R9, 0x1, ~R20, P2 ;  /* 0x0000000109077824 */ /* 0x000fe200010e0e14 */
[----:B------:R-:W-:Y:S02]  /*cd10*/  SEL R19, RZ, 0xffffffff, !P1 ;  /* 0xffffffffff137807 */ /* 0x000fe40004800000 */
[----:B------:R-:W-:Y:S02]  /*cd20*/  SEL R11, RZ, 0xffffffff, !P0 ;  /* 0xffffffffff0b7807 */ /* 0x000fe40004000000 */
[----:B------:R0:W-:Y:S01]  /*cd30*/  STS.64 [R17], R6 ;  /* 0x0000000611007388 */ /* 0x0001e20000000a00 */
[----:B------:R-:W-:Y:S02]  /*cd40*/  IMAD.X R9, R30, 0x1, ~R19, P3 ;  /* 0x000000011e097824 */ /* 0x000fe400018e0e13 */
[----:B------:R-:W-:-:S03]  /*cd50*/  IMAD.X R11, R18, 0x1, ~R11, P5 ;  /* 0x00000001120b7824 */ /* 0x000fc600028e0e0b */
[----:B------:R0:W-:Y:S04]  /*cd60*/  STS.64 [R17+0x8], R8 ;  /* 0x0000080811007388 */ /* 0x0001e80000000a00 */
[----:B------:R0:W-:Y:S02]  /*cd70*/  STS.64 [R17+0x10], R10 ;  /* 0x0000100a11007388 */ /* 0x0001e40000000a00 */
.L_x_28:
[----:B------:R-:W-:Y:S05]  /*cd80*/  BSYNC B0 ;  /* 0x0000000000007941 */ /* 0x000fea0003800000 */
.L_x_27:
[----:B------:R-:W-:Y:S01]  /*cd90*/  SHF.R.U32.HI R16, RZ, 0x1, R16 ;  /* 0x00000001ff107819 */ /* 0x000fe20000011610 */
[----:B------:R-:W-:Y:S03]  /*cda0*/  BAR.SYNC.DEFER_BLOCKING 0x0 ;  /* 0x0000000000007b1d */ /* 0x000fe60000010000 */
[----:B------:R-:W-:-:S13]  /*cdb0*/  ISETP.NE.AND P0, PT, R16, RZ, PT ;  /* 0x000000ff1000720c */ /* 0x000fda0003f05270 */
[----:B------:R-:W-:Y:S05]  /*cdc0*/  @P0 BRA `(.L_x_29) ;  /* 0xfffffffc001c0947 */ /* 0x000fea000383ffff */
.L_x_26:
[----:B------:R-:W1:Y:S01]  /*cdd0*/  S2R R0, SR_TID.X ;  /* 0x0000000000007919 */ /* 0x000e620000002100 */
[----:B------:R-:W-:Y:S01]  /*cde0*/  ULDC UR4, c[0x0][0x230] ;  /* 0x00008c0000047ab9 */ /* 0x000fe20000000800 */
[----:B0-----:R-:W1:Y:S02]  /*cdf0*/  S2R R7, SR_CTAID.X ;  /* 0x0000000000077919 */ /* 0x001e640000002500 */
[----:B-1----:R-:W-:-:S05]  /*ce00*/  IMAD R16, R7, UR10, R0 ;  /* 0x0000000a07107c24 */ /* 0x002fca000f8e0200 */
[----:B------:R-:W-:-:S13]  /*ce10*/  ISETP.GE.U32.AND P0, PT, R16, UR4, PT ;  /* 0x0000000410007c0c */ /* 0x000fda000bf06070 */
[----:B------:R-:W-:Y:S05]  /*ce20*/  @P0 EXIT ;  /* 0x000000000000094d */ /* 0x000fea0003800000 */
[----:B------:R-:W0:Y:S04]  /*ce30*/  LDS.64 R6, [R14] ;  /* 0x000000000e067984 */ /* 0x000e280000000a00 */
[----:B------:R-:W1:Y:S04]  /*ce40*/  LDS.64 R8, [R14+0x8] ;  /* 0x000008000e087984 */ /* 0x000e680000000a00 */
[----:B------:R-:W2:Y:S01]  /*ce50*/  LDS.64 R10, [R14+0x10] ;  /* 0x000010000e0a7984 */ /* 0x000ea20000000a00 */
[----:B0-----:R-:W-:-:S04]  /*ce60*/  IADD3 R21, P0, R6, R2, RZ ;  /* 0x0000000206157210 */ /* 0x001fc80007f1e0ff */
[----:B------:R-:W-:Y:S01]  /*ce70*/  ISETP.LT.U32.AND P1, PT, R21, R6, PT ;  /* 0x000000061500720c */ /* 0x000fe20003f21070 */
[----:B------:R-:W-:Y:S01]  /*ce80*/  IMAD.X R23, R7, 0x1, R13, P0 ;  /* 0x0000000107177824 */ /* 0x000fe200000e060d */
[----:B------:R-:W-:Y:S02]  /*ce90*/  ISETP.GT.U32.AND P0, PT, R21, RZ, PT ;  /* 0x000000ff1500720c */ /* 0x000fe40003f04070 */
[----:B-1----:R-:W-:Y:S02]  /*cea0*/  IADD3 R15, P2, R8, R4, RZ ;  /* 0x00000004080f7210 */ /* 0x002fe40007f5e0ff */
[----:B------:R-:W-:Y:S02]  /*ceb0*/  ISETP.GT.U32.AND.EX P0, PT, R23, -0x1, PT, P0 ;  /* 0xffffffff1700780c */ /* 0x000fe40003f04100 */
[----:B--2---:R-:W-:Y:S01]  /*cec0*/  IADD3 R13, P3, R10, R12, RZ ;  /* 0x0000000c0a0d7210 */ /* 0x004fe20007f7e0ff */
[----:B------:R-:W-:Y:S01]  /*ced0*/  IMAD.X R19, R9, 0x1, R3, P2 ;  /* 0x0000000109137824 */ /* 0x000fe200010e0603 */
[----:B------:R-:W-:-:S02]  /*cee0*/  ISETP.LT.U32.OR.EX P0, PT, R23, R7, P0, P1 ;  /* 0x000000071700720c */ /* 0x000fc40000701510 */
[----:B------:R-:W0:Y:S01]  /*cef0*/  LDC.64 R6, c[0x0][0x220] ;  /* 0x00008800ff067b82 */ /* 0x000e220000000a00 */
[----:B------:R-:W-:Y:S01]  /*cf00*/  ISETP.GT.U32.AND P2, PT, R15, RZ, PT ;  /* 0x000000ff0f00720c */ /* 0x000fe20003f44070 */
[----:B------:R-:W-:Y:S01]  /*cf10*/  IMAD.X R17, R11, 0x1, R5, P3 ;  /* 0x000000010b117824 */ /* 0x000fe200018e0605 */
[----:B------:R-:W-:Y:S01]  /*cf20*/  ISETP.GT.U32.AND P3, PT, R13, RZ, PT ;  /* 0x000000ff0d00720c */ /* 0x000fe20003f64070 */
[----:B------:R-:W-:Y:S01]  /*cf30*/  IMAD R5, R16, 0x3, RZ ;  /* 0x0000000310057824 */ /* 0x000fe200078e02ff */
[----:B------:R-:W-:Y:S02]  /*cf40*/  ISETP.LT.U32.AND P4, PT, R15, R8, PT ;  /* 0x000000080f00720c */ /* 0x000fe40003f81070 */
[----:B------:R-:W-:Y:S02]  /*cf50*/  ISETP.GT.U32.AND.EX P2, PT, R19, -0x1, PT, P2 ;  /* 0xffffffff1300780c */ /* 0x000fe40003f44120 */
[----:B------:R-:W-:Y:S02]  /*cf60*/  ISETP.LT.U32.AND P1, PT, R13, R10, PT ;  /* 0x0000000a0d00720c */ /* 0x000fe40003f21070 */
[----:B------:R-:W-:-:S02]  /*cf70*/  ISETP.GT.U32.AND.EX P3, PT, R17, -0x1, PT, P3 ;  /* 0xffffffff1100780c */ /* 0x000fc40003f64130 */
[----:B------:R-:W-:Y:S01]  /*cf80*/  ISETP.LT.U32.OR.EX P2, PT, R19, R9, P2, P4 ;  /* 0x000000091300720c */ /* 0x000fe20001741540 */
[----:B------:R-:W-:Y:S01]  /*cf90*/  VIADD R9, R5, 0x1 ;  /* 0x0000000105097836 */ /* 0x000fe20000000000 */
[----:B------:R-:W-:Y:S02]  /*cfa0*/  SEL R2, RZ, 0x1, !P0 ;  /* 0x00000001ff027807 */ /* 0x000fe40004000000 */
[----:B------:R-:W-:Y:S02]  /*cfb0*/  ISETP.LT.U32.OR.EX P1, PT, R17, R11, P3, P1 ;  /* 0x0000000b1100720c */ /* 0x000fe40001f21510 */
[----:B------:R-:W-:Y:S02]  /*cfc0*/  SEL R10, RZ, 0x1, !P2 ;  /* 0x00000001ff0a7807 */ /* 0x000fe40005000000 */
[----:B------:R-:W-:Y:S02]  /*cfd0*/  IADD3 R2, P3, -R2, R21, RZ ;  /* 0x0000001502027210 */ /* 0x000fe40007f7e1ff */
[----:B------:R-:W-:Y:S01]  /*cfe0*/  SEL R0, RZ, 0xffffffff, !P0 ;  /* 0xffffffffff007807 */ /* 0x000fe20004000000 */
[----:B0-----:R-:W-:Y:S01]  /*cff0*/  IMAD.WIDE.U32 R8, R9, 0x8, R6 ;  /* 0x0000000809087825 */ /* 0x001fe200078e0006 */
[----:B------:R-:W-:-:S02]  /*d000*/  SEL R12, RZ, 0x1, !P1 ;  /* 0x00000001ff0c7807 */ /* 0x000fc40004800000 */
[----:B------:R-:W-:Y:S01]  /*d010*/  IADD3 R10, P0, -R10, R15, RZ ;  /* 0x0000000f0a0a7210 */ /* 0x000fe20007f1e1ff */
[----:B------:R-:W-:Y:S01]  /*d020*/  IMAD.X R3, R23, 0x1, ~R0, P3 ;  /* 0x0000000117037824 */ /* 0x000fe200018e0e00 */
[----:B------:R-:W-:Y:S01]  /*d030*/  SEL R4, RZ, 0xffffffff, !P2 ;  /* 0xffffffffff047807 */ /* 0x000fe20005000000 */
[----:B------:R-:W-:Y:S01]  /*d040*/  VIADD R15, R5, 0x2 ;  /* 0x00000002050f7836 */ /* 0x000fe20000000000 */
[----:B------:R-:W-:Y:S02]  /*d050*/  IADD3 R12, P3, -R12, R13, RZ ;  /* 0x0000000d0c0c7210 */ /* 0x000fe40007f7e1ff */
[----:B------:R-:W-:Y:S01]  /*d060*/  SEL R0, RZ, 0xffffffff, !P1 ;  /* 0xffffffffff007807 */ /* 0x000fe20004800000 */
[----:B------:R-:W-:Y:S02]  /*d070*/  IMAD.X R11, R19, 0x1, ~R4, P0 ;  /* 0x00000001130b7824 */ /* 0x000fe400000e0e04 */
[----:B------:R-:W-:-:S04]  /*d080*/  IMAD.WIDE.U32 R4, R5, 0x8, R6 ;  /* 0x0000000805047825 */ /* 0x000fc800078e0006 */
[----:B------:R-:W-:Y:S01]  /*d090*/  IMAD.X R13, R17, 0x1, ~R0, P3 ;  /* 0x00000001110d7824 */ /* 0x000fe200018e0e00 */
[----:B------:R-:W-:Y:S01]  /*d0a0*/  STG.E.64 desc[UR8][R4.64], R2 ;  /* 0x0000000204007986 */ /* 0x000fe2000c101b08 */
[----:B------:R-:W-:-:S03]  /*d0b0*/  IMAD.WIDE.U32 R6, R15, 0x8, R6 ;  /* 0x000000080f067825 */ /* 0x000fc600078e0006 */
[----:B------:R-:W-:Y:S04]  /*d0c0*/  STG.E.64 desc[UR8][R8.64], R10 ;  /* 0x0000000a08007986 */ /* 0x000fe8000c101b08 */
[----:B------:R-:W-:Y:S01]  /*d0d0*/  STG.E.64 desc[UR8][R6.64], R12 ;  /* 0x0000000c06007986 */ /* 0x000fe2000c101b08 */
[----:B------:R-:W-:Y:S05]  /*d0e0*/  EXIT ;  /* 0x000000000000794d */ /* 0x000fea0003800000 */
.L_x_30:
[----:B------:R-:W-:-:S00]  /*d0f0*/  BRA `(.L_x_30) ;  /* 0xfffffffc00fc7947 */ /* 0x000fc0000383ffff */
[----:B------:R-:W-:-:S00]  /*d100*/  NOP ;  /* 0x0000000000007918 */ /* 0x000fc00000000000 */
[----:B------:R-:W-:-:S00]  /*d110*/  NOP ;  /* 0x0000000000007918 */ /* 0x000fc00000000000 */
[----:B------:R-:W-:-:S00]  /*d120*/  NOP ;  /* 0x0000000000007918 */ /* 0x000fc00000000000 */
[----:B------:R-:W-:-:S00]  /*d130*/  NOP ;  /* 0x0000000000007918 */ /* 0x000fc00000000000 */
[----:B------:R-:W-:-:S00]  /*d140*/  NOP ;  /* 0x0000000000007918 */ /* 0x000fc00000000000 */
[----:B------:R-:W-:-:S00]  /*d150*/  NOP ;  /* 0x0000000000007918 */ /* 0x000fc00000000000 */
[----:B------:R-:W-:-:S00]  /*d160*/  NOP ;  /* 0x0000000000007918 */ /* 0x000fc00000000000 */
[----:B------:R-:W-:-:S00]  /*d170*/  NOP ;  /* 0x0000000000007918 */ /* 0x000fc00000000000 */
.L_x_76:


//--------------------- .text.running_evaluation_scan_parallel --------------------------
	.section	.text.running_evaluation_scan_parallel,"ax",@progbits
	.align	128
        .global         running_evaluation_scan_parallel
        .type           running_evaluation_scan_parallel,@function
        .size           running_evaluation_scan_parallel,(.L_x_77 - running_evaluation_scan_parallel)
        .other          running_evaluation_scan_parallel,@"STO_CUDA_ENTRY STV_DEFAULT"
running_evaluation_scan_parallel:
.text.running_evaluation_scan_parallel:
[----:B------:R-:W-:Y:S01]  /*0000*/  LDC R1, c[0x0][0x28] ;  /* 0x00000a00ff017b82 */ /* 0x000fe20000000800 */
[----:B------:R-:W0:Y:S01]  /*0010*/  S2R R0, SR_TID.X ;  /* 0x0000000000007919 */ /* 0x000e220000002100 */
[----:B------:R-:W-:Y:S01]  /*0020*/  ULDC UR9, c[0x0][0x0] ;  /* 0x0000000000097ab9 */ /* 0x000fe20000000800 */
[----:B------:R-:W-:Y:S01]  /*0030*/  ULDC UR4, c[0x0][0x228] ;  /* 0x00008a0000047ab9 */ /* 0x000fe20000000800 */
[----:B------:R-:W-:Y:S01]  /*0040*/  ULDC.64 UR10, c[0x0][0x208] ;  /* 0x00008200000a7ab9 */ /* 0x000fe20000000a00 */
[----:B------:R-:W0:Y:S02]  /*0050*/  S2R R5, SR_CTAID.X ;  /* 0x0000000000057919 */ /* 0x000e240000002500 */
[----:B0-----:R-:W-:-:S05]  /*0060*/  IMAD R5, R5, UR9, R0 ;  /* 0x0000000905057c24 */ /* 0x001fca000f8e0200 */
[----:B------:R-:W-:-:S13]  /*0070*/  ISETP.GE.U32.AND P1, PT, R5, UR4, PT ;  /* 0x0000000405007c0c */ /* 0x000fda000bf26070 */
[----:B------:R-:W0:Y:S01]  /*0080*/  @!P1 LDC R8, c[0x0][0x22c] ;  /* 0x00008b00ff089b82 */ /* 0x000e220000000800 */
[----:B------:R-:W-:Y:S01]  /*0090*/  @P1 IMAD.MOV.U32 R11, RZ, RZ, 0x1 ;  /* 0x00000001ff0b1424 */ /* 0x000fe200078e00ff */
[----:B------:R-:W-:Y:S01]  /*00a0*/  @P1 CS2R R30, SRZ ;  /* 0x00000000001e1805 */ /* 0x000fe2000001ff00 */
[----:B------:R-:W-:Y:S01]  /*00b0*/  @P1 IMAD.MOV.U32 R4, RZ, RZ, -0x1 ;  /* 0xffffffffff041424 */ /* 0x000fe200078e00ff */
[----:B------:R-:W-:Y:S02]  /*00c0*/  @P1 CS2R R22, SRZ ;  /* 0x0000000000161805 */ /* 0x000fe4000001ff00 */
[----:B------:R-:W-:Y:S02]  /*00d0*/  @P1 CS2R R34, SRZ ;  /* 0x0000000000221805 */ /* 0x000fe4000001ff00 */
[----:B------:R-:W-:Y:S01]  /*00e0*/  @P1 IADD3 R11, P2, R11, 0x1, RZ ;  /* 0x000000010b0b1810 */ /* 0x000fe20007f5e0ff */
[----:B------:R-:W1:Y:S03]  /*00f0*/  @!P1 LDC.64 R2, c[0x0][0x210] ;  /* 0x00008400ff029b82 */ /* 0x000e660000000a00 */
[----:B------:R-:W-:-:S02]  /*0100*/  @P1 ISETP.GT.U32.AND P0, PT, R11, RZ, PT ;  /* 0x000000ff0b00120c */ /* 0x000fc40003f04070 */
[----:B------:R-:W-:-:S03]  /*0110*/  @P1 IADD3.X R4, R4, -0x1, RZ, P2, !PT ;  /* 0xffffffff04041810 */ /* 0x000fc600017fe4ff */
[----:B------:R-:W2:Y:S01]  /*0120*/  @!P1 LDC.64 R6, c[0x0][0x220] ;  /* 0x00008800ff069b82 */ /* 0x000ea20000000a00 */
[----:B------:R-:W-:-:S04]  /*0130*/  @P1 ISETP.GT.U32.AND.EX P0, PT, R4, RZ, PT, P0 ;  /* 0x000000ff0400120c */ /* 0x000fc80003f04100 */
[----:B------:R-:W-:Y:S02]  /*0140*/  @P1 SEL R28, RZ, 0x1, !P0 ;  /* 0x00000001ff1c1807 */ /* 0x000fe40004000000 */
[----:B------:R-:W-:Y:S01]  /*0150*/  @P1 SEL R29, RZ, 0xffffffff, !P0 ;  /* 0xffffffffff1d1807 */ /* 0x000fe20004000000 */
[----:B0-----:R-:W-:Y:S01]  /*0160*/  @!P1 IMAD R9, R5, R8, RZ ;  /* 0x0000000805099224 */ /* 0x001fe200078e02ff */
[----:B------:R-:W-:-:S05]  /*0170*/  @P1 IADD3 R28, P2, R28, -R11, RZ ;  /* 0x8000000b1c1c1210 */ /* 0x000fca0007f5e0ff */
[----:B------:R-:W-:Y:S02]  /*0180*/  @P1 IMAD.X R29, R29, 0x1, ~R4, P2 ;  /* 0x000000011d1d1824 */ /* 0x000fe400010e0e04 */
[----:B-1----:R-:W-:-:S05]  /*0190*/  @!P1 IMAD.WIDE.U32 R2, R9, 0x8, R2 ;  /* 0x0000000809029825 */ /* 0x002fca00078e0002 */
[----:B------:R-:W3:Y:S04]  /*01a0*/  @!P1 LDG.E.64.CONSTANT R22, desc[UR10][R2.64] ;  /* 0x0000000a02169981 */ /* 0x000ee8000c1e9b00 */
[----:B--2---:R-:W2:Y:S04]  /*01b0*/  @!P1 LDG.E.64.CONSTANT R30, desc[UR10][R6.64+0x10] ;  /* 0x0000100a061e9981 */ /* 0x004ea8000c1e9b00 */
[----:B------:R-:W4:Y:S04]  /*01c0*/  @!P1 LDG.E.64.CONSTANT R34, desc[UR10][R6.64+0x8] ;  /* 0x0000080a06229981 */ /* 0x000f28000c1e9b00 */
[----:B------:R-:W5:Y:S01]  /*01d0*/  @!P1 LDG.E.64.CONSTANT R28, desc[UR10][R6.64] ;  /* 0x0000000a061c9981 */ /* 0x000f62000c1e9b00 */
[----:B------:R-:W0:Y:S01]  /*01e0*/  S2UR UR5, SR_CgaCtaId ;  /* 0x00000000000579c3 */ /* 0x000e220000008800 */
[----:B------:R-:W-:Y:S01]  /*01f0*/  UMOV UR4, 0x400 ;  /* 0x0000040000047882 */ /* 0x000fe20000000000 */
[----:B------:R-:W-:Y:S01]  /*0200*/  UISETP.GE.U32.AND UP0, UPT, UR9, 0x2, UPT ;  /* 0x000000020900788c */ /* 0x000fe2000bf06070 */
[----:B------:R-:W-:-:S05]  /*0210*/  IMAD.MOV.U32 R9, RZ, RZ, 0x30 ;  /* 0x00000030ff097424 */ /* 0x000fca00078e00ff */
[----:B------:R-:W-:Y:S01]  /*0220*/  PLOP3.LUT P0, PT, PT, PT, UP0, 0x80, 0x0 ;  /* 0x000000000000781c */ /* 0x000fe20003f0f008 */
[----:B0-----:R-:W-:-:S06]  /*0230*/  ULEA UR4, UR5, UR4, 0x18 ;  /* 0x0000000405047291 */ /* 0x001fcc000f8ec03f */
[----:B------:R-:W-:-:S05]  /*0240*/  IMAD R16, R0, R9, UR4 ;  /* 0x0000000400107e24 */ /* 0x000fca000f8e0209 */
[----:B------:R-:W-:Y:S01]  /*0250*/  STS.128 [R16+0x20], RZ ;  /* 0x000020ff10007388 */ /* 0x000fe20000000c00 */
[----:B---3--:R-:W-:Y:S02]  /*0260*/  IMAD.MOV.U32 R10, RZ, RZ, R22 ;  /* 0x000000ffff0a7224 */ /* 0x008fe400078e0016 */
[----:B------:R-:W-:Y:S02]  /*0270*/  IMAD.MOV.U32 R11, RZ, RZ, R23 ;  /* 0x000000ffff0b7224 */ /* 0x000fe400078e0017 */
[----:B--2---:R-:W-:Y:S02]  /*0280*/  IMAD.MOV.U32 R8, RZ, RZ, R30 ;  /* 0x000000ffff087224 */ /* 0x004fe400078e001e */
[----:B------:R-:W-:-:S05]  /*0290*/  IMAD.MOV.U32 R9, RZ, RZ, R31 ;  /* 0x000000ffff097224 */ /* 0x000fca00078e001f */
[----:B------:R4:W-:Y:S02]  /*02a0*/  STS.128 [R16+0x10], R8 ;  /* 0x0000100810007388 */ /* 0x0009e40000000c00 */
[----:B----4-:R-:W-:Y:S02]  /*02b0*/  IMAD.MOV.U32 R10, RZ, RZ, R34 ;  /* 0x000000ffff0a7224 */ /* 0x010fe400078e0022 */
[----:B------:R-:W-:Y:S02]  /*02c0*/  IMAD.MOV.U32 R11, RZ, RZ, R35 ;  /* 0x000000ffff0b7224 */ /* 0x000fe400078e0023 */
[----:B-----5:R-:W-:Y:S02]  /*02d0*/  IMAD.MOV.U32 R8, RZ, RZ, R28 ;  /* 0x000000ffff087224 */ /* 0x020fe400078e001c */
[----:B------:R-:W-:-:S05]  /*02e0*/  IMAD.MOV.U32 R9, RZ, RZ, R29 ;  /* 0x000000ffff097224 */ /* 0x000fca00078e001d */
[----:B------:R0:W-:Y:S01]  /*02f0*/  STS.128 [R16], R8 ;  /* 0x0000000810007388 */ /* 0x0001e20000000c00 */
[----:B------:R-:W-:Y:S06]  /*0300*/  BAR.SYNC.DEFER_BLOCKING 0x0 ;  /* 0x0000000000007b1d */ /* 0x000fec0000010000 */
[----:B------:R-:W-:Y:S05]  /*0310*/  @!P0 BRA `(.L_x_31) ;  /* 0x0000002400188947 */ /* 0x000fea0003800000 */
[----:B------:R-:W-:Y:S01]  /*0320*/  LEA R0, R0, 0x2, 0x1 ;  /* 0x0000000200007811 */ /* 0x000fe200078e08ff */
[----:B------:R-:W-:-:S06]  /*0330*/  UMOV UR5, 0x1 ;  /* 0x0000000100057882 */ /* 0x000fcc0000000000 */
.L_x_34:
[----:B------:R-:W-:Y:S01]  /*0340*/  IMAD.U32 R3, RZ, RZ, UR5 ;  /* 0x00000005ff037e24 */ /* 0x000fe2000f8e00ff */
[----:B------:R-:W-:Y:S03]  /*0350*/  BSSY B0, `(.L_x_32) ;  /* 0x000023d000007945 */ /* 0x000fe60003800000 */
[----:B-1----:R-:W-:-:S05]  /*0360*/  IMAD R2, R0, R3, -0x1 ;  /* 0xffffffff00027424 */ /* 0x002fca00078e0203 */
[----:B------:R-:W-:-:S13]  /*0370*/  ISETP.GE.U32.AND P0, PT, R2, UR9, PT ;  /* 0x0000000902007c0c */ /* 0x000fda000bf06070 */
[----:B------:R-:W-:Y:S05]  /*0380*/  @P0 BRA `(.L_x_33) ;  /* 0x0000002000e40947 */ /* 0x000fea0003800000 */
[----:B------:R-:W-:Y:S02]  /*0390*/  IMAD.MOV.U32 R3, RZ, RZ, 0x30 ;  /* 0x00000030ff037424 */ /* 0x000fe400078e00ff */
[C---:B------:R-:W-:Y:S02]  /*03a0*/  VIADD R44, R2.reuse, -UR5 ;  /* 0x80000005022c7c36 */ /* 0x040fe40008000000 */
[----:B------:R-:W-:Y:S02]  /*03b0*/  IMAD.MOV.U32 R7, RZ, RZ, 0x30 ;  /* 0x00000030ff077424 */ /* 0x000fe400078e00ff */
[----:B------:R-:W-:Y:S02]  /*03c0*/  IMAD R2, R2, R3, UR4 ;  /* 0x0000000402027e24 */ /* 0x000fe4000f8e0203 */
[----:B------:R-:W-:-:S03]  /*03d0*/  IMAD R44, R44, R7, UR4 ;  /* 0x000000042c2c7e24 */ /* 0x000fc6000f8e0207 */
[----:B------:R-:W-:Y:S04]  /*03e0*/  LDS.128 R24, [R2] ;  /* 0x0000000002187984 */ /* 0x000fe80000000c00 */
[----:B0-----:R-:W0:Y:S04]  /*03f0*/  LDS.128 R8, [R44] ;  /* 0x000000002c087984 */ /* 0x001e280000000c00 */
[----:B------:R-:W1:Y:S01]  /*0400*/  LDS.128 R36, [R2+0x10] ;  /* 0x0000100002247984 */ /* 0x000e620000000c00 */
[----:B0-----:R-:W-:-:S04]  /*0410*/  IMAD.WIDE.U32 R6, R9, R24, RZ ;  /* 0x0000001809067225 */ /* 0x001fc800078e00ff */
[----:B------:R-:W-:-:S04]  /*0420*/  IMAD.WIDE.U32 R12, R8, R24, RZ ;  /* 0x00000018080c7225 */ /* 0x000fc800078e00ff */
[----:B------:R-:W-:-:S04]  /*0430*/  IMAD.WIDE.U32 R18, P0, R25, R8, R6 ;  /* 0x0000000819127225 */ /* 0x000fc80007800006 */
[----:B------:R-:W-:Y:S01]  /*0440*/  IMAD.WIDE.U32 R6, R9, R26, RZ ;  /* 0x0000001a09067225 */ /* 0x000fe200078e00ff */
[----:B------:R-:W-:-:S03]  /*0450*/  IADD3 R45, P4, R13, R18, RZ ;  /* 0x000000120d2d7210 */ /* 0x000fc60007f9e0ff */
[----:B------:R-:W-:-:S04]  /*0460*/  IMAD.WIDE.U32 R42, R8, R26, RZ ;  /* 0x0000001a082a7225 */ /* 0x000fc800078e00ff */
[----:B------:R-:W-:-:S04]  /*0470*/  IMAD.WIDE.U32 R20, P2, R27, R8, R6 ;  /* 0x000000081b147225 */ /* 0x000fc80007840006 */
[----:B------:R-:W-:Y:S01]  /*0480*/  IMAD.X R15, RZ, RZ, RZ, P0 ;  /* 0x000000ffff0f7224 */ /* 0x000fe200000e06ff */
[----:B------:R-:W-:Y:S01]  /*0490*/  IADD3 R7, P0, RZ, R12, RZ ;  /* 0x0000000cff077210 */ /* 0x000fe20007f1e0ff */
[----:B------:R-:W-:Y:S01]  /*04a0*/  IMAD.WIDE.U32 R32, R11, R24, RZ ;  /* 0x000000180b207225 */ /* 0x000fe200078e00ff */
[----:B------:R-:W-:Y:S02]  /*04b0*/  IADD3 R17, P5, R43, R20, RZ ;  /* 0x000000142b117210 */ /* 0x000fe40007fbe0ff */
[----:B------:R-:W-:Y:S01]  /*04c0*/  ISETP.LT.U32.AND P1, PT, R7, R12, PT ;  /* 0x0000000c0700720c */ /* 0x000fe20003f21070 */
[----:B------:R-:W-:Y:S01]  /*04d0*/  IMAD.X R13, RZ, RZ, RZ, P2 ;  /* 0x000000ffff0d7224 */ /* 0x000fe200010e06ff */
[-C--:B------:R-:W-:Y:S01]  /*04e0*/  IADD3 R40, P2, RZ, R42.reuse, RZ ;  /* 0x0000002aff287210 */ /* 0x080fe20007f5e0ff */
[----:B------:R-:W-:Y:S02]  /*04f0*/  IMAD.MOV.U32 R14, RZ, RZ, R19 ;  /* 0x000000ffff0e7224 */ /* 0x000fe400078e0013 */
[----:B------:R-:W-:Y:S01]  /*0500*/  IMAD.X R6, R45, 0x1, R12, P0 ;  /* 0x000000012d067824 */ /* 0x000fe200000e060c */
[----:B------:R-:W-:Y:S01]  /*0510*/  ISETP.LT.U32.AND P0, PT, R40, R42, PT ;  /* 0x0000002a2800720c */ /* 0x000fe20003f01070 */
[----:B------:R-:W-:-:S03]  /*0520*/  IMAD.WIDE.U32 R32, P3, R10, R25, R32 ;  /* 0x000000190a207225 */ /* 0x000fc60007860020 */
[----:B------:R-:W-:Y:S01]  /*0530*/  ISETP.LT.U32.AND.EX P1, PT, R6, R45, PT, P1 ;  /* 0x0000002d0600720c */ /* 0x000fe20003f21110 */
[----:B------:R-:W-:-:S03]  /*0540*/  IMAD.WIDE.U32 R18, R10, R24, RZ ;  /* 0x000000180a127225 */ /* 0x000fc600078e00ff */
[----:B------:R-:W-:Y:S01]  /*0550*/  SEL R47, RZ, 0x1, !P1 ;  /* 0x00000001ff2f7807 */ /* 0x000fe20004800000 */
[----:B------:R-:W-:Y:S01]  /*0560*/  IMAD.MOV.U32 R12, RZ, RZ, R21 ;  /* 0x000000ffff0c7224 */ /* 0x000fe200078e0015 */
[----:B------:R-:W-:Y:S01]  /*0570*/  IADD3 R3, P6, RZ, R18, RZ ;  /* 0x00000012ff037210 */ /* 0x000fe20007fde0ff */
[----:B------:R-:W-:Y:S02]  /*0580*/  IMAD.X R42, R17, 0x1, R42, P2 ;  /* 0x00000001112a7824 */ /* 0x000fe400010e062a */
[----:B------:R-:W-:Y:S01]  /*0590*/  IMAD.X R21, RZ, RZ, RZ, P3 ;  /* 0x000000ffff157224 */ /* 0x000fe200018e06ff */
[----:B------:R-:W-:Y:S01]  /*05a0*/  IADD3 R41, P3, R19, R32, RZ ;  /* 0x0000002013297210 */ /* 0x000fe20007f7e0ff */
[----:B------:R-:W-:Y:S01]  /*05b0*/  IMAD.MOV.U32 R20, RZ, RZ, R33 ;  /* 0x000000ffff147224 */ /* 0x000fe200078e0021 */
[----:B------:R-:W-:Y:S01]  /*05c0*/  ISETP.LT.U32.AND.EX P0, PT, R42, R17, PT, P0 ;  /* 0x000000112a00720c */ /* 0x000fe20003f01100 */
[----:B------:R-:W-:Y:S01]  /*05d0*/  IMAD.WIDE.U32 R32, R11, R26, RZ ;  /* 0x0000001a0b207225 */ /* 0x000fe200078e00ff */
[----:B------:R-:W-:-:S02]  /*05e0*/  ISETP.LT.U32.AND P2, PT, R3, R18, PT ;  /* 0x000000120300720c */ /* 0x000fc40003f41070 */
[----:B------:R-:W-:Y:S01]  /*05f0*/  SEL R45, RZ, 0x1, !P0 ;  /* 0x00000001ff2d7807 */ /* 0x000fe20004000000 */
[----:B------:R-:W-:Y:S02]  /*0600*/  IMAD.X R4, R41, 0x1, R18, P6 ;  /* 0x0000000129047824 */ /* 0x000fe400030e0612 */
[----:B------:R-:W-:-:S03]  /*0610*/  IMAD.WIDE.U32 R18, P1, R27, R10, R32 ;  /* 0x0000000a1b127225 */ /* 0x000fc60007820020 */
[----:B------:R-:W-:Y:S01]  /*0620*/  ISETP.LT.U32.AND.EX P2, PT, R4, R41, PT, P2 ;  /* 0x000000290400720c */ /* 0x000fe20003f41120 */
[----:B------:R-:W-:Y:S01]  /*0630*/  IMAD.WIDE.U32.X R14, R25, R9, R14, P4 ;  /* 0x00000009190e7225 */ /* 0x000fe200020e040e */
[----:B------:R-:W-:-:S03]  /*0640*/  IADD3 R47, P0, P4, -R47, R7, -R6 ;  /* 0x000000072f2f7210 */ /* 0x000fc60007c1e906 */
[----:B------:R-:W-:Y:S02]  /*0650*/  IMAD.MOV.U32 R17, RZ, RZ, -0x1 ;  /* 0xffffffffff117424 */ /* 0x000fe400078e00ff */
[----:B------:R-:W-:-:S03]  /*0660*/  IMAD.WIDE.U32 R32, R10, R26, RZ ;  /* 0x0000001a0a207225 */ /* 0x000fc600078e00ff */
[----:B------:R-:W-:Y:S01]  /*0670*/  IADD3.X R51, R17, -0x1, R6, P0, P4 ;  /* 0xffffffff11337810 */ /* 0x000fe200007e8406 */
[----:B------:R-:W-:Y:S01]  /*0680*/  IMAD.X R7, RZ, RZ, RZ, P1 ;  /* 0x000000ffff077224 */ /* 0x000fe200008e06ff */
[----:B------:R-:W-:Y:S01]  /*0690*/  IADD3 R45, P1, P6, -R45, R40, -R42 ;  /* 0x000000282d2d7210 */ /* 0x000fe20007e3e92a */
[----:B------:R-:W-:Y:S01]  /*06a0*/  IMAD.WIDE.U32.X R12, R27, R9, R12, P5 ;  /* 0x000000091b0c7225 */ /* 0x000fe200028e040c */
[----:B------:R-:W-:Y:S02]  /*06b0*/  ISETP.LT.U32.AND P5, PT, R14, R47, PT ;  /* 0x0000002f0e00720c */ /* 0x000fe40003fa1070 */
[----:B------:R-:W-:Y:S01]  /*06c0*/  IADD3 R43, P4, R33, R18, RZ ;  /* 0x00000012212b7210 */ /* 0x000fe20007f9e0ff */
[----:B------:R-:W-:Y:S01]  /*06d0*/  IMAD.MOV.U32 R6, RZ, RZ, R19 ;  /* 0x000000ffff067224 */ /* 0x000fe200078e0013 */
[----:B------:R-:W-:Y:S01]  /*06e0*/  IADD3 R33, P0, RZ, R32, RZ ;  /* 0x00000020ff217210 */ /* 0x000fe20007f1e0ff */
[----:B-1----:R-:W-:Y:S01]  /*06f0*/  IMAD.WIDE.U32 R18, R11, R36, RZ ;  /* 0x000000240b127225 */ /* 0x002fe200078e00ff */
[----:B------:R-:W-:-:S02]  /*0700*/  ISETP.LT.U32.AND.EX P5, PT, R15, R51, PT, P5 ;  /* 0x000000330f00720c */ /* 0x000fc40003fa1150 */
[----:B------:R-:W-:Y:S01]  /*0710*/  IADD3.X R49, R17, -0x1, R42, P1, P6 ;  /* 0xffffffff11317810 */ /* 0x000fe20000fec42a */
[----:B------:R-:W-:Y:S01]  /*0720*/  IMAD.X R40, R43, 0x1, R32, P0 ;  /* 0x000000012b287824 */ /* 0x000fe200000e0620 */
[----:B------:R-:W-:Y:S01]  /*0730*/  ISETP.LT.U32.AND P6, PT, R12, R45, PT ;  /* 0x0000002d0c00720c */ /* 0x000fe20003fc1070 */
[----:B------:R-:W-:Y:S01]  /*0740*/  IMAD.WIDE.U32.X R20, R11, R25, R20, P3 ;  /* 0x000000190b147225 */ /* 0x000fe200018e0414 */
[----:B------:R-:W-:Y:S02]  /*0750*/  SEL R59, RZ, 0x1, !P5 ;  /* 0x00000001ff3b7807 */ /* 0x000fe40006800000 */
[----:B------:R-:W-:Y:S01]  /*0760*/  ISETP.LT.U32.AND.EX P0, PT, R13, R49, PT, P6 ;  /* 0x000000310d00720c */ /* 0x000fe20003f01160 */
[----:B------:R-:W-:Y:S01]  /*0770*/  IMAD.WIDE.U32 R18, P3, R37, R10, R18 ;  /* 0x0000000a25127225 */ /* 0x000fe20007860012 */
[----:B------:R-:W-:Y:S02]  /*0780*/  ISETP.LT.U32.AND P1, PT, R33, R32, PT ;  /* 0x000000202100720c */ /* 0x000fe40003f21070 */
[----:B------:R-:W-:Y:S01]  /*0790*/  SEL R55, RZ, 0xffffffff, !P5 ;  /* 0xffffffffff377807 */ /* 0x000fe20006800000 */
[----:B------:R-:W-:Y:S01]  /*07a0*/  IMAD.WIDE.U32.X R6, R27, R11, R6, P4 ;  /* 0x0000000b1b067225 */ /* 0x000fe200020e0406 */
[----:B------:R-:W-:-:S02]  /*07b0*/  IADD3 R59, P6, P5, R59, R14, -R47 ;  /* 0x0000000e3b3b7210 */ /* 0x000fc40007dde82f */
[----:B------:R-:W-:Y:S02]  /*07c0*/  SEL R57, RZ, 0x1, !P0 ;  /* 0x00000001ff397807 */ /* 0x000fe40004000000 */
[----:B------:R-:W-:Y:S02]  /*07d0*/  ISETP.LT.U32.AND.EX P1, PT, R40, R43, PT, P1 ;  /* 0x0000002b2800720c */ /* 0x000fe40003f21110 */
[----:B------:R-:W-:Y:S02]  /*07e0*/  IADD3.X R55, R55, R15, ~R51, P6, P5 ;  /* 0x0000000f37377210 */ /* 0x000fe400037eac33 */
[----:B------:R-:W-:Y:S02]  /*07f0*/  SEL R14, RZ, 0x1, !P2 ;  /* 0x00000001ff0e7807 */ /* 0x000fe40005000000 */
[----:B------:R-:W-:Y:S02]  /*0800*/  IADD3 R57, P5, P2, R57, R12, -R45 ;  /* 0x0000000c39397210 */ /* 0x000fe40007abe82d */
[----:B------:R-:W-:-:S02]  /*0810*/  SEL R47, RZ, 0xffffffff, !P0 ;  /* 0xffffffffff2f7807 */ /* 0x000fc40004000000 */
[----:B------:R-:W-:Y:S02]  /*0820*/  SEL R45, RZ, 0x1, !P1 ;  /* 0x00000001ff2d7807 */ /* 0x000fe40004800000 */
[----:B------:R-:W-:Y:S02]  /*0830*/  IADD3 R3, P0, P1, -R14, R3, -R4 ;  /* 0x000000030e037210 */ /* 0x000fe4000791e904 */
[----:B------:R-:W-:Y:S02]  /*0840*/  IADD3.X R47, R47, R13, ~R49, P5, P2 ;  /* 0x0000000d2f2f7210 */ /* 0x000fe40002fe4c31 */
[----:B------:R-:W-:Y:S01]  /*0850*/  IADD3 R45, P2, P5, -R45, R33, -R40 ;  /* 0x000000212d2d7210 */ /* 0x000fe20007d5e928 */
[----:B------:R-:W0:Y:S01]  /*0860*/  LDS.128 R12, [R44+0x10] ;  /* 0x000010002c0c7984 */ /* 0x000e220000000c00 */
[----:B------:R-:W-:Y:S01]  /*0870*/  IMAD.WIDE.U32 R32, R10, R36, RZ ;  /* 0x000000240a207225 */ /* 0x000fe200078e00ff */
[----:B------:R-:W-:Y:S02]  /*0880*/  IADD3.X R51, R17, -0x1, R4, P0, P1 ;  /* 0xffffffff11337810 */ /* 0x000fe400007e2404 */
[----:B------:R-:W-:-:S02]  /*0890*/  ISETP.LT.U32.AND P0, PT, R20, R3, PT ;  /* 0x000000031400720c */ /* 0x000fc40003f01070 */
[----:B------:R-:W-:Y:S01]  /*08a0*/  IADD3.X R43, R17, -0x1, R40, P2, P5 ;  /* 0xffffffff112b7810 */ /* 0x000fe200017ea428 */
[----:B------:R-:W-:Y:S01]  /*08b0*/  IMAD.MOV.U32 R40, RZ, RZ, R19 ;  /* 0x000000ffff287224 */ /* 0x000fe200078e0013 */
[----:B------:R-:W-:Y:S02]  /*08c0*/  IADD3 R49, P4, RZ, R32, RZ ;  /* 0x00000020ff317210 */ /* 0x000fe40007f9e0ff */
[----:B------:R-:W-:Y:S02]  /*08d0*/  ISETP.LT.U32.AND P6, PT, R6, R45, PT ;  /* 0x0000002d0600720c */ /* 0x000fe40003fc1070 */
[----:B------:R-:W-:Y:S02]  /*08e0*/  IADD3 R41, P5, R33, R18, RZ ;  /* 0x0000001221297210 */ /* 0x000fe40007fbe0ff */
[----:B------:R-:W-:Y:S02]  /*08f0*/  ISETP.LT.U32.AND.EX P2, PT, R21, R51, PT, P0 ;  /* 0x000000331500720c */ /* 0x000fe40003f41100 */
[----:B------:R-:W-:Y:S01]  /*0900*/  ISETP.LT.U32.AND.EX P0, PT, R7, R43, PT, P6 ;  /* 0x0000002b0700720c */ /* 0x000fe20003f01160 */
[----:B------:R-:W-:Y:S01]  /*0910*/  IMAD.X R18, R41, 0x1, R32, P4 ;  /* 0x0000000129127824 */ /* 0x000fe200020e0620 */
[----:B------:R-:W-:-:S02]  /*0920*/  SEL R42, RZ, 0x1, !P2 ;  /* 0x00000001ff2a7807 */ /* 0x000fc40005000000 */
[----:B------:R-:W-:Y:S02]  /*0930*/  ISETP.LT.U32.AND P1, PT, R49, R32, PT ;  /* 0x000000203100720c */ /* 0x000fe40003f21070 */
[----:B------:R-:W-:Y:S02]  /*0940*/  SEL R33, RZ, 0xffffffff, !P2 ;  /* 0xffffffffff217807 */ /* 0x000fe40005000000 */
[----:B------:R-:W-:Y:S02]  /*0950*/  SEL R4, RZ, 0x1, !P0 ;  /* 0x00000001ff047807 */ /* 0x000fe40004000000 */
[----:B------:R-:W-:Y:S02]  /*0960*/  IADD3 R42, P2, P4, R42, R20, -R3 ;  /* 0x000000142a2a7210 */ /* 0x000fe40007c5e803 */
[----:B------:R-:W-:Y:S01]  /*0970*/  ISETP.LT.U32.AND.EX P1, PT, R18, R41, PT, P1 ;  /* 0x000000291200720c */ /* 0x000fe20003f21110 */
[----:B------:R-:W-:Y:S01]  /*0980*/  IMAD.X R41, RZ, RZ, RZ, P3 ;  /* 0x000000ffff297224 */ /* 0x000fe200018e06ff */
[----:B------:R-:W-:-:S02]  /*0990*/  IADD3 R3, P3, P6, R4, R6, -R45 ;  /* 0x0000000604037210 */ /* 0x000fc40007e7e82d */
[----:B------:R-:W-:Y:S01]  /*09a0*/  IADD3.X R6, R33, R21, ~R51, P2, P4 ;  /* 0x0000001521067210 */ /* 0x000fe200017e8c33 */
[-C--:B------:R-:W-:Y:S01]  /*09b0*/  IMAD.WIDE.U32 R32, R9, R36.reuse, RZ ;  /* 0x0000002409207225 */ /* 0x080fe200078e00ff */
[----:B------:R-:W-:Y:S02]  /*09c0*/  SEL R10, RZ, 0x1, !P1 ;  /* 0x00000001ff0a7807 */ /* 0x000fe40004800000 */
[----:B------:R-:W-:Y:S01]  /*09d0*/  SEL R4, RZ, 0xffffffff, !P0 ;  /* 0xffffffffff047807 */ /* 0x000fe20004000000 */
[----:B------:R-:W-:Y:S01]  /*09e0*/  IMAD.WIDE.U32.X R20, R37, R11, R40, P5 ;  /* 0x0000000b25147225 */ /* 0x000fe200028e0428 */
[--C-:B------:R-:W-:Y:S02]  /*09f0*/  IADD3 R49, P0, P2, -R10, R49, -R18.reuse ;  /* 0x000000310a317210 */ /* 0x100fe40007a1e912 */
[----:B------:R-:W-:Y:S01]  /*0a00*/  IADD3.X R4, R4, R7, ~R43, P3, P6 ;  /* 0x0000000704047210 */ /* 0x000fe20001fecc2b */
[----:B------:R-:W-:Y:S01]  /*0a10*/  IMAD.WIDE.U32 R10, R8, R36, RZ ;  /* 0x00000024080a7225 */ /* 0x000fe200078e00ff */
[----:B------:R-:W-:-:S02]  /*0a20*/  IADD3.X R7, R17, -0x1, R18, P0, P2 ;  /* 0xffffffff11077810 */ /* 0x000fc400007e4412 */
[----:B------:R-:W-:Y:S01]  /*0a30*/  ISETP.LT.U32.AND P0, PT, R20, R49, PT ;  /* 0x000000311400720c */ /* 0x000fe20003f01070 */
[----:B------:R-:W-:Y:S01]  /*0a40*/  IMAD.WIDE.U32 R32, P1, R37, R8, R32 ;  /* 0x0000000825207225 */ /* 0x000fe20007820020 */
[----:B------:R-:W-:Y:S02]  /*0a50*/  IADD3 R43, P2, RZ, R10, RZ ;  /* 0x0000000aff2b7210 */ /* 0x000fe40007f5e0ff */
[----:B------:R-:W-:Y:S01]  /*0a60*/  ISETP.LT.U32.AND.EX P0, PT, R21, R7, PT, P0 ;  /* 0x000000071500720c */ /* 0x000fe20003f01100 */
[----:B------:R-:W-:Y:S01]  /*0a70*/  IMAD.X R19, RZ, RZ, RZ, P1 ;  /* 0x000000ffff137224 */ /* 0x000fe200008e06ff */
[----:B------:R-:W-:Y:S01]  /*0a80*/  IADD3 R41, P3, R11, R32, RZ ;  /* 0x000000200b297210 */ /* 0x000fe20007f7e0ff */
[----:B------:R-:W-:Y:S01]  /*0a90*/  IMAD.MOV.U32 R18, RZ, RZ, R33 ;  /* 0x000000ffff127224 */ /* 0x000fe200078e0021 */
[----:B------:R-:W-:Y:S01]  /*0aa0*/  ISETP.LT.U32.AND P1, PT, R43, R10, PT ;  /* 0x0000000a2b00720c */ /* 0x000fe20003f21070 */
[----:B0-----:R-:W-:Y:S01]  /*0ab0*/  IMAD.WIDE.U32 R32, R12, R36, RZ ;  /* 0x000000240c207225 */ /* 0x001fe200078e00ff */
[----:B------:R-:W-:-:S03]  /*0ac0*/  SEL R45, RZ, 0x1, !P0 ;  /* 0x00000001ff2d7807 */ /* 0x000fc60004000000 */
[----:B------:R-:W-:Y:S02]  /*0ad0*/  IMAD.X R46, R41, 0x1, R10, P2 ;  /* 0x00000001292e7824 */ /* 0x000fe400010e060a */
[----:B------:R-:W-:-:S03]  /*0ae0*/  IMAD.WIDE.U32 R10, R13, R26, RZ ;  /* 0x0000001a0d0a7225 */ /* 0x000fc600078e00ff */
[----:B------:R-:W-:Y:S01]  /*0af0*/  ISETP.LT.U32.AND.EX P1, PT, R46, R41, PT, P1 ;  /* 0x000000292e00720c */ /* 0x000fe20003f21110 */
[----:B------:R-:W-:-:S03]  /*0b00*/  IMAD.WIDE.U32 R40, R13, R36, RZ ;  /* 0x000000240d287225 */ /* 0x000fc600078e00ff */
[----:B------:R-:W-:Y:S01]  /*0b10*/  SEL R8, RZ, 0x1, !P1 ;  /* 0x00000001ff087807 */ /* 0x000fe20004800000 */
[----:B------:R-:W-:Y:S01]  /*0b20*/  IMAD.WIDE.U32.X R18, R37, R9, R18, P3 ;  /* 0x0000000925127225 */ /* 0x000fe200018e0412 */
[----:B------:R-:W-:Y:S02]  /*0b30*/  IADD3 R52, P2, P3, R45, R20, -R49 ;  /* 0x000000142d347210 */ /* 0x000fe40007b5e831 */
[----:B------:R-:W-:Y:S01]  /*0b40*/  SEL R20, RZ, 0xffffffff, !P0 ;  /* 0xffffffffff147807 */ /* 0x000fe20004000000 */
[----:B------:R-:W-:Y:S01]  /*0b50*/  IMAD.WIDE.U32 R10, P4, R27, R12, R10 ;  /* 0x0000000c1b0a7225 */ /* 0x000fe2000788000a */
[--C-:B------:R-:W-:Y:S02]  /*0b60*/  IADD3 R43, P0, P5, -R8, R43, -R46.reuse ;  /* 0x0000002b082b7210 */ /* 0x100fe40007d1e92e */
[----:B------:R-:W-:Y:S01]  /*0b70*/  IADD3.X R56, R20, R21, ~R7, P2, P3 ;  /* 0x0000001514387210 */ /* 0x000fe200017e6c07 */
[----:B------:R-:W-:Y:S01]  /*0b80*/  IMAD.WIDE.U32 R48, R12, R26, RZ ;  /* 0x0000001a0c307225 */ /* 0x000fe200078e00ff */
[----:B------:R-:W-:-:S03]  /*0b90*/  IADD3.X R61, R17, -0x1, R46, P0, P5 ;  /* 0xffffffff113d7810 */ /* 0x000fc600007ea42e */
[----:B------:R-:W-:Y:S01]  /*0ba0*/  IMAD.WIDE.U32 R40, P1, R37, R12, R40 ;  /* 0x0000000c25287225 */ /* 0x000fe20007820028 */
[----:B------:R-:W-:Y:S02]  /*0bb0*/  IADD3 R45, P2, R49, R10, RZ ;  /* 0x0000000a312d7210 */ /* 0x000fe40007f5e0ff */
[----:B------:R-:W-:Y:S01]  /*0bc0*/  IADD3 R49, P3, RZ, R48, RZ ;  /* 0x00000030ff317210 */ /* 0x000fe20007f7e0ff */
[----:B------:R-:W-:Y:S01]  /*0bd0*/  IMAD.X R9, RZ, RZ, RZ, P4 ;  /* 0x000000ffff097224 */ /* 0x000fe200020e06ff */
[----:B------:R-:W-:Y:S01]  /*0be0*/  IADD3 R7, P4, RZ, R32, RZ ;  /* 0x00000020ff077210 */ /* 0x000fe20007f9e0ff */
[----:B------:R-:W-:Y:S01]  /*0bf0*/  IMAD.WIDE.U32 R20, R13, R24, RZ ;  /* 0x000000180d147225 */ /* 0x000fe200078e00ff */
[----:B------:R-:W-:Y:S02]  /*0c00*/  IADD3 R51, P5, R33, R40, RZ ;  /* 0x0000002821337210 */ /* 0x000fe40007fbe0ff */
[----:B------:R-:W-:Y:S01]  /*0c10*/  ISETP.LT.U32.AND P0, PT, R49, R48, PT ;  /* 0x000000303100720c */ /* 0x000fe20003f01070 */
[----:B------:R-:W-:Y:S01]  /*0c20*/  IMAD.X R48, R45, 0x1, R48, P3 ;  /* 0x000000012d307824 */ /* 0x000fe200018e0630 */
[----:B------:R-:W-:Y:S01]  /*0c30*/  ISETP.LT.U32.AND P3, PT, R7, R32, PT ;  /* 0x000000200700720c */ /* 0x000fe20003f61070 */
[----:B------:R-:W-:-:S02]  /*0c40*/  IMAD.MOV.U32 R8, RZ, RZ, R11 ;  /* 0x000000ffff087224 */ /* 0x000fc400078e000b */
[----:B------:R-:W-:Y:S01]  /*0c50*/  IMAD.X R40, R51, 0x1, R32, P4 ;  /* 0x0000000133287824 */ /* 0x000fe200020e0620 */
[----:B------:R-:W-:Y:S01]  /*0c60*/  ISETP.LT.U32.AND.EX P0, PT, R48, R45, PT, P0 ;  /* 0x0000002d3000720c */ /* 0x000fe20003f01100 */
[----:B------:R-:W-:-:S03]  /*0c70*/  IMAD.WIDE.U32 R10, R12, R24, RZ ;  /* 0x000000180c0a7225 */ /* 0x000fc600078e00ff */
[----:B------:R-:W-:Y:S01]  /*0c80*/  ISETP.LT.U32.AND.EX P3, PT, R40, R51, PT, P3 ;  /* 0x000000332800720c */ /* 0x000fe20003f61130 */
[----:B------:R-:W-:Y:S01]  /*0c90*/  IMAD.WIDE.U32 R20, P4, R12, R25, R20 ;  /* 0x000000190c147225 */ /* 0x000fe20007880014 */
[----:B------:R-:W-:Y:S02]  /*0ca0*/  IADD3 R45, P6, RZ, R10, RZ ;  /* 0x0000000aff2d7210 */ /* 0x000fe40007fde0ff */
[----:B------:R-:W-:Y:S01]  /*0cb0*/  SEL R12, RZ, 0x1, !P0 ;  /* 0x00000001ff0c7807 */ /* 0x000fe20004000000 */
[----:B------:R-:W-:Y:S01]  /*0cc0*/  IMAD.WIDE.U32.X R8, R27, R13, R8, P2 ;  /* 0x0000000d1b087225 */ /* 0x000fe200010e0408 */
[----:B------:R-:W-:Y:S02]  /*0cd0*/  IADD3 R11, P2, R11, R20, RZ ;  /* 0x000000140b0b7210 */ /* 0x000fe40007f5e0ff */
[----:B------:R-:W-:Y:S01]  /*0ce0*/  ISETP.LT.U32.AND P0, PT, R18, R43, PT ;  /* 0x0000002b1200720c */ /* 0x000fe20003f01070 */
[----:B------:R-:W-:Y:S01]  /*0cf0*/  IMAD.X R33, RZ, RZ, RZ, P1 ;  /* 0x000000ffff217224 */ /* 0x000fe200008e06ff */
[----:B------:R-:W-:Y:S01]  /*0d00*/  ISETP.LT.U32.AND P1, PT, R45, R10, PT ;  /* 0x0000000a2d00720c */ /* 0x000fe20003f21070 */
[----:B------:R-:W-:Y:S01]  /*0d10*/  IMAD.X R46, R11, 0x1, R10, P6 ;  /* 0x000000010b2e7824 */ /* 0x000fe200030e060a */
[----:B------:R-:W-:Y:S01]  /*0d20*/  ISETP.LT.U32.AND.EX P0, PT, R19, R61, PT, P0 ;  /* 0x0000003d1300720c */ /* 0x000fe20003f01100 */
[----:B------:R-:W-:-:S02]  /*0d30*/  IMAD.MOV.U32 R32, RZ, RZ, R41 ;  /* 0x000000ffff207224 */ /* 0x000fc400078e0029 */
[----:B------:R-:W-:Y:S01]  /*0d40*/  IMAD.X R51, RZ, RZ, RZ, P4 ;  /* 0x000000ffff337224 */ /* 0x000fe200020e06ff */
[----:B------:R-:W-:Y:S01]  /*0d50*/  ISETP.LT.U32.AND.EX P1, PT, R46, R11, PT, P1 ;  /* 0x0000000b2e00720c */ /* 0x000fe20003f21110 */
[----:B------:R-:W-:Y:S01]  /*0d60*/  IMAD.WIDE.U32.X R10, R37, R13, R32, P5 ;  /* 0x0000000d250a7225 */ /* 0x000fe200028e0420 */
[----:B------:R-:W-:Y:S02]  /*0d70*/  SEL R20, RZ, 0x1, !P0 ;  /* 0x00000001ff147807 */ /* 0x000fe40004000000 */
[----:B------:R-:W-:Y:S01]  /*0d80*/  IADD3 R41, P5, P6, -R12, R49, -R48 ;  /* 0x000000310c297210 */ /* 0x000fe20007ebe930 */
[----:B------:R-:W-:Y:S01]  /*0d90*/  IMAD.MOV.U32 R50, RZ, RZ, R21 ;  /* 0x000000ffff327224 */ /* 0x000fe200078e0015 */
[----:B------:R-:W-:Y:S02]  /*0da0*/  SEL R33, RZ, 0x1, !P3 ;  /* 0x00000001ff217807 */ /* 0x000fe40005800000 */
[----:B------:R-:W-:Y:S01]  /*0db0*/  IADD3 R20, P4, P3, R20, R18, -R43 ;  /* 0x0000001214147210 */ /* 0x000fe20007b9e82b */
[----:B------:R-:W-:Y:S01]  /*0dc0*/  IMAD.WIDE.U32.X R50, R13, R25, R50, P2 ;  /* 0x000000190d327225 */ /* 0x000fe200010e0432 */
[----:B------:R-:W-:-:S02]  /*0dd0*/  IADD3.X R43, R17, -0x1, R48, P5, P6 ;  /* 0xffffffff112b7810 */ /* 0x000fc40002fec430 */
[--C-:B------:R-:W-:Y:S02]  /*0de0*/  IADD3 R33, P5, P6, -R33, R7, -R40.reuse ;  /* 0x0000000721217210 */ /* 0x100fe40007ebe928 */
[----:B------:R-:W-:Y:S02]  /*0df0*/  SEL R49, RZ, 0x1, !P1 ;  /* 0x00000001ff317807 */ /* 0x000fe40004800000 */
[----:B------:R-:W-:Y:S02]  /*0e00*/  ISETP.LT.U32.AND P1, PT, R8, R41, PT ;  /* 0x000000290800720c */ /* 0x000fe40003f21070 */
[----:B------:R-:W-:Y:S02]  /*0e10*/  IADD3.X R7, R17, -0x1, R40, P5, P6 ;  /* 0xffffffff11077810 */ /* 0x000fe40002fec428 */
[----:B------:R-:W-:Y:S02]  /*0e20*/  IADD3 R49, P6, P5, -R49, R45, -R46 ;  /* 0x0000002d31317210 */ /* 0x000fe40007dde92e */
[----:B------:R-:W-:-:S02]  /*0e30*/  ISETP.LT.U32.AND.EX P1, PT, R9, R43, PT, P1 ;  /* 0x0000002b0900720c */ /* 0x000fc40003f21110 */
[----:B------:R-:W-:Y:S02]  /*0e40*/  SEL R18, RZ, 0xffffffff, !P0 ;  /* 0xffffffffff127807 */ /* 0x000fe40004000000 */
[----:B------:R-:W-:Y:S02]  /*0e50*/  IADD3.X R46, R17, -0x1, R46, P6, P5 ;  /* 0xffffffff112e7810 */ /* 0x000fe400037ea42e */
[----:B------:R-:W-:Y:S02]  /*0e60*/  ISETP.LT.U32.AND P0, PT, R50, R49, PT ;  /* 0x000000313200720c */ /* 0x000fe40003f01070 */
[----:B------:R-:W-:Y:S02]  /*0e70*/  ISETP.LT.U32.AND P2, PT, R10, R33, PT ;  /* 0x000000210a00720c */ /* 0x000fe40003f41070 */
[----:B------:R-:W-:Y:S02]  /*0e80*/  SEL R45, RZ, 0x1, !P1 ;  /* 0x00000001ff2d7807 */ /* 0x000fe40004800000 */
[----:B------:R-:W-:-:S02]  /*0e90*/  ISETP.LT.U32.AND.EX P0, PT, R51, R46, PT, P0 ;  /* 0x0000002e3300720c */ /* 0x000fc40003f01100 */
[----:B------:R-:W-:Y:S02]  /*0ea0*/  ISETP.LT.U32.AND.EX P2, PT, R11, R7, PT, P2 ;  /* 0x000000070b00720c */ /* 0x000fe40003f41120 */
[----:B------:R-:W-:Y:S01]  /*0eb0*/  IADD3.X R61, R18, R19, ~R61, P4, P3 ;  /* 0x00000013123d7210 */ /* 0x000fe200027e6c3d */
[----:B------:R-:W-:Y:S01]  /*0ec0*/  IMAD.WIDE.U32 R18, R15, R24, RZ ;  /* 0x000000180f127225 */ /* 0x000fe200078e00ff */
[----:B------:R-:W-:Y:S02]  /*0ed0*/  IADD3 R45, P3, P5, R45, R8, -R41 ;  /* 0x000000082d2d7210 */ /* 0x000fe40007d7e829 */
[----:B------:R-:W-:Y:S01]  /*0ee0*/  SEL R12, RZ, 0xffffffff, !P1 ;  /* 0xffffffffff0c7807 */ /* 0x000fe20004800000 */
[----:B------:R-:W-:Y:S01]  /*0ef0*/  IMAD.WIDE.U32 R40, R15, R26, RZ ;  /* 0x0000001a0f287225 */ /* 0x000fe200078e00ff */
[----:B------:R-:W-:Y:S02]  /*0f00*/  SEL R8, RZ, 0x1, !P0 ;  /* 0x00000001ff087807 */ /* 0x000fe40004000000 */
[----:B------:R-:W-:-:S02]  /*0f10*/  SEL R13, RZ, 0x1, !P2 ;  /* 0x00000001ff0d7807 */ /* 0x000fc40005000000 */
[----:B------:R-:W-:Y:S01]  /*0f20*/  IADD3.X R43, R12, R9, ~R43, P3, P5 ;  /* 0x000000090c2b7210 */ /* 0x000fe20001feac2b */
[----:B------:R-:W-:Y:S01]  /*0f30*/  IMAD.WIDE.U32 R18, P5, R14, R25, R18 ;  /* 0x000000190e127225 */ /* 0x000fe200078a0012 */
[----:B------:R-:W-:Y:S02]  /*0f40*/  IADD3 R49, P1, P3, R8, R50, -R49 ;  /* 0x0000003208317210 */ /* 0x000fe40007b3e831 */
[----:B------:R-:W-:Y:S01]  /*0f50*/  IADD3 R13, P4, P6, R13, R10, -R33 ;  /* 0x0000000a0d0d7210 */ /* 0x000fe20007e9e821 */
[----:B------:R-:W-:Y:S01]  /*0f60*/  IMAD.WIDE.U32 R8, R14, R24, RZ ;  /* 0x000000180e087225 */ /* 0x000fe200078e00ff */
[----:B------:R-:W-:-:S03]  /*0f70*/  SEL R10, RZ, 0xffffffff, !P2 ;  /* 0xffffffffff0a7807 */ /* 0x000fc60005000000 */
[----:B------:R-:W-:Y:S01]  /*0f80*/  IMAD.WIDE.U32 R32, R14, R26, RZ ;  /* 0x0000001a0e207225 */ /* 0x000fe200078e00ff */
[----:B------:R-:W-:Y:S02]  /*0f90*/  IADD3.X R7, R10, R11, ~R7, P4, P6 ;  /* 0x0000000b0a077210 */ /* 0x000fe400027ecc07 */
[----:B------:R-:W-:Y:S01]  /*0fa0*/  IADD3 R53, P2, R9, R18, RZ ;  /* 0x0000001209357210 */ /* 0x000fe20007f5e0ff */
[----:B------:R-:W-:Y:S01]  /*0fb0*/  IMAD.WIDE.U32 R40, P6, R27, R14, R40 ;  /* 0x0000000e1b287225 */ /* 0x000fe200078c0028 */
[-C--:B------:R-:W-:Y:S02]  /*0fc0*/  IADD3 R21, P4, RZ, R8.reuse, RZ ;  /* 0x00000008ff157210 */ /* 0x080fe40007f9e0ff */
[----:B------:R-:W-:Y:S02]  /*0fd0*/  SEL R9, RZ, 0xffffffff, !P0 ;  /* 0xffffffffff097807 */ /* 0x000fe40004000000 */
[----:B------:R-:W-:Y:S01]  /*0fe0*/  ISETP.LT.U32.AND P0, PT, R21, R8, PT ;  /* 0x000000081500720c */ /* 0x000fe20003f01070 */
[----:B------:R-:W-:Y:S01]  /*0ff0*/  IMAD.X R12, R53, 0x1, R8, P4 ;  /* 0x00000001350c7824 */ /* 0x000fe200020e0608 */
[----:B------:R-:W-:-:S02]  /*1000*/  IADD3.X R50, R9, R51, ~R46, P1, P3 ;  /* 0x0000003309327210 */ /* 0x000fc40000fe6c2e */
[----:B------:R-:W0:Y:S01]  /*1010*/  LDS.128 R8, [R44+0x20] ;  /* 0x000020002c087984 */ /* 0x000e220000000c00 */
[----:B------:R-:W-:Y:S02]  /*1020*/  IADD3 R51, P4, RZ, R32, RZ ;  /* 0x00000020ff337210 */ /* 0x000fe40007f9e0ff */
[----:B------:R-:W-:Y:S01]  /*1030*/  IADD3 R18, P3, R33, R40, RZ ;  /* 0x0000002821127210 */ /* 0x000fe20007f7e0ff */
[----:B------:R-:W-:Y:S01]  /*1040*/  IMAD.X R33, RZ, RZ, RZ, P5 ;  /* 0x000000ffff217224 */ /* 0x000fe200028e06ff */
[----:B------:R-:W-:Y:S02]  /*1050*/  ISETP.LT.U32.AND P1, PT, R51, R32, PT ;  /* 0x000000203300720c */ /* 0x000fe40003f21070 */
[----:B------:R-:W-:Y:S01]  /*1060*/  ISETP.LT.U32.AND.EX P0, PT, R12, R53, PT, P0 ;  /* 0x000000350c00720c */ /* 0x000fe20003f01100 */
[----:B------:R-:W-:Y:S02]  /*1070*/  IMAD.X R40, R18, 0x1, R32, P4 ;  /* 0x0000000112287824 */ /* 0x000fe400020e0620 */
[----:B------:R-:W-:-:S02]  /*1080*/  IMAD.MOV.U32 R32, RZ, RZ, R19 ;  /* 0x000000ffff207224 */ /* 0x000fc400078e0013 */
[----:B------:R-:W-:Y:S01]  /*1090*/  IMAD.X R19, RZ, RZ, RZ, P6 ;  /* 0x000000ffff137224 */ /* 0x000fe200030e06ff */
[----:B------:R-:W-:Y:S01]  /*10a0*/  ISETP.LT.U32.AND.EX P1, PT, R40, R18, PT, P1 ;  /* 0x000000122800720c */ /* 0x000fe20003f21110 */
[----:B------:R-:W-:Y:S01]  /*10b0*/  IMAD.WIDE.U32.X R32, R15, R25, R32, P2 ;  /* 0x000000190f207225 */ /* 0x000fe200010e0420 */
[----:B------:R-:W-:Y:S02]  /*10c0*/  SEL R18, RZ, 0x1, !P0 ;  /* 0x00000001ff127807 */ /* 0x000fe40004000000 */
[----:B------:R-:W-:Y:S02]  /*10d0*/  SEL R46, RZ, 0x1, !P1 ;  /* 0x00000001ff2e7807 */ /* 0x000fe40004800000 */
[----:B------:R-:W-:Y:S01]  /*10e0*/  IADD3 R21, P0, P4, -R18, R21, -R12 ;  /* 0x0000001512157210 */ /* 0x000fe20007c1e90c */
[----:B------:R-:W-:Y:S01]  /*10f0*/  IMAD.MOV.U32 R18, RZ, RZ, R41 ;  /* 0x000000ffff127224 */ /* 0x000fe200078e0029 */
[----:B------:R-:W-:Y:S02]  /*1100*/  IADD3 R41, P1, P2, -R46, R51, -R40 ;  /* 0x000000332e297210 */ /* 0x000fe40007a3e928 */
[----:B------:R-:W-:Y:S01]  /*1110*/  IADD3.X R12, R17, -0x1, R12, P0, P4 ;  /* 0xffffffff110c7810 */ /* 0x000fe200007e840c */
[----:B------:R-:W-:Y:S01]  /*1120*/  IMAD.WIDE.U32.X R18, R27, R15, R18, P3 ;  /* 0x0000000f1b127225 */ /* 0x000fe200018e0412 */
[----:B------:R-:W-:-:S02]  /*1130*/  ISETP.LT.U32.AND P0, PT, R32, R21, PT ;  /* 0x000000152000720c */ /* 0x000fc40003f01070 */
[----:B------:R-:W-:Y:S02]  /*1140*/  IADD3.X R51, R17, -0x1, R40, P1, P2 ;  /* 0xffffffff11337810 */ /* 0x000fe40000fe4428 */
[----:B------:R-:W-:Y:S02]  /*1150*/  ISETP.LT.U32.AND P1, PT, R18, R41, PT ;  /* 0x000000291200720c */ /* 0x000fe40003f21070 */
[----:B------:R-:W-:Y:S02]  /*1160*/  ISETP.LT.U32.AND.EX P0, PT, R33, R12, PT, P0 ;  /* 0x0000000c2100720c */ /* 0x000fe40003f01100 */
[----:B------:R-:W-:Y:S02]  /*1170*/  ISETP.LT.U32.AND.EX P1, PT, R19, R51, PT, P1 ;  /* 0x000000331300720c */ /* 0x000fe40003f21110 */
[----:B------:R-:W-:Y:S02]  /*1180*/  SEL R48, RZ, 0x1, !P0 ;  /* 0x00000001ff307807 */ /* 0x000fe40004000000 */
[----:B------:R-:W-:-:S02]  /*1190*/  SEL R53, RZ, 0x1, !P1 ;  /* 0x00000001ff357807 */ /* 0x000fc40004800000 */
[----:B------:R-:W-:Y:S02]  /*11a0*/  IADD3 R48, P2, P3, R48, R32, -R21 ;  /* 0x0000002030307210 */ /* 0x000fe40007b5e815 */
[----:B------:R-:W-:Y:S02]  /*11b0*/  SEL R21, RZ, 0xffffffff, !P0 ;  /* 0xffffffffff157807 */ /* 0x000fe40004000000 */
[----:B------:R-:W-:Y:S01]  /*11c0*/  IADD3 R53, P0, P4, R53, R18, -R41 ;  /* 0x0000001235357210 */ /* 0x000fe20007c1e829 */
[-C--:B0-----:R-:W-:Y:S01]  /*11d0*/  IMAD.WIDE.U32 R40, R9, R36.reuse, RZ ;  /* 0x0000002409287225 */ /* 0x081fe200078e00ff */
[----:B------:R-:W-:Y:S02]  /*11e0*/  IADD3.X R18, R21, R33, ~R12, P2, P3 ;  /* 0x0000002115127210 */ /* 0x000fe400017e6c0c */
[----:B------:R-:W-:Y:S01]  /*11f0*/  SEL R12, RZ, 0xffffffff, !P1 ;  /* 0xffffffffff0c7807 */ /* 0x000fe20004800000 */
[----:B------:R-:W-:-:S03]  /*1200*/  IMAD.WIDE.U32 R32, R8, R36, RZ ;  /* 0x0000002408207225 */ /* 0x000fc600078e00ff */
[----:B------:R-:W-:Y:S01]  /*1210*/  IADD3.X R51, R12, R19, ~R51, P0, P4 ;  /* 0x000000130c337210 */ /* 0x000fe200007e8c33 */
        /* <DEDUP_REMOVED lines=14> */
[----:B------:R-:W-:-:S04]  /*1300*/  SEL R21, RZ, 0x1, !P0 ;  /* 0x00000001ff157807 */ /* 0x000fc80004000000 */
[----:B------:R-:W-:Y:S02]  /*1310*/  IADD3 R21, P1, P2, R21, R32, -R19 ;  /* 0x0000002015157210 */ /* 0x000fe40007a3e813 */
[----:B------:R-:W-:Y:S02]  /*1320*/  SEL R19, RZ, 0xffffffff, !P0 ;  /* 0xffffffffff137807 */ /* 0x000fe40004000000 */
[----:B------:R-:W-:Y:S02]  /*1330*/  IADD3 R57, P0, R42, R57, RZ ;  /* 0x000000392a397210 */ /* 0x000fe40007f1e0ff */
[----:B------:R-:W-:Y:S01]  /*1340*/  IADD3.X R19, R19, R33, ~R41, P1, P2 ;  /* 0x0000002113137210 */ /* 0x000fe20000fe4c29 */
[----:B------:R-:W-:Y:S01]  /*1350*/  IMAD.WIDE.U32 R40, R11, R26, RZ ;  /* 0x0000001a0b287225 */ /* 0x000fe200078e00ff */
[----:B------:R-:W-:Y:S02]  /*1360*/  ISETP.GE.U32.AND P1, PT, R59, R52, PT ;  /* 0x000000343b00720c */ /* 0x000fe40003f26070 */
[C---:B------:R-:W-:Y:S01]  /*1370*/  ISETP.LT.U32.AND P2, PT, R57.reuse, R42, PT ;  /* 0x0000002a3900720c */ /* 0x040fe20003f41070 */
[----:B------:R-:W-:Y:S01]  /*1380*/  IMAD.X R47, R6, 0x1, R47, P0 ;  /* 0x00000001062f7824 */ /* 0x000fe200000e062f */
[----:B------:R-:W-:Y:S01]  /*1390*/  ISETP.GT.U32.AND P0, PT, R57, RZ, PT ;  /* 0x000000ff3900720c */ /* 0x000fe20003f04070 */
[----:B------:R-:W-:Y:S01]  /*13a0*/  IMAD.WIDE.U32 R32, R10, R26, RZ ;  /* 0x0000001a0a207225 */ /* 0x000fe200078e00ff */
[----:B------:R-:W-:-:S02]  /*13b0*/  ISETP.GE.U32.AND.EX P1, PT, R55, R56, PT, P1 ;  /* 0x000000383700720c */ /* 0x000fc40003f26110 */
[----:B------:R-:W-:Y:S01]  /*13c0*/  ISETP.GT.U32.AND.EX P0, PT, R47, -0x1, PT, P0 ;  /* 0xffffffff2f00780c */ /* 0x000fe20003f04100 */
[----:B------:R-:W-:Y:S01]  /*13d0*/  IMAD.WIDE.U32 R40, P4, R27, R10, R40 ;  /* 0x0000000a1b287225 */ /* 0x000fe20007880028 */
[----:B------:R-:W-:Y:S02]  /*13e0*/  IADD3 R42, P5, RZ, R32, RZ ;  /* 0x00000020ff2a7210 */ /* 0x000fe40007fbe0ff */
[----:B------:R-:W-:Y:S02]  /*13f0*/  ISETP.LT.U32.OR.EX P0, PT, R47, R6, P0, P2 ;  /* 0x000000062f00720c */ /* 0x000fe40000701520 */
[----:B------:R-:W-:Y:S02]  /*1400*/  IADD3 R33, P3, R33, R40, RZ ;  /* 0x0000002821217210 */ /* 0x000fe40007f7e0ff */
[----:B------:R-:W-:Y:S02]  /*1410*/  SEL R6, RZ, 0x1, P1 ;  /* 0x00000001ff067807 */ /* 0x000fe40000800000 */
[----:B------:R-:W-:Y:S01]  /*1420*/  ISETP.LT.U32.AND P2, PT, R42, R32, PT ;  /* 0x000000202a00720c */ /* 0x000fe20003f41070 */
[----:B------:R-:W-:Y:S01]  /*1430*/  IMAD.X R44, R33, 0x1, R32, P5 ;  /* 0x00000001212c7824 */ /* 0x000fe200028e0620 */
[----:B------:R-:W-:Y:S01]  /*1440*/  IADD3 R6, P5, P6, R6, R59, -R52 ;  /* 0x0000003b06067210 */ /* 0x000fe20007ebe834 */
[----:B------:R-:W-:Y:S01]  /*1450*/  IMAD.MOV.U32 R32, RZ, RZ, R41 ;  /* 0x000000ffff207224 */ /* 0x000fe200078e0029 */
[----:B------:R-:W-:-:S02]  /*1460*/  SEL R12, RZ, 0xffffffff, P1 ;  /* 0xffffffffff0c7807 */ /* 0x000fc40000800000 */
[----:B------:R-:W-:Y:S01]  /*1470*/  ISETP.LT.U32.AND.EX P2, PT, R44, R33, PT, P2 ;  /* 0x000000212c00720c */ /* 0x000fe20003f41120 */
[----:B------:R-:W-:Y:S01]  /*1480*/  IMAD.X R33, RZ, RZ, RZ, P4 ;  /* 0x000000ffff217224 */ /* 0x000fe200020e06ff */
[----:B------:R-:W-:Y:S02]  /*1490*/  IADD3.X R12, R12, R55, ~R56, P5, P6 ;  /* 0x000000370c0c7210 */ /* 0x000fe40002fecc38 */
[----:B------:R-:W-:Y:S01]  /*14a0*/  SEL R55, RZ, 0x1, !P2 ;  /* 0x00000001ff377807 */ /* 0x000fe20005000000 */
[----:B------:R-:W-:Y:S01]  /*14b0*/  IMAD.WIDE.U32.X R40, R27, R11, R32, P3 ;  /* 0x0000000b1b287225 */ /* 0x000fe200018e0420 */
[----:B------:R-:W-:Y:S02]  /*14c0*/  IADD3 R20, P1, R3, R20, RZ ;  /* 0x0000001403147210 */ /* 0x000fe40007f3e0ff */
[----:B------:R-:W-:Y:S02]  /*14d0*/  ISETP.GE.U32.AND P2, PT, R6, R45, PT ;  /* 0x0000002d0600720c */ /* 0x000fe40003f46070 */
[----:B------:R-:W-:Y:S01]  /*14e0*/  IADD3 R42, P4, P5, -R55, R42, -R44 ;  /* 0x0000002a372a7210 */ /* 0x000fe20007d9e92c */
[----:B------:R-:W-:Y:S01]  /*14f0*/  IMAD.X R55, R4, 0x1, R61, P1 ;  /* 0x0000000104377824 */ /* 0x000fe200008e063d */
[----:B------:R-:W-:-:S02]  /*1500*/  ISETP.GE.U32.AND.EX P2, PT, R12, R43, PT, P2 ;  /* 0x0000002b0c00720c */ /* 0x000fc40003f46120 */
[----:B------:R-:W-:Y:S02]  /*1510*/  IADD3.X R59, R17, -0x1, R44, P4, P5 ;  /* 0xffffffff113b7810 */ /* 0x000fe400027ea42c */
[----:B------:R-:W-:Y:S02]  /*1520*/  ISETP.GT.U32.AND P6, PT, R20, RZ, PT ;  /* 0x000000ff1400720c */ /* 0x000fe40003fc4070 */
[----:B------:R-:W-:Y:S02]  /*1530*/  ISETP.LT.U32.AND P1, PT, R40, R42, PT ;  /* 0x0000002a2800720c */ /* 0x000fe40003f21070 */
[----:B------:R-:W-:Y:S02]  /*1540*/  SEL R32, RZ, 0x1, P2 ;  /* 0x00000001ff207807 */ /* 0x000fe40001000000 */
[----:B------:R-:W-:Y:S02]  /*1550*/  ISETP.LT.U32.AND P3, PT, R20, R3, PT ;  /* 0x000000031400720c */ /* 0x000fe40003f61070 */
[----:B------:R-:W-:-:S02]  /*1560*/  ISETP.GT.U32.AND.EX P6, PT, R55, -0x1, PT, P6 ;  /* 0xffffffff3700780c */ /* 0x000fc40003fc4160 */
[----:B------:R-:W-:Y:S02]  /*1570*/  ISETP.LT.U32.AND.EX P1, PT, R41, R59, PT, P1 ;  /* 0x0000003b2900720c */ /* 0x000fe40003f21110 */
[----:B------:R-:W-:Y:S02]  /*1580*/  IADD3 R6, P5, P4, R32, R6, -R45 ;  /* 0x0000000620067210 */ /* 0x000fe40007cbe82d */
[----:B------:R-:W-:Y:S02]  /*1590*/  SEL R3, RZ, 0xffffffff, P2 ;  /* 0xffffffffff037807 */ /* 0x000fe40001000000 */
[----:B------:R-:W-:Y:S02]  /*15a0*/  SEL R32, RZ, 0x1, !P0 ;  /* 0x00000001ff207807 */ /* 0x000fe40004000000 */
[----:B------:R-:W-:Y:S02]  /*15b0*/  ISETP.LT.U32.OR.EX P2, PT, R55, R4, P6, P3 ;  /* 0x000000043700720c */ /* 0x000fe40003741530 */
[----:B------:R-:W-:-:S02]  /*15c0*/  SEL R33, RZ, 0x1, !P1 ;  /* 0x00000001ff217807 */ /* 0x000fc40004800000 */
[----:B------:R-:W-:Y:S02]  /*15d0*/  IADD3 R52, P6, R45, R52, RZ ;  /* 0x000000342d347210 */ /* 0x000fe40007fde0ff */
[----:B------:R-:W-:Y:S02]  /*15e0*/  IADD3.X R3, R3, R12, ~R43, P5, P4 ;  /* 0x0000000c03037210 */ /* 0x000fe40002fe8c2b */
[----:B------:R-:W-:Y:S01]  /*15f0*/  IADD3 R57, P3, -R32, R57, RZ ;  /* 0x0000003920397210 */ /* 0x000fe20007f7e1ff */
[----:B------:R-:W-:Y:S01]  /*1600*/  IMAD.X R56, R43, 0x1, R56, P6 ;  /* 0x000000012b387824 */ /* 0x000fe200030e0638 */
[----:B------:R-:W-:Y:S01]  /*1610*/  IADD3 R4, P5, P4, R33, R40, -R42 ;  /* 0x0000002821047210 */ /* 0x000fe20007cbe82a */
[----:B------:R-:W-:Y:S01]  /*1620*/  IMAD.WIDE.U32 R32, R15, R36, RZ ;  /* 0x000000240f207225 */ /* 0x000fe200078e00ff */
[----:B------:R-:W-:Y:S02]  /*1630*/  SEL R40, RZ, 0xffffffff, !P1 ;  /* 0xffffffffff287807 */ /* 0x000fe40004800000 */
[----:B------:R-:W-:-:S02]  /*1640*/  ISETP.GT.U32.AND P6, PT, R52, RZ, PT ;  /* 0x000000ff3400720c */ /* 0x000fc40003fc4070 */
[----:B------:R-:W-:Y:S02]  /*1650*/  ISETP.LT.U32.AND P1, PT, R52, R45, PT ;  /* 0x0000002d3400720c */ /* 0x000fe40003f21070 */
[----:B------:R-:W-:Y:S01]  /*1660*/  IADD3.X R12, R40, R41, ~R59, P5, P4 ;  /* 0x00000029280c7210 */ /* 0x000fe20002fe8c3b */
[----:B------:R-:W-:Y:S01]  /*1670*/  IMAD.WIDE.U32 R40, R14, R36, RZ ;  /* 0x000000240e287225 */ /* 0x000fe200078e00ff */
[----:B------:R-:W-:Y:S02]  /*1680*/  SEL R45, RZ, 0x1, !P2 ;  /* 0x00000001ff2d7807 */ /* 0x000fe40005000000 */
[C---:B------:R-:W-:Y:S01]  /*1690*/  ISETP.GT.U32.AND.EX P6, PT, R56.reuse, -0x1, PT, P6 ;  /* 0xffffffff3800780c */ /* 0x040fe20003fc4160 */
[----:B------:R-:W-:Y:S01]  /*16a0*/  IMAD.WIDE.U32 R32, P4, R37, R14, R32 ;  /* 0x0000000e25207225 */ /* 0x000fe20007880020 */
[----:B------:R-:W-:Y:S02]  /*16b0*/  IADD3 R20, P5, -R45, R20, RZ ;  /* 0x000000142d147210 */ /* 0x000fe40007fbe1ff */
[----:B------:R-:W-:Y:S01]  /*16c0*/  ISETP.LT.U32.OR.EX P1, PT, R56, R43, P6, P1 ;  /* 0x0000002b3800720c */ /* 0x000fe20003721510 */
[----:B------:R-:W-:Y:S01]  /*16d0*/  IMAD.WIDE.U32 R42, R9, R24, RZ ;  /* 0x00000018092a7225 */ /* 0x000fe200078e00ff */
[----:B------:R-:W-:-:S02]  /*16e0*/  SEL R46, RZ, 0xffffffff, !P0 ;  /* 0xffffffffff2e7807 */ /* 0x000fc40004000000 */
[----:B------:R-:W-:Y:S01]  /*16f0*/  IADD3 R45, P0, RZ, R40, RZ ;  /* 0x00000028ff2d7210 */ /* 0x000fe20007f1e0ff */
[----:B------:R-:W-:Y:S01]  /*1700*/  IMAD.WIDE.U32 R58, R8, R24, RZ ;  /* 0x00000018083a7225 */ /* 0x000fe200078e00ff */
[----:B------:R-:W-:Y:S02]  /*1710*/  IADD3 R41, P6, R41, R32, RZ ;  /* 0x0000002029297210 */ /* 0x000fe40007fde0ff */
[----:B------:R-:W-:Y:S01]  /*1720*/  SEL R14, RZ, 0xffffffff, !P2 ;  /* 0xffffffffff0e7807 */ /* 0x000fe20005000000 */
[----:B------:R-:W-:Y:S02]  /*1730*/  IMAD.X R47, R47, 0x1, ~R46, P3 ;  /* 0x000000012f2f7824 */ /* 0x000fe400018e0e2e */
[----:B------:R-:W-:Y:S01]  /*1740*/  IMAD.X R44, R41, 0x1, R40, P0 ;  /* 0x00000001292c7824 */ /* 0x000fe200000e0628 */
[----:B------:R-:W-:Y:S01]  /*1750*/  ISETP.LT.U32.AND P0, PT, R45, R40, PT ;  /* 0x000000282d00720c */ /* 0x000fe20003f01070 */
[----:B------:R-:W-:Y:S02]  /*1760*/  IMAD.MOV.U32 R40, RZ, RZ, R33 ;  /* 0x000000ffff287224 */ /* 0x000fe400078e0021 */
[----:B------:R-:W-:Y:S01]  /*1770*/  IMAD.X R55, R55, 0x1, ~R14, P5 ;  /* 0x0000000137377824 */ /* 0x000fe200028e0e0e */
[----:B------:R-:W-:Y:S01]  /*1780*/  ISETP.LT.U32.AND.EX P0, PT, R44, R41, PT, P0 ;  /* 0x000000292c00720c */ /* 0x000fe20003f01100 */
[----:B------:R-:W-:Y:S01]  /*1790*/  IMAD.X R41, RZ, RZ, RZ, P4 ;  /* 0x000000ffff297224 */ /* 0x000fe200020e06ff */
[----:B------:R-:W-:Y:S01]  /*17a0*/  SEL R14, RZ, 0x1, !P1 ;  /* 0x00000001ff0e7807 */ /* 0x000fe20004800000 */
[----:B------:R-:W-:-:S03]  /*17b0*/  IMAD.WIDE.U32 R42, P4, R8, R25, R42 ;  /* 0x00000019082a7225 */ /* 0x000fc6000788002a */
[----:B------:R-:W-:Y:S01]  /*17c0*/  IADD3 R52, P2, P3, R57, R52, -R14 ;  /* 0x0000003439347210 */ /* 0x000fe20007b5e80e */
[----:B------:R-:W-:Y:S01]  /*17d0*/  IMAD.X R33, RZ, RZ, RZ, P4 ;  /* 0x000000ffff217224 */ /* 0x000fe200020e06ff */
[----:B------:R-:W-:Y:S01]  /*17e0*/  IADD3 R59, P5, R59, R42, RZ ;  /* 0x0000002a3b3b7210 */ /* 0x000fe20007fbe0ff */
[----:B------:R-:W-:Y:S01]  /*17f0*/  IMAD.MOV.U32 R32, RZ, RZ, R43 ;  /* 0x000000ffff207224 */ /* 0x000fe200078e002b */
[----:B------:R-:W-:Y:S01]  /*1800*/  IADD3 R43, P4, RZ, R58, RZ ;  /* 0x0000003aff2b7210 */ /* 0x000fe20007f9e0ff */
[----:B------:R-:W-:Y:S01]  /*1810*/  IMAD.WIDE.U32.X R40, R37, R15, R40, P6 ;  /* 0x0000000f25287225 */ /* 0x000fe200030e0428 */
[----:B------:R-:W-:-:S03]  /*1820*/  SEL R15, RZ, 0xffffffff, !P1 ;  /* 0xffffffffff0f7807 */ /* 0x000fc60004800000 */
[----:B------:R-:W-:Y:S01]  /*1830*/  IMAD.X R14, R59, 0x1, R58, P4 ;  /* 0x000000013b0e7824 */ /* 0x000fe200020e063a */
[----:B------:R-:W-:Y:S01]  /*1840*/  ISETP.LT.U32.AND P4, PT, R43, R58, PT ;  /* 0x0000003a2b00720c */ /* 0x000fe20003f81070 */
[----:B------:R-:W-:Y:S01]  /*1850*/  IMAD.WIDE.U32.X R32, R9, R25, R32, P5 ;  /* 0x0000001909207225 */ /* 0x000fe200028e0420 */
[----:B------:R-:W-:Y:S02]  /*1860*/  IADD3.X R56, R47, R56, ~R15, P2, P3 ;  /* 0x000000382f387210 */ /* 0x000fe400017e6c0f */
[----:B------:R-:W-:-:S04]  /*1870*/  ISETP.LT.U32.AND.EX P4, PT, R14, R59, PT, P4 ;  /* 0x0000003b0e00720c */ /* 0x000fc80003f81140 */
[----:B------:R-:W-:-:S04]  /*1880*/  SEL R61, RZ, 0x1, !P4 ;  /* 0x00000001ff3d7807 */ /* 0x000fc80006000000 */
[----:B------:R-:W-:-:S04]  /*1890*/  IADD3 R61, P4, P5, -R61, R43, -R14 ;  /* 0x0000002b3d3d7210 */ /* 0x000fc80007d9e90e */
[----:B------:R-:W-:Y:S02]  /*18a0*/  IADD3.X R46, R17, -0x1, R14, P4, P5 ;  /* 0xffffffff112e7810 */ /* 0x000fe400027ea40e */
[----:B------:R-:W-:-:S04]  /*18b0*/  ISETP.LT.U32.AND P4, PT, R32, R61, PT ;  /* 0x0000003d2000720c */ /* 0x000fc80003f81070 */
[----:B------:R-:W-:-:S04]  /*18c0*/  ISETP.LT.U32.AND.EX P4, PT, R33, R46, PT, P4 ;  /* 0x0000002e2100720c */ /* 0x000fc80003f81140 */
[----:B------:R-:W-:Y:S02]  /*18d0*/  SEL R43, RZ, 0x1, !P4 ;  /* 0x00000001ff2b7807 */ /* 0x000fe40006000000 */
[----:B------:R-:W-:Y:S02]  /*18e0*/  SEL R59, RZ, 0xffffffff, !P4 ;  /* 0xffffffffff3b7807 */ /* 0x000fe40006000000 */
[----:B------:R-:W-:Y:S01]  /*18f0*/  IADD3 R14, P4, P5, R43, R32, -R61 ;  /* 0x000000202b0e7210 */ /* 0x000fe20007d9e83d */
[-C--:B------:R-:W-:Y:S01]  /*1900*/  IMAD.WIDE.U32 R42, R11, R36.reuse, RZ ;  /* 0x000000240b2a7225 */ /* 0x080fe200078e00ff */
[----:B------:R-:W-:Y:S02]  /*1910*/  SEL R32, RZ, 0x1, !P0 ;  /* 0x00000001ff207807 */ /* 0x000fe40004000000 */
[----:B------:R-:W-:Y:S01]  /*1920*/  IADD3.X R46, R59, R33, ~R46, P4, P5 ;  /* 0x000000213b2e7210 */ /* 0x000fe200027eac2e */
[----:B------:R-:W-:Y:S01]  /*1930*/  IMAD.WIDE.U32 R58, R10, R36, RZ ;  /* 0x000000240a3a7225 */ /* 0x000fe200078e00ff */
[----:B------:R-:W-:-:S03]  /*1940*/  IADD3 R45, P4, P5, -R32, R45, -R44 ;  /* 0x0000002d202d7210 */ /* 0x000fc60007d9e92c */
[----:B------:R-:W-:Y:S01]  /*1950*/  IMAD.WIDE.U32 R42, P0, R37, R10, R42 ;  /* 0x0000000a252a7225 */ /* 0x000fe2000780002a */
[----:B------:R-:W-:-:S03]  /*1960*/  ISETP.LT.U32.AND P3, PT, R40, R45, PT ;  /* 0x0000002d2800720c */ /* 0x000fc60003f61070 */
[----:B------:R-:W-:Y:S01]  /*1970*/  IMAD.X R33, RZ, RZ, RZ, P0 ;  /* 0x000000ffff217224 */ /* 0x000fe200000e06ff */
[----:B------:R-:W-:Y:S01]  /*1980*/  ISETP.LT.U32.AND P0, PT, R52, R57, PT ;  /* 0x000000393400720c */ /* 0x000fe20003f01070 */
[----:B------:R-:W-:Y:S01]  /*1990*/  IMAD.MOV.U32 R32, RZ, RZ, R43 ;  /* 0x000000ffff207224 */ /* 0x000fe200078e002b */
[----:B------:R-:W-:Y:S02]  /*19a0*/  IADD3.X R57, R17, -0x1, R44, P4, P5 ;  /* 0xffffffff11397810 */ /* 0x000fe400027ea42c */
[----:B------:R-:W-:Y:S02]  /*19b0*/  IADD3 R15, P2, R59, R42, RZ ;  /* 0x0000002a3b0f7210 */ /* 0x000fe40007f5e0ff */
[-C--:B------:R-:W-:Y:S02]  /*19c0*/  IADD3 R43, P4, RZ, R58.reuse, RZ ;  /* 0x0000003aff2b7210 */ /* 0x080fe40007f9e0ff */
[----:B------:R-:W-:Y:S01]  /*19d0*/  ISETP.LT.U32.AND.EX P3, PT, R41, R57, PT, P3 ;  /* 0x000000392900720c */ /* 0x000fe20003f61130 */
[----:B------:R-:W-:Y:S01]  /*19e0*/  IMAD.WIDE.U32.X R32, R37, R11, R32, P2 ;  /* 0x0000000b25207225 */ /* 0x000fe200010e0420 */
[----:B------:R-:W-:-:S02]  /*19f0*/  ISETP.LT.U32.AND P1, PT, R43, R58, PT ;  /* 0x0000003a2b00720c */ /* 0x000fc40003f21070 */
[----:B------:R-:W-:Y:S01]  /*1a00*/  SEL R54, RZ, 0x1, !P3 ;  /* 0x00000001ff367807 */ /* 0x000fe20005800000 */
[----:B------:R-:W-:-:S03]  /*1a10*/  IMAD.X R58, R15, 0x1, R58, P4 ;  /* 0x000000010f3a7824 */ /* 0x000fc600020e063a */
[----:B------:R-:W-:Y:S02]  /*1a20*/  IADD3 R54, P4, P5, R54, R40, -R45 ;  /* 0x0000002836367210 */ /* 0x000fe40007d9e82d */
[----:B------:R-:W-:Y:S02]  /*1a30*/  ISETP.LT.U32.AND.EX P1, PT, R58, R15, PT, P1 ;  /* 0x0000000f3a00720c */ /* 0x000fe40003f21110 */
[----:B------:R-:W-:Y:S02]  /*1a40*/  SEL R15, RZ, 0xffffffff, !P3 ;  /* 0xffffffffff0f7807 */ /* 0x000fe40005800000 */
[----:B------:R-:W-:Y:S02]  /*1a50*/  SEL R36, RZ, 0x1, !P1 ;  /* 0x00000001ff247807 */ /* 0x000fe40004800000 */
[----:B------:R-:W-:Y:S01]  /*1a60*/  IADD3.X R15, R15, R41, ~R57, P4, P5 ;  /* 0x000000290f0f7210 */ /* 0x000fe200027eac39 */
[----:B------:R-:W-:Y:S01]  /*1a70*/  IMAD.WIDE.U32 R40, R9, R26, RZ ;  /* 0x0000001a09287225 */ /* 0x000fe200078e00ff */
[----:B------:R-:W-:-:S02]  /*1a80*/  IADD3 R36, P3, P4, -R36, R43, -R58 ;  /* 0x0000002b24247210 */ /* 0x000fc40007c7e93a */
[----:B------:R-:W-:Y:S01]  /*1a90*/  ISETP.GT.U32.AND P5, PT, R52, RZ, PT ;  /* 0x000000ff3400720c */ /* 0x000fe20003fa4070 */
[----:B------:R-:W-:Y:S01]  /*1aa0*/  IMAD.WIDE.U32 R42, R8, R26, RZ ;  /* 0x0000001a082a7225 */ /* 0x000fe200078e00ff */
[----:B------:R-:W-:Y:S02]  /*1ab0*/  IADD3.X R37, R17, -0x1, R58, P3, P4 ;  /* 0xffffffff11257810 */ /* 0x000fe40001fe843a */
[----:B------:R-:W-:Y:S01]  /*1ac0*/  ISETP.GT.U32.AND.EX P5, PT, R56, -0x1, PT, P5 ;  /* 0xffffffff3800780c */ /* 0x000fe20003fa4150 */
[----:B------:R-:W-:-:S03]  /*1ad0*/  IMAD.WIDE.U32 R40, P1, R27, R8, R40 ;  /* 0x000000081b287225 */ /* 0x000fc60007820028 */
[----:B------:R-:W-:Y:S01]  /*1ae0*/  ISETP.LT.U32.OR.EX P0, PT, R56, R47, P5, P0 ;  /* 0x0000002f3800720c */ /* 0x000fe20002f01500 */
[----:B------:R-:W-:Y:S01]  /*1af0*/  IMAD.X R45, RZ, RZ, RZ, P1 ;  /* 0x000000ffff2d7224 */ /* 0x000fe200008e06ff */
[----:B------:R-:W-:Y:S01]  /*1b00*/  IADD3 R43, P1, R43, R40, RZ ;  /* 0x000000282b2b7210 */ /* 0x000fe20007f3e0ff */
[----:B------:R-:W-:Y:S01]  /*1b10*/  IMAD.MOV.U32 R44, RZ, RZ, R41 ;  /* 0x000000ffff2c7224 */ /* 0x000fe200078e0029 */
[----:B------:R-:W-:Y:S02]  /*1b20*/  SEL R41, RZ, 0x1, !P0 ;  /* 0x00000001ff297807 */ /* 0x000fe40004000000 */
[----:B------:R-:W-:Y:S01]  /*1b30*/  IADD3 R47, P3, RZ, R42, RZ ;  /* 0x0000002aff2f7210 */ /* 0x000fe20007f7e0ff */
[----:B------:R-:W-:Y:S01]  /*1b40*/  IMAD.WIDE.U32.X R8, R27, R9, R44, P1 ;  /* 0x000000091b087225 */ /* 0x000fe200008e042c */
[----:B------:R-:W-:-:S03]  /*1b50*/  IADD3 R49, P1, R20, R49, RZ ;  /* 0x0000003114317210 */ /* 0x000fc60007f3e0ff */
[----:B------:R-:W-:Y:S01]  /*1b60*/  IMAD.WIDE.U32 R26, R11, R24, RZ ;  /* 0x000000180b1a7225 */ /* 0x000fe200078e00ff */
[----:B------:R-:W-:-:S03]  /*1b70*/  ISETP.LT.U32.AND P5, PT, R49, R20, PT ;  /* 0x000000143100720c */ /* 0x000fc60003fa1070 */
[----:B------:R-:W-:Y:S01]  /*1b80*/  IMAD.X R50, R55, 0x1, R50, P1 ;  /* 0x0000000137327824 */ /* 0x000fe200008e0632 */
[----:B------:R-:W-:Y:S01]  /*1b90*/  ISETP.GT.U32.AND P1, PT, R49, RZ, PT ;  /* 0x000000ff3100720c */ /* 0x000fe20003f24070 */
[----:B------:R-:W-:-:S03]  /*1ba0*/  IMAD.WIDE.U32 R26, P2, R10, R25, R26 ;  /* 0x000000190a1a7225 */ /* 0x000fc6000784001a */
[C---:B------:R-:W-:Y:S01]  /*1bb0*/  ISETP.GT.U32.AND.EX P1, PT, R50.reuse, -0x1, PT, P1 ;  /* 0xffffffff3200780c */ /* 0x040fe20003f24110 */
[----:B------:R-:W-:Y:S01]  /*1bc0*/  IMAD.X R45, RZ, RZ, RZ, P2 ;  /* 0x000000ffff2d7224 */ /* 0x000fe200010e06ff */
[----:B------:R-:W-:Y:S01]  /*1bd0*/  ISETP.LT.U32.AND P2, PT, R47, R42, PT ;  /* 0x0000002a2f00720c */ /* 0x000fe20003f41070 */
[----:B------:R-:W-:Y:S01]  /*1be0*/  IMAD.X R42, R43, 0x1, R42, P3 ;  /* 0x000000012b2a7824 */ /* 0x000fe200018e062a */
[----:B------:R-:W-:Y:S01]  /*1bf0*/  ISETP.LT.U32.OR.EX P1, PT, R50, R55, P1, P5 ;  /* 0x000000373200720c */ /* 0x000fe20000f21550 */
[----:B------:R-:W-:Y:S01]  /*1c00*/  IMAD.MOV.U32 R44, RZ, RZ, R27 ;  /* 0x000000ffff2c7224 */ /* 0x000fe200078e001b */
[----:B------:R-:W-:Y:S01]  /*1c10*/  IADD3 R52, P5, -R41, R52, RZ ;  /* 0x0000003429347210 */ /* 0x000fe20007fbe1ff */
[----:B------:R-:W-:Y:S01]  /*1c20*/  IMAD.WIDE.U32 R40, R10, R24, RZ ;  /* 0x000000180a287225 */ /* 0x000fe200078e00ff */
[----:B------:R-:W-:Y:S02]  /*1c30*/  SEL R20, RZ, 0x1, !P1 ;  /* 0x00000001ff147807 */ /* 0x000fe40004800000 */
[----:B------:R-:W-:-:S02]  /*1c40*/  SEL R27, RZ, 0xffffffff, !P0 ;  /* 0xffffffffff1b7807 */ /* 0x000fc40004000000 */
[----:B------:R-:W-:Y:S02]  /*1c50*/  IADD3 R20, P4, -R20, R49, RZ ;  /* 0x0000003114147210 */ /* 0x000fe40007f9e1ff */
[----:B------:R-:W-:Y:S01]  /*1c60*/  IADD3 R49, P3, R41, R26, RZ ;  /* 0x0000001a29317210 */ /* 0x000fe20007f7e0ff */
[----:B------:R-:W-:Y:S01]  /*1c70*/  IMAD.X R56, R56, 0x1, ~R27, P5 ;  /* 0x0000000138387824 */ /* 0x000fe200028e0e1b */
[-C--:B------:R-:W-:Y:S02]  /*1c80*/  IADD3 R41, P6, RZ, R40.reuse, RZ ;  /* 0x00000028ff297210 */ /* 0x080fe40007fde0ff */
[----:B------:R-:W-:Y:S01]  /*1c90*/  ISETP.LT.U32.AND.EX P2, PT, R42, R43, PT, P2 ;  /* 0x0000002b2a00720c */ /* 0x000fe20003f41120 */
[----:B------:R-:W-:Y:S01]  /*1ca0*/  IMAD.WIDE.U32.X R10, R11, R25, R44, P3 ;  /* 0x000000190b0a7225 */ /* 0x000fe200018e042c */
[----:B------:R-:W-:Y:S02]  /*1cb0*/  ISETP.LT.U32.AND P0, PT, R41, R40, PT ;  /* 0x000000282900720c */ /* 0x000fe40003f01070 */
[----:B------:R-:W-:Y:S01]  /*1cc0*/  SEL R43, RZ, 0xffffffff, !P1 ;  /* 0xffffffffff2b7807 */ /* 0x000fe20004800000 */
[----:B------:R-:W-:Y:S01]  /*1cd0*/  IMAD.X R40, R49, 0x1, R40, P6 ;  /* 0x0000000131287824 */ /* 0x000fe200030e0628 */
[----:B------:R-:W-:-:S02]  /*1ce0*/  ISETP.LT.U32.AND P1, PT, R32, R36, PT ;  /* 0x000000242000720c */ /* 0x000fc40003f21070 */
[----:B------:R-:W-:Y:S01]  /*1cf0*/  SEL R27, RZ, 0x1, !P2 ;  /* 0x00000001ff1b7807 */ /* 0x000fe20005000000 */
[----:B------:R-:W-:Y:S01]  /*1d00*/  IMAD.X R50, R50, 0x1, ~R43, P4 ;  /* 0x0000000132327824 */ /* 0x000fe200020e0e2b */
[----:B------:R-:W-:Y:S02]  /*1d10*/  ISETP.LT.U32.AND.EX P0, PT, R40, R49, PT, P0 ;  /* 0x000000312800720c */ /* 0x000fe40003f01100 */
[----:B------:R-:W-:Y:S02]  /*1d20*/  ISETP.LT.U32.AND.EX P2, PT, R33, R37, PT, P1 ;  /* 0x000000252100720c */ /* 0x000fe40003f41110 */
[----:B------:R-:W-:Y:S02]  /*1d30*/  SEL R43, RZ, 0x1, !P0 ;  /* 0x00000001ff2b7807 */ /* 0x000fe40004000000 */
[----:B------:R-:W-:Y:S02]  /*1d40*/  IADD3 R27, P4, P5, -R27, R47, -R42 ;  /* 0x0000002f1b1b7210 */ /* 0x000fe40007d9e92a */
[----:B------:R-:W-:-:S02]  /*1d50*/  SEL R45, RZ, 0x1, !P2 ;  /* 0x00000001ff2d7807 */ /* 0x000fc40005000000 */
[----:B------:R-:W-:Y:S02]  /*1d60*/  IADD3 R43, P0, P1, -R43, R41, -R40 ;  /* 0x000000292b2b7210 */ /* 0x000fe4000791e928 */
[----:B------:R-:W-:Y:S02]  /*1d70*/  IADD3.X R41, R17, -0x1, R42, P4, P5 ;  /* 0xffffffff11297810 */ /* 0x000fe400027ea42a */
[----:B------:R-:W-:Y:S02]  /*1d80*/  IADD3 R36, P5, P6, R45, R32, -R36 ;  /* 0x000000202d247210 */ /* 0x000fe40007ebe824 */
[----:B------:R-:W-:Y:S02]  /*1d90*/  SEL R32, RZ, 0xffffffff, !P2 ;  /* 0xffffffffff207807 */ /* 0x000fe40005000000 */
[----:B------:R-:W-:Y:S02]  /*1da0*/  IADD3 R25, P3, R20, R13, RZ ;  /* 0x0000000d14197210 */ /* 0x000fe40007f7e0ff */
[----:B------:R-:W-:-:S02]  /*1db0*/  IADD3 R53, P2, R14, R53, RZ ;  /* 0x000000350e357210 */ /* 0x000fc40007f5e0ff */
[----:B------:R-:W-:Y:S02]  /*1dc0*/  IADD3.X R45, R17, -0x1, R40, P0, P1 ;  /* 0xffffffff112d7810 */ /* 0x000fe400007e2428 */
[----:B------:R-:W-:Y:S01]  /*1dd0*/  ISETP.LT.U32.AND P1, PT, R8, R27, PT ;  /* 0x0000001b0800720c */ /* 0x000fe20003f21070 */
[----:B------:R-:W-:Y:S01]  /*1de0*/  IMAD.X R51, R46, 0x1, R51, P2 ;  /* 0x000000012e337824 */ /* 0x000fe200010e0633 */
[----:B------:R-:W-:Y:S02]  /*1df0*/  IADD3.X R32, R32, R33, ~R37, P5, P6 ;  /* 0x0000002120207210 */ /* 0x000fe40002fecc25 */
[----:B------:R-:W-:Y:S01]  /*1e00*/  ISETP.LT.U32.AND P0, PT, R53, R14, PT ;  /* 0x0000000e3500720c */ /* 0x000fe20003f01070 */
[----:B------:R-:W-:Y:S01]  /*1e10*/  IMAD.X R14, R50, 0x1, R7, P3 ;  /* 0x00000001320e7824 */ /* 0x000fe200018e0607 */
[----:B------:R-:W-:Y:S02]  /*1e20*/  ISETP.LT.U32.AND P5, PT, R10, R43, PT ;  /* 0x0000002b0a00720c */ /* 0x000fe40003fa1070 */
[----:B------:R-:W-:-:S02]  /*1e30*/  ISETP.GT.U32.AND P2, PT, R25, RZ, PT ;  /* 0x000000ff1900720c */ /* 0x000fc40003f44070 */
[----:B------:R-:W-:Y:S02]  /*1e40*/  ISETP.GT.U32.AND P3, PT, R53, RZ, PT ;  /* 0x000000ff3500720c */ /* 0x000fe40003f64070 */
[----:B------:R-:W-:Y:S02]  /*1e50*/  ISETP.LT.U32.AND.EX P1, PT, R9, R41, PT, P1 ;  /* 0x000000290900720c */ /* 0x000fe40003f21110 */
[----:B------:R-:W-:Y:S02]  /*1e60*/  ISETP.LT.U32.AND.EX P5, PT, R11, R45, PT, P5 ;  /* 0x0000002d0b00720c */ /* 0x000fe40003fa1150 */
[----:B------:R-:W-:Y:S02]  /*1e70*/  ISETP.LT.U32.AND P4, PT, R25, R20, PT ;  /* 0x000000141900720c */ /* 0x000fe40003f81070 */
[----:B------:R-:W-:Y:S02]  /*1e80*/  ISETP.GT.U32.AND.EX P2, PT, R14, -0x1, PT, P2 ;  /* 0xffffffff0e00780c */ /* 0x000fe40003f44120 */
[----:B------:R-:W-:-:S02]  /*1e90*/  ISETP.GT.U32.AND.EX P3, PT, R51, -0x1, PT, P3 ;  /* 0xffffffff3300780c */ /* 0x000fc40003f64130 */
[----:B------:R-:W-:Y:S02]  /*1ea0*/  SEL R33, RZ, 0x1, !P1 ;  /* 0x00000001ff217807 */ /* 0x000fe40004800000 */
[----:B------:R-:W-:Y:S02]  /*1eb0*/  SEL R17, RZ, 0x1, !P5 ;  /* 0x00000001ff117807 */ /* 0x000fe40006800000 */
[----:B------:R-:W-:Y:S02]  /*1ec0*/  ISETP.LT.U32.OR.EX P2, PT, R14, R50, P2, P4 ;  /* 0x000000320e00720c */ /* 0x000fe40001741540 */
[----:B------:R-:W-:Y:S02]  /*1ed0*/  ISETP.LT.U32.OR.EX P0, PT, R51, R46, P3, P0 ;  /* 0x0000002e3300720c */ /* 0x000fe40001f01500 */
[----:B------:R-:W-:Y:S02]  /*1ee0*/  IADD3 R33, P4, P3, R33, R8, -R27 ;  /* 0x0000000821217210 */ /* 0x000fe40007b9e81b */
[----:B------:R-:W-:-:S02]  /*1ef0*/  SEL R20, RZ, 0xffffffff, !P1 ;  /* 0xffffffffff147807 */ /* 0x000fc40004800000 */
[----:B------:R-:W-:Y:S02]  /*1f00*/  SEL R27, RZ, 0xffffffff, !P5 ;  /* 0xffffffffff1b7807 */ /* 0x000fe40006800000 */
[----:B------:R-:W-:Y:S02]  /*1f10*/  IADD3 R8, P5, P6, R17, R10, -R43 ;  /* 0x0000000a11087210 */ /* 0x000fe40007ebe82b */
[----:B------:R-:W-:Y:S02]  /*1f20*/  IADD3.X R9, R20, R9, ~R41, P4, P3 ;  /* 0x0000000914097210 */ /* 0x000fe400027e6c29 */
[----:B------:R-:W-:Y:S02]  /*1f30*/  IADD3 R54, P1, R33, R54, RZ ;  /* 0x0000003621367210 */ /* 0x000fe40007f3e0ff */
[----:B------:R-:W-:Y:S02]  /*1f40*/  SEL R10, RZ, 0x1, !P0 ;  /* 0x00000001ff0a7807 */ /* 0x000fe40004000000 */
[----:B------:R-:W-:-:S02]  /*1f50*/  IADD3.X R20, R27, R11, ~R45, P5, P6 ;  /* 0x0000000b1b147210 */ /* 0x000fc40002fecc2d */
[----:B------:R-:W-:Y:S02]  /*1f60*/  IADD3 R11, P5, R4, R21, RZ ;  /* 0x00000015040b7210 */ /* 0x000fe40007fbe0ff */
[----:B------:R-:W-:Y:S01]  /*1f70*/  IADD3 R53, P6, -R10, R53, RZ ;  /* 0x000000350a357210 */ /* 0x000fe20007fde1ff */
[----:B------:R-:W-:Y:S01]  /*1f80*/  IMAD.X R10, R9, 0x1, R15, P1 ;  /* 0x00000001090a7824 */ /* 0x000fe200008e060f */
[----:B------:R-:W-:Y:S01]  /*1f90*/  ISETP.GE.U32.AND P1, PT, R48, R21, PT ;  /* 0x000000153000720c */ /* 0x000fe20003f26070 */
[----:B------:R-:W-:Y:S01]  /*1fa0*/  IMAD.X R17, R12, 0x1, R19, P5 ;  /* 0x000000010c117824 */ /* 0x000fe200028e0613 */
[----:B------:R-:W-:Y:S02]  /*1fb0*/  ISETP.GT.U32.AND P5, PT, R11, RZ, PT ;  /* 0x000000ff0b00720c */ /* 0x000fe40003fa4070 */
[----:B------:R-:W-:Y:S02]  /*1fc0*/  ISETP.GT.U32.AND P3, PT, R54, RZ, PT ;  /* 0x000000ff3600720c */ /* 0x000fe40003f64070 */
[----:B------:R-:W-:-:S02]  /*1fd0*/  SEL R27, RZ, 0xffffffff, !P0 ;  /* 0xffffffffff1b7807 */ /* 0x000fc40004000000 */
[----:B------:R-:W-:Y:S02]  /*1fe0*/  ISETP.GE.U32.AND.EX P0, PT, R18, R19, PT, P1 ;  /* 0x000000131200720c */ /* 0x000fe40003f06110 */
[----:B------:R-:W-:Y:S01]  /*1ff0*/  ISETP.LT.U32.AND P1, PT, R11, R4, PT ;  /* 0x000000040b00720c */ /* 0x000fe20003f21070 */
[----:B------:R-:W-:Y:S01]  /*2000*/  IMAD.X R27, R51, 0x1, ~R27, P6 ;  /* 0x00000001331b7824 */ /* 0x000fe200030e0e1b */
[C---:B------:R-:W-:Y:S02]  /*2010*/  ISETP.GT.U32.AND.EX P5, PT, R17.reuse, -0x1, PT, P5 ;  /* 0xffffffff1100780c */ /* 0x040fe40003fa4150 */
[----:B------:R-:W-:Y:S02]  /*2020*/  ISETP.LT.U32.AND P4, PT, R54, R33, PT ;  /* 0x000000213600720c */ /* 0x000fe40003f81070 */
[----:B------:R-:W-:Y:S02]  /*2030*/  ISETP.GT.U32.AND.EX P3, PT, R10, -0x1, PT, P3 ;  /* 0xffffffff0a00780c */ /* 0x000fe40003f64130 */
[----:B------:R-:W-:-:S02]  /*2040*/  ISETP.LT.U32.OR.EX P1, PT, R17, R12, P5, P1 ;  /* 0x0000000c1100720c */ /* 0x000fc40002f21510 */
[----:B------:R-:W-:Y:S02]  /*2050*/  ISETP.LT.U32.OR.EX P3, PT, R10, R9, P3, P4 ;  /* 0x000000090a00720c */ /* 0x000fe40001f61540 */
[----:B------:R-:W-:Y:S02]  /*2060*/  SEL R37, RZ, 0x1, P0 ;  /* 0x00000001ff257807 */ /* 0x000fe40000000000 */
[----:B------:R-:W-:Y:S02]  /*2070*/  SEL R24, RZ, 0x1, !P1 ;  /* 0x00000001ff187807 */ /* 0x000fe40004800000 */
[----:B------:R-:W-:Y:S02]  /*2080*/  SEL R9, RZ, 0x1, !P3 ;  /* 0x00000001ff097807 */ /* 0x000fe40005800000 */
[----:B------:R-:W-:Y:S02]  /*2090*/  SEL R26, RZ, 0xffffffff, !P1 ;  /* 0xffffffffff1a7807 */ /* 0x000fe40004800000 */
[----:B------:R-:W-:-:S02]  /*20a0*/  SEL R15, RZ, 0xffffffff, !P3 ;  /* 0xffffffffff0f7807 */ /* 0x000fc40005800000 */
[----:B------:R-:W-:Y:S02]  /*20b0*/  IADD3 R37, P4, P5, R37, R48, -R21 ;  /* 0x0000003025257210 */ /* 0x000fe40007d9e815 */
[----:B------:R-:W-:Y:S02]  /*20c0*/  SEL R41, RZ, 0xffffffff, P0 ;  /* 0xffffffffff297807 */ /* 0x000fe40000000000 */
[----:B------:R-:W-:Y:S02]  /*20d0*/  IADD3 R24, P1, P3, R53, R11, -R24 ;  /* 0x0000000b35187210 */ /* 0x000fe40007b3e818 */
[----:B------:R-:W-:Y:S02]  /*20e0*/  IADD3 R9, P0, -R9, R54, RZ ;  /* 0x0000003609097210 */ /* 0x000fe40007f1e1ff */
[----:B------:R-:W-:Y:S02]  /*20f0*/  IADD3.X R41, R41, R18, ~R19, P4, P5 ;  /* 0x0000001229297210 */ /* 0x000fe400027eac13 */
[----:B------:R-:W-:Y:S01]  /*2100*/  IADD3.X R26, R27, R17, ~R26, P1, P3 ;  /* 0x000000111b1a7210 */ /* 0x000fe20000fe6c1a */
[----:B------:R-:W-:Y:S01]  /*2110*/  IMAD.X R15, R10, 0x1, ~R15, P0 ;  /* 0x000000010a0f7824 */ /* 0x000fe200000e0e0f */
[----:B------:R-:W-:-:S02]  /*2120*/  IADD3 R18, P1, R9, R8, RZ ;  /* 0x0000000809127210 */ /* 0x000fc40007f3e0ff */
[----:B------:R-:W-:Y:S02]  /*2130*/  ISETP.GE.U32.AND P0, PT, R37, R4, PT ;  /* 0x000000042500720c */ /* 0x000fe40003f06070 */
[----:B------:R-:W-:Y:S01]  /*2140*/  ISETP.GT.U32.AND P5, PT, R18, RZ, PT ;  /* 0x000000ff1200720c */ /* 0x000fe20003fa4070 */
[----:B------:R-:W-:Y:S01]  /*2150*/  IMAD.X R20, R15, 0x1, R20, P1 ;  /* 0x000000010f147824 */ /* 0x000fe200008e0614 */
[----:B------:R-:W-:Y:S02]  /*2160*/  ISETP.GT.U32.AND P4, PT, R24, RZ, PT ;  /* 0x000000ff1800720c */ /* 0x000fe40003f84070 */
[----:B------:R-:W-:Y:S02]  /*2170*/  ISETP.LT.U32.AND P1, PT, R18, R9, PT ;  /* 0x000000091200720c */ /* 0x000fe40003f21070 */
[----:B------:R-:W-:Y:S01]  /*2180*/  ISETP.GE.U32.AND.EX P0, PT, R41, R12, PT, P0 ;  /* 0x0000000c2900720c */ /* 0x000fe20003f06100 */
[----:B------:R-:W0:Y:S01]  /*2190*/  LDS.128 R8, [R2+0x20] ;  /* 0x0000200002087984 */ /* 0x000e220000000c00 */
[----:B------:R-:W-:-:S02]  /*21a0*/  ISETP.GT.U32.AND.EX P5, PT, R20, -0x1, PT, P5 ;  /* 0xffffffff1400780c */ /* 0x000fc40003fa4150 */
[----:B------:R-:W-:Y:S02]  /*21b0*/  ISETP.LT.U32.AND P3, PT, R24, R53, PT ;  /* 0x000000351800720c */ /* 0x000fe40003f61070 */
[----:B------:R-:W-:Y:S02]  /*21c0*/  ISETP.GT.U32.AND.EX P4, PT, R26, -0x1, PT, P4 ;  /* 0xffffffff1a00780c */ /* 0x000fe40003f84140 */
[----:B------:R-:W-:Y:S02]  /*21d0*/  SEL R21, RZ, 0x1, P0 ;  /* 0x00000001ff157807 */ /* 0x000fe40000000000 */
[----:B------:R-:W-:Y:S02]  /*21e0*/  ISETP.LT.U32.OR.EX P5, PT, R20, R15, P5, P1 ;  /* 0x0000000f1400720c */ /* 0x000fe40002fa1510 */
[----:B------:R-:W-:Y:S02]  /*21f0*/  ISETP.LT.U32.OR.EX P4, PT, R26, R27, P4, P3 ;  /* 0x0000001b1a00720c */ /* 0x000fe40002781530 */
[----:B------:R-:W-:-:S02]  /*2200*/  SEL R33, RZ, 0xffffffff, P0 ;  /* 0xffffffffff217807 */ /* 0x000fc40000000000 */
[----:B------:R-:W-:Y:S02]  /*2210*/  IADD3 R21, P3, P6, R21, R37, -R4 ;  /* 0x0000002515157210 */ /* 0x000fe40007e7e804 */
[----:B------:R-:W-:Y:S02]  /*2220*/  SEL R15, RZ, 0x1, !P5 ;  /* 0x00000001ff0f7807 */ /* 0x000fe40006800000 */
[----:B------:R-:W-:Y:S02]  /*2230*/  ISETP.GE.U32.AND P1, PT, R52, R13, PT ;  /* 0x0000000d3400720c */ /* 0x000fe40003f26070 */
[----:B------:R-:W-:Y:S02]  /*2240*/  IADD3.X R33, R33, R41, ~R12, P3, P6 ;  /* 0x0000002921217210 */ /* 0x000fe40001fecc0c */
[----:B------:R-:W-:Y:S02]  /*2250*/  SEL R19, RZ, 0x1, !P4 ;  /* 0x00000001ff137807 */ /* 0x000fe40006000000 */
[----:B------:R-:W-:-:S02]  /*2260*/  IADD3 R15, P3, -R15, R18, RZ ;  /* 0x000000120f0f7210 */ /* 0x000fc40007f7e1ff */
[----:B------:R-:W-:Y:S02]  /*2270*/  SEL R17, RZ, 0xffffffff, !P5 ;  /* 0xffffffffff117807 */ /* 0x000fe40006800000 */
[----:B------:R-:W-:Y:S02]  /*2280*/  ISETP.GE.U32.AND.EX P0, PT, R56, R7, PT, P1 ;  /* 0x000000073800720c */ /* 0x000fe40003f06110 */
[----:B------:R-:W-:Y:S01]  /*2290*/  IADD3 R19, P1, -R19, R24, RZ ;  /* 0x0000001813137210 */ /* 0x000fe20007f3e1ff */
[----:B------:R-:W-:Y:S01]  /*22a0*/  IMAD.X R17, R20, 0x1, ~R17, P3 ;  /* 0x0000000114117824 */ /* 0x000fe200018e0e11 */
[----:B------:R-:W-:Y:S02]  /*22b0*/  SEL R27, RZ, 0xffffffff, !P4 ;  /* 0xffffffffff1b7807 */ /* 0x000fe40006000000 */
[-C--:B------:R-:W-:Y:S02]  /*22c0*/  IADD3 R12, P6, R15, R36.reuse, RZ ;  /* 0x000000240f0c7210 */ /* 0x080fe40007fde0ff */
[----:B------:R-:W-:Y:S01]  /*22d0*/  SEL R4, RZ, 0x1, P0 ;  /* 0x00000001ff047807 */ /* 0x000fe20000000000 */
[----:B------:R-:W-:Y:S01]  /*22e0*/  IMAD.X R27, R26, 0x1, ~R27, P1 ;  /* 0x000000011a1b7824 */ /* 0x000fe200008e0e1b */
[----:B------:R-:W-:Y:S01]  /*22f0*/  ISETP.GT.U32.AND P1, PT, R12, RZ, PT ;  /* 0x000000ff0c00720c */ /* 0x000fe20003f24070 */
[----:B------:R-:W-:Y:S01]  /*2300*/  IMAD.X R18, R17, 0x1, R32, P6 ;  /* 0x0000000111127824 */ /* 0x000fe200030e0620 */
[----:B------:R-:W-:-:S02]  /*2310*/  ISETP.GE.U32.AND P3, PT, R19, R36, PT ;  /* 0x000000241300720c */ /* 0x000fc40003f66070 */
[----:B------:R-:W-:Y:S02]  /*2320*/  IADD3 R13, P4, P5, R4, R52, -R13 ;  /* 0x00000034040d7210 */ /* 0x000fe40007d9e80d */
[----:B------:R-:W-:Y:S02]  /*2330*/  SEL R20, RZ, 0xffffffff, P0 ;  /* 0xffffffffff147807 */ /* 0x000fe40000000000 */
[----:B------:R-:W-:Y:S02]  /*2340*/  ISETP.GT.U32.AND.EX P6, PT, R18, -0x1, PT, P1 ;  /* 0xffffffff1200780c */ /* 0x000fe40003fc4110 */
[----:B------:R-:W-:Y:S02]  /*2350*/  ISETP.LT.U32.AND P0, PT, R12, R15, PT ;  /* 0x0000000f0c00720c */ /* 0x000fe40003f01070 */
[----:B------:R-:W-:Y:S02]  /*2360*/  IADD3 R4, P1, R21, R38, RZ ;  /* 0x0000002615047210 */ /* 0x000fe40007f3e0ff */
[----:B------:R-:W-:-:S02]  /*2370*/  ISETP.GE.U32.AND.EX P3, PT, R27, R32, PT, P3 ;  /* 0x000000201b00720c */ /* 0x000fc40003f66130 */
[----:B------:R-:W-:Y:S01]  /*2380*/  IADD3.X R56, R20, R56, ~R7, P4, P5 ;  /* 0x0000003814387210 */ /* 0x000fe200027eac07 */
[----:B------:R-:W-:Y:S01]  /*2390*/  IMAD.X R39, R33, 0x1, R39, P1 ;  /* 0x0000000121277824 */ /* 0x000fe200008e0627 */
[----:B------:R-:W-:Y:S02]  /*23a0*/  ISETP.LT.U32.OR.EX P0, PT, R18, R17, P6, P0 ;  /* 0x000000111200720c */ /* 0x000fe40003701500 */
[----:B------:R-:W-:Y:S02]  /*23b0*/  SEL R7, RZ, 0x1, P3 ;  /* 0x00000001ff077807 */ /* 0x000fe40001800000 */
[----:B------:R-:W-:Y:S02]  /*23c0*/  ISETP.LT.U32.AND P1, PT, R4, R21, PT ;  /* 0x000000150400720c */ /* 0x000fe40003f21070 */
[----:B------:R-:W-:Y:S02]  /*23d0*/  SEL R21, RZ, 0xffffffff, P3 ;  /* 0xffffffffff157807 */ /* 0x000fe40001800000 */
[----:B------:R-:W-:-:S02]  /*23e0*/  SEL R17, RZ, 0x1, !P0 ;  /* 0x00000001ff117807 */ /* 0x000fc40004000000 */
[----:B------:R-:W-:Y:S02]  /*23f0*/  ISETP.GT.U32.AND P3, PT, R4, RZ, PT ;  /* 0x000000ff0400720c */ /* 0x000fe40003f64070 */
[----:B------:R-:W-:Y:S02]  /*2400*/  IADD3 R36, P4, P5, R7, R19, -R36 ;  /* 0x0000001307247210 */ /* 0x000fe40007d9e824 */
[----:B------:R-:W-:Y:S02]  /*2410*/  SEL R19, RZ, 0xffffffff, !P0 ;  /* 0xffffffffff137807 */ /* 0x000fe40004000000 */
[----:B------:R-:W-:Y:S02]  /*2420*/  IADD3 R17, P6, -R17, R12, RZ ;  /* 0x0000000c11117210 */ /* 0x000fe40007fde1ff */
[----:B------:R-:W-:Y:S02]  /*2430*/  ISETP.GT.U32.AND.EX P0, PT, R39, -0x1, PT, P3 ;  /* 0xffffffff2700780c */ /* 0x000fe40003f04130 */
[----:B------:R-:W-:Y:S01]  /*2440*/  IADD3.X R21, R21, R27, ~R32, P4, P5 ;  /* 0x0000001b15157210 */ /* 0x000fe200027eac20 */
[----:B------:R-:W-:Y:S01]  /*2450*/  IMAD.X R19, R18, 0x1, ~R19, P6 ;  /* 0x0000000112137824 */ /* 0x000fe200030e0e13 */
[----:B0-----:R-:W-:-:S02]  /*2460*/  IADD3 R15, P3, R8, R36, RZ ;  /* 0x00000024080f7210 */ /* 0x001fc40007f7e0ff */
[----:B------:R-:W-:Y:S01]  /*2470*/  IADD3 R7, P5, R17, R10, RZ ;  /* 0x0000000a11077210 */ /* 0x000fe20007fbe0ff */
[----:B------:R-:W-:Y:S01]  /*2480*/  IMAD.MOV.U32 R10, RZ, RZ, R13 ;  /* 0x000000ffff0a7224 */ /* 0x000fe200078e000d */
[----:B------:R-:W-:Y:S01]  /*2490*/  ISETP.GT.U32.AND P6, PT, R15, RZ, PT ;  /* 0x000000ff0f00720c */ /* 0x000fe20003fc4070 */
[----:B------:R-:W-:Y:S01]  /*24a0*/  IMAD.X R18, R9, 0x1, R21, P3 ;  /* 0x0000000109127824 */ /* 0x000fe200018e0615 */
[----:B------:R-:W-:Y:S01]  /*24b0*/  ISETP.LT.U32.AND P4, PT, R15, R36, PT ;  /* 0x000000240f00720c */ /* 0x000fe20003f81070 */
[----:B------:R-:W-:Y:S01]  /*24c0*/  IMAD.X R12, R19, 0x1, R11, P5 ;  /* 0x00000001130c7824 */ /* 0x000fe200028e060b */
[----:B------:R-:W-:Y:S01]  /*24d0*/  ISETP.GT.U32.AND P3, PT, R7, RZ, PT ;  /* 0x000000ff0700720c */ /* 0x000fe20003f64070 */
[----:B------:R-:W-:Y:S01]  /*24e0*/  IMAD.MOV.U32 R11, RZ, RZ, R56 ;  /* 0x000000ffff0b7224 */ /* 0x000fe200078e0038 */
[----:B------:R-:W-:Y:S02]  /*24f0*/  ISETP.GT.U32.AND.EX P6, PT, R18, -0x1, PT, P6 ;  /* 0xffffffff1200780c */ /* 0x000fe40003fc4160 */
[----:B------:R-:W-:-:S02]  /*2500*/  ISETP.LT.U32.OR.EX P1, PT, R39, R33, P0, P1 ;  /* 0x000000212700720c */ /* 0x000fc40000721510 */
[----:B------:R-:W-:Y:S02]  /*2510*/  SEL R8, RZ, 0x1, !P2 ;  /* 0x00000001ff087807 */ /* 0x000fe40005000000 */
[----:B------:R-:W-:Y:S02]  /*2520*/  ISETP.LT.U32.AND P0, PT, R7, R17, PT ;  /* 0x000000110700720c */ /* 0x000fe40003f01070 */
[----:B------:R-:W-:Y:S02]  /*2530*/  ISETP.GT.U32.AND.EX P3, PT, R12, -0x1, PT, P3 ;  /* 0xffffffff0c00780c */ /* 0x000fe40003f64130 */
[----:B------:R-:W-:Y:S02]  /*2540*/  ISETP.LT.U32.OR.EX P4, PT, R18, R21, P6, P4 ;  /* 0x000000151200720c */ /* 0x000fe40003781540 */
[----:B------:R-:W-:Y:S02]  /*2550*/  SEL R17, RZ, 0x1, !P1 ;  /* 0x00000001ff117807 */ /* 0x000fe40004800000 */
[----:B------:R-:W-:-:S02]  /*2560*/  IADD3 R25, P5, -R8, R25, RZ ;  /* 0x0000001908197210 */ /* 0x000fc40007fbe1ff */
[----:B------:R-:W-:Y:S02]  /*2570*/  SEL R9, RZ, 0xffffffff, !P2 ;  /* 0xffffffffff097807 */ /* 0x000fe40005000000 */
[----:B------:R-:W-:Y:S02]  /*2580*/  ISETP.LT.U32.OR.EX P0, PT, R12, R19, P3, P0 ;  /* 0x000000130c00720c */ /* 0x000fe40001f01500 */
[----:B------:R-:W-:Y:S01]  /*2590*/  SEL R8, RZ, 0x1, !P4 ;  /* 0x00000001ff087807 */ /* 0x000fe20006000000 */
[----:B------:R-:W-:Y:S01]  /*25a0*/  IMAD.X R24, R14, 0x1, ~R9, P5 ;  /* 0x000000010e187824 */ /* 0x000fe200028e0e09 */
[----:B------:R-:W-:Y:S01]  /*25b0*/  IADD3 R17, P6, -R17, R4, RZ ;  /* 0x0000000411117210 */ /* 0x000fe20007fde1ff */
[----:B------:R-:W-:Y:S01]  /*25c0*/  IMAD.MOV.U32 R9, RZ, RZ, R3 ;  /* 0x000000ffff097224 */ /* 0x000fe200078e0003 */
[----:B------:R-:W-:Y:S02]  /*25d0*/  SEL R20, RZ, 0xffffffff, !P1 ;  /* 0xffffffffff147807 */ /* 0x000fe40004800000 */
[----:B------:R-:W-:-:S02]  /*25e0*/  SEL R4, RZ, 0x1, !P0 ;  /* 0x00000001ff047807 */ /* 0x000fc40004000000 */
[----:B------:R-:W-:Y:S01]  /*25f0*/  IADD3 R14, P1, -R8, R15, RZ ;  /* 0x0000000f080e7210 */ /* 0x000fe20007f3e1ff */
[----:B------:R-:W-:Y:S01]  /*2600*/  IMAD.MOV.U32 R8, RZ, RZ, R6 ;  /* 0x000000ffff087224 */ /* 0x000fe200078e0006 */
[----:B------:R-:W-:Y:S01]  /*2610*/  IADD3 R4, P2, -R4, R7, RZ ;  /* 0x0000000704047210 */ /* 0x000fe20007f5e1ff */
[----:B------:R-:W-:Y:S01]  /*2620*/  IMAD.X R20, R39, 0x1, ~R20, P6 ;  /* 0x0000000127147824 */ /* 0x000fe200030e0e14 */
[----:B------:R-:W-:Y:S02]  /*2630*/  SEL R15, RZ, 0xffffffff, !P4 ;  /* 0xffffffffff0f7807 */ /* 0x000fe40006000000 */
[----:B------:R-:W-:Y:S01]  /*2640*/  SEL R3, RZ, 0xffffffff, !P0 ;  /* 0xffffffffff037807 */ /* 0x000fe20004000000 */
[----:B------:R0:W-:Y:S02]  /*2650*/  STS.128 [R2], R8 ;  /* 0x0000000802007388 */ /* 0x0001e40000000c00 */
[----:B------:R-:W-:Y:S02]  /*2660*/  IMAD.X R15, R18, 0x1, ~R15, P1 ;  /* 0x00000001120f7824 */ /* 0x000fe400008e0e0f */
[----:B------:R-:W-:-:S02]  /*2670*/  IMAD.X R3, R12, 0x1, ~R3, P2 ;  /* 0x000000010c037824 */ /* 0x000fc400010e0e03 */
[----:B0-----:R-:W-:Y:S02]  /*2680*/  IMAD.MOV.U32 R10, RZ, RZ, R17 ;  /* 0x000000ffff0a7224 */ /* 0x001fe400078e0011 */
[----:B------:R-:W-:Y:S02]  /*2690*/  IMAD.MOV.U32 R11, RZ, RZ, R20 ;  /* 0x000000ffff0b7224 */ /* 0x000fe400078e0014 */
[----:B------:R-:W-:Y:S02]  /*26a0*/  IMAD.MOV.U32 R8, RZ, RZ, R25 ;  /* 0x000000ffff087224 */ /* 0x000fe400078e0019 */
[----:B------:R-:W-:-:S05]  /*26b0*/  IMAD.MOV.U32 R9, RZ, RZ, R24 ;  /* 0x000000ffff097224 */ /* 0x000fca00078e0018 */
[----:B------:R0:W-:Y:S02]  /*26c0*/  STS.128 [R2+0x10], R8 ;  /* 0x0000100802007388 */ /* 0x0001e40000000c00 */
[----:B0-----:R-:W-:Y:S02]  /*26d0*/  IMAD.MOV.U32 R8, RZ, RZ, R14 ;  /* 0x000000ffff087224 */ /* 0x001fe400078e000e */
[----:B------:R-:W-:Y:S02]  /*26e0*/  IMAD.MOV.U32 R9, RZ, RZ, R15 ;  /* 0x000000ffff097224 */ /* 0x000fe400078e000f */
[----:B------:R-:W-:Y:S02]  /*26f0*/  IMAD.MOV.U32 R10, RZ, RZ, R4 ;  /* 0x000000ffff0a7224 */ /* 0x000fe400078e0004 */
[----:B------:R-:W-:-:S05]  /*2700*/  IMAD.MOV.U32 R11, RZ, RZ, R3 ;  /* 0x000000ffff0b7224 */ /* 0x000fca00078e0003 */
[----:B------:R1:W-:Y:S02]  /*2710*/  STS.128 [R2+0x20], R8 ;  /* 0x0000200802007388 */ /* 0x0003e40000000c00 */
.L_x_33:
[----:B------:R-:W-:Y:S05]  /*2720*/  BSYNC B0 ;  /* 0x0000000000007941 */ /* 0x000fea0003800000 */
.L_x_32:
[----:B------:R-:W-:Y:S01]  /*2730*/  USHF.L.U32 UR5, UR5, 0x1, URZ ;  /* 0x0000000105057899 */ /* 0x000fe2000800063f */
[----:B------:R-:W-:Y:S03]  /*2740*/  BAR.SYNC.DEFER_BLOCKING 0x0 ;  /* 0x0000000000007b1d */ /* 0x000fe60000010000 */
[----:B------:R-:W-:-:S06]  /*2750*/  UISETP.GE.U32.AND UP0, UPT, UR5, UR9, UPT ;  /* 0x000000090500728c */ /* 0x000fcc000bf06070 */
[----:B------:R-:W-:-:S13]  /*2760*/  PLOP3.LUT P0, PT, PT, PT, UP0, 0x80, 0x0 ;  /* 0x000000000000781c */ /* 0x000fda0003f0f008 */
[----:B------:R-:W-:Y:S05]  /*2770*/  @!P0 BRA `(.L_x_34) ;  /* 0xffffffd800f08947 */ /* 0x000fea000383ffff */
.L_x_31:
[----:B------:R-:W2:Y:S01]  /*2780*/  S2R R0, SR_TID.X ;  /* 0x0000000000007919 */ /* 0x000ea20000002100 */
[----:B------:R-:W-:Y:S01]  /*2790*/  BSSY B0, `(.L_x_35) ;  /* 0x0000014000007945 */ /* 0x000fe20003800000 */
[----:B--2---:R-:W-:-:S13]  /*27a0*/  ISETP.NE.AND P0, PT, R0, RZ, PT ;  /* 0x000000ff0000720c */ /* 0x004fda0003f05270 */
[----:B------:R-:W-:Y:S05]  /*27b0*/  @P0 BRA `(.L_x_36) ;  /* 0x0000000000440947 */ /* 0x000fea0003800000 */
[----:B------:R-:W-:Y:S01]  /*27c0*/  UMOV UR5, 0x1 ;  /* 0x0000000100057882 */ /* 0x000fe20000000000 */
[----:B------:R-:W-:Y:S01]  /*27d0*/  UMOV UR6, 0xffffffff ;  /* 0xffffffff00067882 */ /* 0x000fe20000000000 */
[----:B------:R-:W-:Y:S01]  /*27e0*/  UIADD3 UR5, UP0, UR5, 0x1, URZ ;  /* 0x0000000105057890 */ /* 0x000fe2000ff1e03f */
[----:B01----:R-:W-:-:S03]  /*27f0*/  CS2R R10, SRZ ;  /* 0x00000000000a7805 */ /* 0x003fc6000001ff00 */
[----:B------:R-:W-:Y:S02]  /*2800*/  UIADD3.X UR6, UR6, -0x1, URZ, UP0, !UPT ;  /* 0xffffffff06067890 */ /* 0x000fe400087fe43f */
[----:B------:R-:W-:-:S04]  /*2810*/  UISETP.GT.U32.AND UP0, UPT, UR5, URZ, UPT ;  /* 0x0000003f0500728c */ /* 0x000fc8000bf04070 */
[----:B------:R-:W-:-:S04]  /*2820*/  UISETP.GT.U32.AND.EX UP0, UPT, UR6, URZ, UPT, UP0 ;  /* 0x0000003f0600728c */ /* 0x000fc8000bf04100 */
[----:B------:R-:W-:Y:S02]  /*2830*/  USEL UR7, URZ, 0x1, !UP0 ;  /* 0x000000013f077887 */ /* 0x000fe4000c000000 */
[----:B------:R-:W-:Y:S02]  /*2840*/  USEL UR8, URZ, 0xffffffff, !UP0 ;  /* 0xffffffff3f087887 */ /* 0x000fe4000c000000 */
[----:B------:R-:W-:Y:S02]  /*2850*/  UIADD3 UR7, UP0, UR7, -UR5, URZ ;  /* 0x8000000507077290 */ /* 0x000fe4000ff1e03f */
[----:B------:R-:W-:Y:S02]  /*2860*/  UIMAD UR5, UR9, 0x30, UR4 ;  /* 0x00000030090578a4 */ /* 0x000fe4000f8e0204 */
[----:B------:R-:W-:Y:S02]  /*2870*/  UIADD3.X UR8, UR8, ~UR6, URZ, UP0, !UPT ;  /* 0x8000000608087290 */ /* 0x000fe400087fe43f */
[----:B------:R-:W-:-:S04]  /*2880*/  IMAD.U32 R8, RZ, RZ, UR7 ;  /* 0x00000007ff087e24 */ /* 0x000fc8000f8e00ff */
[----:B------:R-:W-:Y:S01]  /*2890*/  IMAD.U32 R9, RZ, RZ, UR8 ;  /* 0x00000008ff097e24 */ /* 0x000fe2000f8e00ff */
[----:B------:R-:W-:Y:S04]  /*28a0*/  STS.128 [UR5+-0x20], RZ ;  /* 0xffffe0ffff007988 */ /* 0x000fe80008000c05 */
[----:B------:R-:W-:Y:S04]  /*28b0*/  STS.128 [UR5+-0x10], RZ ;  /* 0xfffff0ffff007988 */ /* 0x000fe80008000c05 */
[----:B------:R2:W-:Y:S02]  /*28c0*/  STS.128 [UR5+-0x30], R8 ;  /* 0xffffd008ff007988 */ /* 0x0005e40008000c05 */
.L_x_36:
[----:B------:R-:W-:Y:S05]  /*28d0*/  BSYNC B0 ;  /* 0x0000000000007941 */ /* 0x000fea0003800000 */
.L_x_35:
[----:B------:R-:W-:Y:S01]  /*28e0*/  USHF.R.U32.HI UR5, URZ, 0x1, UR9 ;  /* 0x000000013f057899 */ /* 0x000fe20008011609 */
[----:B------:R-:W-:Y:S05]  /*28f0*/  BAR.SYNC.DEFER_BLOCKING 0x0 ;  /* 0x0000000000007b1d */ /* 0x000fea0000010000 */
[----:B------:R-:W-:-:S13]  /*2900*/  ISETP.NE.AND P0, PT, RZ, UR5, PT ;  /* 0x00000005ff007c0c */ /* 0x000fda000bf05270 */
[----:B------:R-:W-:Y:S05]  /*2910*/  @!P0 BRA `(.L_x_37) ;  /* 0x0000002400248947 */ /* 0x000fea0003800000 */
[----:B------:R-:W-:-:S07]  /*2920*/  LEA R0, R0, 0x2, 0x1 ;  /* 0x0000000200007811 */ /* 0x000fce00078e08ff */
.L_x_40:
[----:B------:R-:W-:Y:S01]  /*2930*/  IMAD.U32 R3, RZ, RZ, UR5 ;  /* 0x00000005ff037e24 */ /* 0x000fe2000f8e00ff */
[----:B------:R-:W-:Y:S03]  /*2940*/  BSSY B0, `(.L_x_38) ;  /* 0x0000242000007945 */ /* 0x000fe60003800000 */
[----:B------:R-:W-:-:S05]  /*2950*/  IMAD R3, R0, R3, -0x1 ;  /* 0xffffffff00037424 */ /* 0x000fca00078e0203 */
[----:B------:R-:W-:-:S13]  /*2960*/  ISETP.GE.U32.AND P0, PT, R3, UR9, PT ;  /* 0x0000000903007c0c */ /* 0x000fda000bf06070 */
[----:B---3--:R-:W-:Y:S05]  /*2970*/  @P0 BRA `(.L_x_39) ;  /* 0x0000002000f80947 */ /* 0x008fea0003800000 */
[----:B-1----:R-:W-:Y:S02]  /*2980*/  IMAD.MOV.U32 R2, RZ, RZ, 0x30 ;  /* 0x00000030ff027424 */ /* 0x002fe400078e00ff */
[----:B------:R-:W-:Y:S02]  /*2990*/  IMAD.MOV.U32 R4, RZ, RZ, 0x30 ;  /* 0x00000030ff047424 */ /* 0x000fe400078e00ff */
[C---:B------:R-:W-:Y:S02]  /*29a0*/  IMAD R2, R3.reuse, R2, UR4 ;  /* 0x0000000403027e24 */ /* 0x040fe4000f8e0202 */
[----:B------:R-:W-:-:S03]  /*29b0*/  VIADD R3, R3, -UR5 ;  /* 0x8000000503037c36 */ /* 0x000fc60008000000 */
[----:B------:R-:W1:Y:S01]  /*29c0*/  LDS.128 R40, [R2] ;  /* 0x0000000002287984 */ /* 0x000e620000000c00 */
[----:B------:R-:W-:-:S03]  /*29d0*/  IMAD R3, R3, R4, UR4 ;  /* 0x0000000403037e24 */ /* 0x000fc6000f8e0204 */
[----:B------:R-:W3:Y:S04]  /*29e0*/  LDS.128 R44, [R2+0x10] ;  /* 0x00001000022c7984 */ /* 0x000ee80000000c00 */
[----:B------:R-:W4:Y:S04]  /*29f0*/  LDS.128 R52, [R2+0x20] ;  /* 0x0000200002347984 */ /* 0x000f280000000c00 */
[----:B------:R-:W-:Y:S04]  /*2a00*/  LDS.128 R24, [R3] ;  /* 0x0000000003187984 */ /* 0x000fe80000000c00 */
[----:B------:R-:W-:Y:S04]  /*2a10*/  LDS.128 R36, [R3+0x10] ;  /* 0x0000100003247984 */ /* 0x000fe80000000c00 */
[----:B------:R-:W-:Y:S04]  /*2a20*/  LDS.128 R12, [R3+0x20] ;  /* 0x00002000030c7984 */ /* 0x000fe80000000c00 */
[----:B-1----:R-:W-:Y:S04]  /*2a30*/  STS.128 [R3], R40 ;  /* 0x0000002803007388 */ /* 0x002fe80000000c00 */
[----:B---3--:R-:W-:Y:S04]  /*2a40*/  STS.128 [R3+0x10], R44 ;  /* 0x0000102c03007388 */ /* 0x008fe80000000c00 */
[----:B----4-:R-:W-:Y:S04]  /*2a50*/  STS.128 [R3+0x20], R52 ;  /* 0x0000203403007388 */ /* 0x010fe80000000c00 */
[----:B0-2---:R-:W0:Y:S02]  /*2a60*/  LDS.128 R8, [R2] ;  /* 0x0000000002087984 */ /* 0x005e240000000c00 */
[----:B0-----:R-:W-:-:S04]  /*2a70*/  IMAD.WIDE.U32 R6, R9, R24, RZ ;  /* 0x0000001809067225 */ /* 0x001fc800078e00ff */
[----:B------:R-:W-:-:S04]  /*2a80*/  IMAD.WIDE.U32 R56, R11, R36, RZ ;  /* 0x000000240b387225 */ /* 0x000fc800078e00ff */
[----:B------:R-:W-:-:S04]  /*2a90*/  IMAD.WIDE.U32 R18, P0, R25, R8, R6 ;  /* 0x0000000819127225 */ /* 0x000fc80007800006 */
[----:B------:R-:W-:-:S04]  /*2aa0*/  IMAD.WIDE.U32 R6, R8, R24, RZ ;  /* 0x0000001808067225 */ /* 0x000fc800078e00ff */
[----:B------:R-:W-:Y:S01]  /*2ab0*/  IMAD.X R49, RZ, RZ, RZ, P0 ;  /* 0x000000ffff317224 */ /* 0x000fe200000e06ff */
[----:B------:R-:W-:Y:S01]  /*2ac0*/  IADD3 R21, P0, RZ, R6, RZ ;  /* 0x00000006ff157210 */ /* 0x000fe20007f1e0ff */
[----:B------:R-:W-:Y:S01]  /*2ad0*/  IMAD.WIDE.U32 R32, R10, R36, RZ ;  /* 0x000000240a207225 */ /* 0x000fe200078e00ff */
[----:B------:R-:W-:Y:S02]  /*2ae0*/  IADD3 R17, P2, R7, R18, RZ ;  /* 0x0000001207117210 */ /* 0x000fe40007f5e0ff */
[----:B------:R-:W-:Y:S01]  /*2af0*/  ISETP.LT.U32.AND P4, PT, R21, R6, PT ;  /* 0x000000061500720c */ /* 0x000fe20003f81070 */
[----:B------:R-:W-:Y:S01]  /*2b00*/  IMAD.WIDE.U32 R56, P5, R37, R10, R56 ;  /* 0x0000000a25387225 */ /* 0x000fe200078a0038 */
[----:B------:R-:W-:-:S03]  /*2b10*/  IADD3 R47, P1, RZ, R32, RZ ;  /* 0x00000020ff2f7210 */ /* 0x000fc60007f3e0ff */
[----:B------:R-:W-:Y:S01]  /*2b20*/  IMAD.X R4, R17, 0x1, R6, P0 ;  /* 0x0000000111047824 */ /* 0x000fe200000e0606 */
[----:B------:R-:W-:Y:S01]  /*2b30*/  IADD3 R59, P3, R33, R56, RZ ;  /* 0x00000038213b7210 */ /* 0x000fe20007f7e0ff */
[----:B------:R-:W-:Y:S01]  /*2b40*/  IMAD.WIDE.U32 R6, R9, R26, RZ ;  /* 0x0000001a09067225 */ /* 0x000fe200078e00ff */
[----:B------:R-:W-:Y:S02]  /*2b50*/  ISETP.LT.U32.AND P0, PT, R47, R32, PT ;  /* 0x000000202f00720c */ /* 0x000fe40003f01070 */
[----:B------:R-:W-:Y:S01]  /*2b60*/  ISETP.LT.U32.AND.EX P4, PT, R4, R17, PT, P4 ;  /* 0x000000110400720c */ /* 0x000fe20003f81140 */
[----:B------:R-:W-:Y:S02]  /*2b70*/  IMAD.X R52, R59, 0x1, R32, P1 ;  /* 0x000000013b347824 */ /* 0x000fe400008e0620 */
[----:B------:R-:W-:Y:S01]  /*2b80*/  IMAD.WIDE.U32 R42, R8, R26, RZ ;  /* 0x0000001a082a7225 */ /* 0x000fe200078e00ff */
[----:B------:R-:W-:-:S03]  /*2b90*/  SEL R3, RZ, 0x1, !P4 ;  /* 0x00000001ff037807 */ /* 0x000fc60006000000 */
[----:B------:R-:W-:-:S04]  /*2ba0*/  IMAD.WIDE.U32 R44, R11, R24, RZ ;  /* 0x000000180b2c7225 */ /* 0x000fc800078e00ff */
[----:B------:R-:W-:Y:S01]  /*2bb0*/  IMAD.WIDE.U32 R32, P1, R8, R27, R6 ;  /* 0x0000001b08207225 */ /* 0x000fe20007820006 */
[----:B------:R-:W-:-:S03]  /*2bc0*/  IADD3 R7, P6, RZ, R42, RZ ;  /* 0x0000002aff077210 */ /* 0x000fc60007fde0ff */
[----:B------:R-:W-:Y:S02]  /*2bd0*/  IMAD.MOV.U32 R48, RZ, RZ, R19 ;  /* 0x000000ffff307224 */ /* 0x000fe400078e0013 */
[----:B------:R-:W-:Y:S01]  /*2be0*/  IMAD.X R19, RZ, RZ, RZ, P5 ;  /* 0x000000ffff137224 */ /* 0x000fe200028e06ff */
[----:B------:R-:W-:Y:S01]  /*2bf0*/  IADD3 R53, P5, R43, R32, RZ ;  /* 0x000000202b357210 */ /* 0x000fe20007fbe0ff */
[----:B------:R-:W-:-:S04]  /*2c00*/  IMAD.WIDE.U32.X R48, R25, R9, R48, P2 ;  /* 0x0000000919307225 */ /* 0x000fc800010e0430 */
[----:B------:R-:W-:-:S04]  /*2c10*/  IMAD.WIDE.U32 R40, R10, R24, RZ ;  /* 0x000000180a287225 */ /* 0x000fc800078e00ff */
[----:B------:R-:W-:-:S04]  /*2c20*/  IMAD.WIDE.U32 R44, P2, R25, R10, R44 ;  /* 0x0000000a192c7225 */ /* 0x000fc8000784002c */
[----:B------:R-:W-:Y:S01]  /*2c30*/  IMAD.X R20, R53, 0x1, R42, P6 ;  /* 0x0000000135147824 */ /* 0x000fe200030e062a */
[----:B------:R-:W-:Y:S01]  /*2c40*/  IADD3 R55, P6, RZ, R40, RZ ;  /* 0x00000028ff377210 */ /* 0x000fe20007fde0ff */
[----:B------:R-:W-:Y:S01]  /*2c50*/  IMAD.WIDE.U32 R60, R9, R36, RZ ;  /* 0x00000024093c7225 */ /* 0x000fe200078e00ff */
[----:B------:R-:W-:-:S03]  /*2c60*/  IADD3 R51, P4, R41, R44, RZ ;  /* 0x0000002c29337210 */ /* 0x000fc60007f9e0ff */
[----:B------:R-:W-:Y:S01]  /*2c70*/  IMAD.X R43, RZ, RZ, RZ, P1 ;  /* 0x000000ffff2b7224 */ /* 0x000fe200008e06ff */
[----:B------:R-:W-:Y:S01]  /*2c80*/  ISETP.LT.U32.AND P1, PT, R7, R42, PT ;  /* 0x0000002a0700720c */ /* 0x000fe20003f21070 */
[----:B------:R-:W-:Y:S02]  /*2c90*/  IMAD.X R46, R51, 0x1, R40, P6 ;  /* 0x00000001332e7824 */ /* 0x000fe400030e0628 */
[----:B------:R-:W-:Y:S01]  /*2ca0*/  IMAD.WIDE.U32 R60, P6, R37, R8, R60 ;  /* 0x00000008253c7225 */ /* 0x000fe200078c003c */
[----:B------:R-:W-:-:S03]  /*2cb0*/  ISETP.LT.U32.AND.EX P1, PT, R20, R53, PT, P1 ;  /* 0x000000351400720c */ /* 0x000fc60003f21110 */
[----:B------:R-:W-:Y:S01]  /*2cc0*/  IMAD.MOV.U32 R42, RZ, RZ, R33 ;  /* 0x000000ffff2a7224 */ /* 0x000fe200078e0021 */
[----:B------:R-:W-:Y:S01]  /*2cd0*/  SEL R53, RZ, 0x1, !P1 ;  /* 0x00000001ff357807 */ /* 0x000fe20004800000 */
[----:B------:R-:W-:Y:S02]  /*2ce0*/  IMAD.MOV.U32 R18, RZ, RZ, R57 ;  /* 0x000000ffff127224 */ /* 0x000fe400078e0039 */
[----:B------:R-:W-:-:S04]  /*2cf0*/  IMAD.WIDE.U32 R56, R8, R36, RZ ;  /* 0x0000002408387225 */ /* 0x000fc800078e00ff */
[----:B------:R-:W-:Y:S02]  /*2d00*/  IMAD.X R33, RZ, RZ, RZ, P6 ;  /* 0x000000ffff217224 */ /* 0x000fe400030e06ff */
[----:B------:R-:W-:Y:S01]  /*2d10*/  IMAD.WIDE.U32.X R42, R9, R27, R42, P5 ;  /* 0x0000001b092a7225 */ /* 0x000fe200028e042a */
[----:B------:R-:W-:-:S03]  /*2d20*/  IADD3 R21, P5, P6, -R3, R21, -R4 ;  /* 0x0000001503157210 */ /* 0x000fc60007ebe904 */
[----:B------:R-:W-:Y:S01]  /*2d30*/  IMAD.WIDE.U32.X R18, R37, R11, R18, P3 ;  /* 0x0000000b25127225 */ /* 0x000fe200018e0412 */
[----:B------:R-:W-:-:S03]  /*2d40*/  IADD3 R50, P3, R57, R60, RZ ;  /* 0x0000003c39327210 */ /* 0x000fc60007f7e0ff */
[----:B------:R-:W-:Y:S02]  /*2d50*/  IMAD.MOV.U32 R3, RZ, RZ, -0x1 ;  /* 0xffffffffff037424 */ /* 0x000fe400078e00ff */
[----:B------:R-:W-:Y:S02]  /*2d60*/  IMAD.MOV.U32 R32, RZ, RZ, R61 ;  /* 0x000000ffff207224 */ /* 0x000fe400078e003d */
[----:B------:R-:W-:Y:S01]  /*2d70*/  IMAD.X R41, RZ, RZ, RZ, P2 ;  /* 0x000000ffff297224 */ /* 0x000fe200010e06ff */
[----:B------:R-:W-:Y:S01]  /*2d80*/  IADD3.X R61, R3, -0x1, R4, P5, P6 ;  /* 0xffffffff033d7810 */ /* 0x000fe20002fec404 */
[----:B------:R-:W-:Y:S01]  /*2d90*/  IMAD.WIDE.U32.X R32, R37, R9, R32, P3 ;  /* 0x0000000925207225 */ /* 0x000fe200018e0420 */
[----:B------:R-:W-:Y:S02]  /*2da0*/  ISETP.LT.U32.AND P5, PT, R48, R21, PT ;  /* 0x000000153000720c */ /* 0x000fe40003fa1070 */
[----:B------:R-:W-:Y:S01]  /*2db0*/  ISETP.LT.U32.AND P2, PT, R55, R40, PT ;  /* 0x000000283700720c */ /* 0x000fe20003f41070 */
[----:B------:R-:W-:Y:S01]  /*2dc0*/  IMAD.WIDE.U32 R8, R11, R26, RZ ;  /* 0x0000001a0b087225 */ /* 0x000fe200078e00ff */
[----:B------:R-:W-:-:S02]  /*2dd0*/  IADD3 R6, P6, RZ, R56, RZ ;  /* 0x00000038ff067210 */ /* 0x000fc40007fde0ff */
[----:B------:R-:W-:Y:S01]  /*2de0*/  ISETP.LT.U32.AND.EX P5, PT, R49, R61, PT, P5 ;  /* 0x0000003d3100720c */ /* 0x000fe20003fa1150 */
[----:B------:R-:W-:Y:S01]  /*2df0*/  IMAD.MOV.U32 R40, RZ, RZ, R45 ;  /* 0x000000ffff287224 */ /* 0x000fe200078e002d */
[----:B------:R-:W-:Y:S01]  /*2e00*/  ISETP.LT.U32.AND P3, PT, R6, R56, PT ;  /* 0x000000380600720c */ /* 0x000fe20003f61070 */
[----:B------:R-:W-:Y:S01]  /*2e10*/  IMAD.X R17, R50, 0x1, R56, P6 ;  /* 0x0000000132117824 */ /* 0x000fe200030e0638 */
[----:B------:R-:W-:Y:S01]  /*2e20*/  SEL R44, RZ, 0x1, !P5 ;  /* 0x00000001ff2c7807 */ /* 0x000fe20006800000 */
[----:B------:R-:W-:Y:S01]  /*2e30*/  IMAD.WIDE.U32.X R40, R25, R11, R40, P4 ;  /* 0x0000000b19287225 */ /* 0x000fe200020e0428 */
[----:B------:R-:W-:Y:S02]  /*2e40*/  SEL R4, RZ, 0xffffffff, !P5 ;  /* 0xffffffffff047807 */ /* 0x000fe40006800000 */
[----:B------:R-:W-:Y:S01]  /*2e50*/  IADD3 R21, P6, P5, R44, R48, -R21 ;  /* 0x000000302c157210 */ /* 0x000fe20007dde815 */
[----:B------:R-:W-:-:S03]  /*2e60*/  IMAD.WIDE.U32 R8, P4, R27, R10, R8 ;  /* 0x0000000a1b087225 */ /* 0x000fc60007880008 */
[----:B------:R-:W-:Y:S01]  /*2e70*/  IADD3.X R4, R4, R49, ~R61, P6, P5 ;  /* 0x0000003104047210 */ /* 0x000fe200037eac3d */
[----:B------:R-:W-:-:S04]  /*2e80*/  IMAD.WIDE.U32 R56, R10, R26, RZ ;  /* 0x0000001a0a387225 */ /* 0x000fc800078e00ff */
[----:B------:R-:W-:Y:S01]  /*2e90*/  IMAD.X R45, RZ, RZ, RZ, P4 ;  /* 0x000000ffff2d7224 */ /* 0x000fe200020e06ff */
[----:B------:R-:W-:Y:S01]  /*2ea0*/  IADD3 R57, P4, R57, R8, RZ ;  /* 0x0000000839397210 */ /* 0x000fe20007f9e0ff */
[----:B------:R-:W-:Y:S01]  /*2eb0*/  IMAD.MOV.U32 R44, RZ, RZ, R9 ;  /* 0x000000ffff2c7224 */ /* 0x000fe200078e0009 */
[----:B------:R-:W-:-:S03]  /*2ec0*/  IADD3 R49, P5, RZ, R56, RZ ;  /* 0x00000038ff317210 */ /* 0x000fc60007fbe0ff */
[----:B------:R-:W-:Y:S01]  /*2ed0*/  IMAD.WIDE.U32.X R44, R27, R11, R44, P4 ;  /* 0x0000000b1b2c7225 */ /* 0x000fe200020e042c */
[----:B------:R-:W-:Y:S01]  /*2ee0*/  ISETP.LT.U32.AND.EX P4, PT, R52, R59, PT, P0 ;  /* 0x0000003b3400720c */ /* 0x000fe20003f81100 */
[----:B------:R-:W0:Y:S01]  /*2ef0*/  LDS.128 R8, [R2+0x10] ;  /* 0x0000100002087984 */ /* 0x000e220000000c00 */
[----:B------:R-:W-:Y:S01]  /*2f00*/  ISETP.LT.U32.AND P0, PT, R49, R56, PT ;  /* 0x000000383100720c */ /* 0x000fe20003f01070 */
[----:B------:R-:W-:Y:S01]  /*2f10*/  IMAD.X R56, R57, 0x1, R56, P5 ;  /* 0x0000000139387824 */ /* 0x000fe200028e0638 */
[----:B------:R-:W-:Y:S02]  /*2f20*/  SEL R48, RZ, 0x1, !P4 ;  /* 0x00000001ff307807 */ /* 0x000fe40006000000 */
[----:B------:R-:W-:Y:S02]  /*2f30*/  ISETP.LT.U32.AND.EX P4, PT, R46, R51, PT, P2 ;  /* 0x000000332e00720c */ /* 0x000fe40003f81120 */
[----:B------:R-:W-:Y:S02]  /*2f40*/  IADD3 R47, P5, P6, -R48, R47, -R52 ;  /* 0x0000002f302f7210 */ /* 0x000fe40007ebe934 */
[----:B------:R-:W-:-:S02]  /*2f50*/  SEL R48, RZ, 0x1, !P4 ;  /* 0x00000001ff307807 */ /* 0x000fc40006000000 */
[----:B------:R-:W-:Y:S02]  /*2f60*/  ISETP.LT.U32.AND.EX P2, PT, R17, R50, PT, P3 ;  /* 0x000000321100720c */ /* 0x000fe40003f41130 */
[----:B------:R-:W-:Y:S02]  /*2f70*/  IADD3.X R51, R3, -0x1, R52, P5, P6 ;  /* 0xffffffff03337810 */ /* 0x000fe40002fec434 */
[----:B------:R-:W-:Y:S02]  /*2f80*/  ISETP.LT.U32.AND P1, PT, R18, R47, PT ;  /* 0x0000002f1200720c */ /* 0x000fe40003f21070 */
[----:B------:R-:W-:Y:S02]  /*2f90*/  IADD3 R53, P3, P4, -R53, R7, -R20 ;  /* 0x0000000735357210 */ /* 0x000fe40007c7e914 */
[----:B------:R-:W-:Y:S02]  /*2fa0*/  IADD3 R55, P5, P6, -R48, R55, -R46 ;  /* 0x0000003730377210 */ /* 0x000fe40007ebe92e */
[----:B------:R-:W-:-:S02]  /*2fb0*/  ISETP.LT.U32.AND.EX P0, PT, R56, R57, PT, P0 ;  /* 0x000000393800720c */ /* 0x000fc40003f01100 */
[----:B------:R-:W-:Y:S02]  /*2fc0*/  ISETP.LT.U32.AND.EX P1, PT, R19, R51, PT, P1 ;  /* 0x000000331300720c */ /* 0x000fe40003f21110 */
[C---:B------:R-:W-:Y:S02]  /*2fd0*/  IADD3.X R57, R3.reuse, -0x1, R20, P3, P4 ;  /* 0xffffffff03397810 */ /* 0x040fe40001fe8414 */
[----:B------:R-:W-:Y:S02]  /*2fe0*/  ISETP.LT.U32.AND P3, PT, R42, R53, PT ;  /* 0x000000352a00720c */ /* 0x000fe40003f61070 */
[----:B------:R-:W-:Y:S02]  /*2ff0*/  IADD3.X R59, R3, -0x1, R46, P5, P6 ;  /* 0xffffffff033b7810 */ /* 0x000fe40002fec42e */
[----:B------:R-:W-:Y:S02]  /*3000*/  ISETP.LT.U32.AND P5, PT, R40, R55, PT ;  /* 0x000000372800720c */ /* 0x000fe40003fa1070 */
[----:B------:R-:W-:-:S02]  /*3010*/  SEL R7, RZ, 0x1, !P2 ;  /* 0x00000001ff077807 */ /* 0x000fc40005000000 */
[----:B------:R-:W-:Y:S02]  /*3020*/  SEL R20, RZ, 0x1, !P1 ;  /* 0x00000001ff147807 */ /* 0x000fe40004800000 */
[----:B------:R-:W-:Y:S02]  /*3030*/  ISETP.LT.U32.AND.EX P2, PT, R43, R57, PT, P3 ;  /* 0x000000392b00720c */ /* 0x000fe40003f41130 */
[----:B------:R-:W-:Y:S02]  /*3040*/  SEL R46, RZ, 0xffffffff, !P1 ;  /* 0xffffffffff2e7807 */ /* 0x000fe40004800000 */
[----:B------:R-:W-:Y:S02]  /*3050*/  ISETP.LT.U32.AND.EX P1, PT, R41, R59, PT, P5 ;  /* 0x0000003b2900720c */ /* 0x000fe40003f21150 */
[----:B------:R-:W-:Y:S02]  /*3060*/  IADD3 R18, P4, P3, R20, R18, -R47 ;  /* 0x0000001214127210 */ /* 0x000fe40007b9e82f */
[----:B------:R-:W-:-:S02]  /*3070*/  SEL R20, RZ, 0x1, !P2 ;  /* 0x00000001ff147807 */ /* 0x000fc40005000000 */
[----:B------:R-:W-:Y:S02]  /*3080*/  IADD3 R47, P5, P6, -R7, R6, -R17 ;  /* 0x00000006072f7210 */ /* 0x000fe40007ebe911 */
[----:B------:R-:W-:Y:S02]  /*3090*/  SEL R48, RZ, 0x1, !P1 ;  /* 0x00000001ff307807 */ /* 0x000fe40004800000 */
[----:B------:R-:W-:Y:S02]  /*30a0*/  IADD3.X R7, R46, R19, ~R51, P4, P3 ;  /* 0x000000132e077210 */ /* 0x000fe400027e6c33 */
[----:B------:R-:W-:Y:S01]  /*30b0*/  IADD3 R51, P3, P4, R20, R42, -R53 ;  /* 0x0000002a14337210 */ /* 0x000fe20007c7e835 */
[----:B0-----:R-:W-:Y:S01]  /*30c0*/  IMAD.WIDE.U32 R52, R9, R26, RZ ;  /* 0x0000001a09347225 */ /* 0x001fe200078e00ff */
[----:B------:R-:W-:Y:S02]  /*30d0*/  IADD3.X R17, R3, -0x1, R17, P5, P6 ;  /* 0xffffffff03117810 */ /* 0x000fe40002fec411 */
[----:B------:R-:W-:-:S02]  /*30e0*/  ISETP.LT.U32.AND P5, PT, R32, R47, PT ;  /* 0x0000002f2000720c */ /* 0x000fc40003fa1070 */
[----:B------:R-:W-:Y:S02]  /*30f0*/  SEL R42, RZ, 0xffffffff, !P2 ;  /* 0xffffffffff2a7807 */ /* 0x000fe40005000000 */
[----:B------:R-:W-:Y:S02]  /*3100*/  IADD3 R48, P2, P6, R48, R40, -R55 ;  /* 0x0000002830307210 */ /* 0x000fe40007e5e837 */
[----:B------:R-:W-:Y:S02]  /*3110*/  SEL R55, RZ, 0x1, !P0 ;  /* 0x00000001ff377807 */ /* 0x000fe40004000000 */
[----:B------:R-:W-:Y:S02]  /*3120*/  ISETP.LT.U32.AND.EX P5, PT, R33, R17, PT, P5 ;  /* 0x000000112100720c */ /* 0x000fe40003fa1150 */
[----:B------:R-:W-:Y:S02]  /*3130*/  SEL R40, RZ, 0xffffffff, !P1 ;  /* 0xffffffffff287807 */ /* 0x000fe40004800000 */
[----:B------:R-:W-:-:S02]  /*3140*/  IADD3 R55, P0, P1, -R55, R49, -R56 ;  /* 0x0000003137377210 */ /* 0x000fc4000791e938 */
[----:B------:R-:W-:Y:S01]  /*3150*/  IADD3.X R49, R42, R43, ~R57, P3, P4 ;  /* 0x0000002b2a317210 */ /* 0x000fe20001fe8c39 */
[----:B------:R-:W-:Y:S01]  /*3160*/  IMAD.WIDE.U32 R42, R8, R26, RZ ;  /* 0x0000001a082a7225 */ /* 0x000fe200078e00ff */
[----:B------:R-:W-:Y:S02]  /*3170*/  SEL R19, RZ, 0x1, !P5 ;  /* 0x00000001ff137807 */ /* 0x000fe40006800000 */
[----:B------:R-:W-:Y:S01]  /*3180*/  IADD3.X R6, R40, R41, ~R59, P2, P6 ;  /* 0x0000002928067210 */ /* 0x000fe200017ecc3b */
[----:B------:R-:W-:Y:S01]  /*3190*/  IMAD.WIDE.U32 R52, P3, R8, R27, R52 ;  /* 0x0000001b08347225 */ /* 0x000fe20007860034 */
[----:B------:R-:W-:Y:S02]  /*31a0*/  IADD3 R19, P6, P2, R19, R32, -R47 ;  /* 0x0000002013137210 */ /* 0x000fe40007ade82f */
[----:B------:R-:W-:Y:S01]  /*31b0*/  SEL R32, RZ, 0xffffffff, !P5 ;  /* 0xffffffffff207807 */ /* 0x000fe20006800000 */
[----:B------:R-:W-:Y:S01]  /*31c0*/  IMAD.WIDE.U32 R40, R9, R36, RZ ;  /* 0x0000002409287225 */ /* 0x000fe200078e00ff */
[----:B------:R-:W-:-:S02]  /*31d0*/  IADD3 R57, P4, R43, R52, RZ ;  /* 0x000000342b397210 */ /* 0x000fc40007f9e0ff */
[----:B------:R-:W-:Y:S01]  /*31e0*/  IADD3 R20, P5, RZ, R42, RZ ;  /* 0x0000002aff147210 */ /* 0x000fe20007fbe0ff */
[----:B------:R-:W-:Y:S01]  /*31f0*/  IMAD.X R43, RZ, RZ, RZ, P3 ;  /* 0x000000ffff2b7224 */ /* 0x000fe200018e06ff */
[----:B------:R-:W-:Y:S01]  /*3200*/  IADD3.X R17, R32, R33, ~R17, P6, P2 ;  /* 0x0000002120117210 */ /* 0x000fe200037e4c11 */
[----:B------:R-:W-:Y:S01]  /*3210*/  IMAD.WIDE.U32 R46, R8, R36, RZ ;  /* 0x00000024082e7225 */ /* 0x000fe200078e00ff */
[----:B------:R-:W-:-:S03]  /*3220*/  ISETP.LT.U32.AND P2, PT, R20, R42, PT ;  /* 0x0000002a1400720c */ /* 0x000fc60003f41070 */
[----:B------:R-:W-:-:S04]  /*3230*/  IMAD.WIDE.U32 R40, P3, R37, R8, R40 ;  /* 0x0000000825287225 */ /* 0x000fc80007860028 */
[----:B------:R-:W-:Y:S01]  /*3240*/  IMAD.X R50, R57, 0x1, R42, P5 ;  /* 0x0000000139327824 */ /* 0x000fe200028e062a */
[----:B------:R-:W-:Y:S01]  /*3250*/  IADD3 R52, P5, RZ, R46, RZ ;  /* 0x0000002eff347210 */ /* 0x000fe20007fbe0ff */
[----:B------:R-:W-:Y:S01]  /*3260*/  IMAD.WIDE.U32 R32, R9, R24, RZ ;  /* 0x0000001809207225 */ /* 0x000fe200078e00ff */
[----:B------:R-:W-:Y:S02]  /*3270*/  IADD3 R54, P6, R47, R40, RZ ;  /* 0x000000282f367210 */ /* 0x000fe40007fde0ff */
[----:B------:R-:W-:Y:S01]  /*3280*/  ISETP.LT.U32.AND.EX P2, PT, R50, R57, PT, P2 ;  /* 0x000000393200720c */ /* 0x000fe20003f41120 */
[----:B------:R-:W-:Y:S02]  /*3290*/  IMAD.MOV.U32 R42, RZ, RZ, R53 ;  /* 0x000000ffff2a7224 */ /* 0x000fe400078e0035 */
[----:B------:R-:W-:Y:S01]  /*32a0*/  IMAD.X R59, RZ, RZ, RZ, P3 ;  /* 0x000000ffff3b7224 */ /* 0x000fe200018e06ff */
[----:B------:R-:W-:Y:S01]  /*32b0*/  ISETP.LT.U32.AND P3, PT, R52, R46, PT ;  /* 0x0000002e3400720c */ /* 0x000fe20003f61070 */
[----:B------:R-:W-:-:S02]  /*32c0*/  IMAD.X R53, R54, 0x1, R46, P5 ;  /* 0x0000000136357824 */ /* 0x000fc400028e062e */
[----:B------:R-:W-:-:S04]  /*32d0*/  IMAD.WIDE.U32.X R42, R9, R27, R42, P4 ;  /* 0x0000001b092a7225 */ /* 0x000fc800020e042a */
[----:B------:R-:W-:-:S04]  /*32e0*/  IMAD.WIDE.U32 R32, P4, R25, R8, R32 ;  /* 0x0000000819207225 */ /* 0x000fc80007880020 */
[----:B------:R-:W-:-:S04]  /*32f0*/  IMAD.WIDE.U32 R46, R8, R24, RZ ;  /* 0x00000018082e7225 */ /* 0x000fc800078e00ff */
[----:B------:R-:W-:Y:S02]  /*3300*/  IMAD.MOV.U32 R58, RZ, RZ, R41 ;  /* 0x000000ffff3a7224 */ /* 0x000fe400078e0029 */
[----:B------:R-:W-:Y:S01]  /*3310*/  IMAD.X R41, RZ, RZ, RZ, P4 ;  /* 0x000000ffff297224 */ /* 0x000fe200020e06ff */
[----:B------:R-:W-:Y:S01]  /*3320*/  IADD3 R47, P4, R47, R32, RZ ;  /* 0x000000202f2f7210 */ /* 0x000fe20007f9e0ff */
[----:B------:R-:W-:Y:S02]  /*3330*/  IMAD.MOV.U32 R40, RZ, RZ, R33 ;  /* 0x000000ffff287224 */ /* 0x000fe400078e0021 */
[----:B------:R-:W-:-:S04]  /*3340*/  IMAD.WIDE.U32.X R32, R37, R9, R58, P6 ;  /* 0x0000000925207225 */ /* 0x000fc800030e043a */
[----:B------:R-:W-:Y:S01]  /*3350*/  IMAD.WIDE.U32.X R40, R25, R9, R40, P4 ;  /* 0x0000000919287225 */ /* 0x000fe200020e0428 */
[----:B------:R-:W-:Y:S02]  /*3360*/  IADD3.X R9, R3, -0x1, R56, P0, P1 ;  /* 0xffffffff03097810 */ /* 0x000fe400007e2438 */
[----:B------:R-:W-:Y:S02]  /*3370*/  ISETP.LT.U32.AND P0, PT, R44, R55, PT ;  /* 0x000000372c00720c */ /* 0x000fe40003f01070 */
[----:B------:R-:W-:Y:S02]  /*3380*/  ISETP.LT.U32.AND.EX P4, PT, R53, R54, PT, P3 ;  /* 0x000000363500720c */ /* 0x000fe40003f81130 */
[----:B------:R-:W-:Y:S02]  /*3390*/  ISETP.LT.U32.AND.EX P0, PT, R45, R9, PT, P0 ;  /* 0x000000092d00720c */ /* 0x000fe40003f01100 */
[----:B------:R-:W-:Y:S02]  /*33a0*/  SEL R61, RZ, 0x1, !P4 ;  /* 0x00000001ff3d7807 */ /* 0x000fe40006000000 */
[----:B------:R-:W-:-:S04]  /*33b0*/  SEL R8, RZ, 0x1, !P0 ;  /* 0x00000001ff087807 */ /* 0x000fc80004000000 */
[----:B------:R-:W-:Y:S02]  /*33c0*/  IADD3 R44, P3, P1, R8, R44, -R55 ;  /* 0x0000002c082c7210 */ /* 0x000fe4000797e837 */
[-C--:B------:R-:W-:Y:S02]  /*33d0*/  IADD3 R8, P4, RZ, R46.reuse, RZ ;  /* 0x0000002eff087210 */ /* 0x080fe40007f9e0ff */
[----:B------:R-:W-:Y:S02]  /*33e0*/  SEL R55, RZ, 0x1, !P2 ;  /* 0x00000001ff377807 */ /* 0x000fe40005000000 */
[----:B------:R-:W-:Y:S01]  /*33f0*/  ISETP.LT.U32.AND P2, PT, R8, R46, PT ;  /* 0x0000002e0800720c */ /* 0x000fe20003f41070 */
[----:B------:R-:W-:Y:S01]  /*3400*/  IMAD.X R46, R47, 0x1, R46, P4 ;  /* 0x000000012f2e7824 */ /* 0x000fe200020e062e */
[----:B------:R-:W-:Y:S02]  /*3410*/  IADD3 R55, P5, P6, -R55, R20, -R50 ;  /* 0x0000001437377210 */ /* 0x000fe40007ebe932 */
[----:B------:R-:W-:-:S02]  /*3420*/  SEL R20, RZ, 0xffffffff, !P0 ;  /* 0xffffffffff147807 */ /* 0x000fc40004000000 */
[----:B------:R-:W-:Y:S02]  /*3430*/  ISETP.LT.U32.AND.EX P2, PT, R46, R47, PT, P2 ;  /* 0x0000002f2e00720c */ /* 0x000fe40003f41120 */
[----:B------:R-:W-:Y:S02]  /*3440*/  IADD3.X R59, R3, -0x1, R50, P5, P6 ;  /* 0xffffffff033b7810 */ /* 0x000fe40002fec432 */
[----:B------:R-:W-:Y:S02]  /*3450*/  SEL R57, RZ, 0x1, !P2 ;  /* 0x00000001ff397807 */ /* 0x000fe40005000000 */
[--C-:B------:R-:W-:Y:S02]  /*3460*/  IADD3 R61, P2, P4, -R61, R52, -R53.reuse ;  /* 0x000000343d3d7210 */ /* 0x100fe40007c5e935 */
[----:B------:R-:W-:Y:S02]  /*3470*/  ISETP.LT.U32.AND P0, PT, R42, R55, PT ;  /* 0x000000372a00720c */ /* 0x000fe40003f01070 */
[----:B------:R-:W-:-:S02]  /*3480*/  IADD3.X R53, R3, -0x1, R53, P2, P4 ;  /* 0xffffffff03357810 */ /* 0x000fc400017e8435 */
[----:B------:R-:W-:Y:S02]  /*3490*/  ISETP.LT.U32.AND P2, PT, R32, R61, PT ;  /* 0x0000003d2000720c */ /* 0x000fe40003f41070 */
[--C-:B------:R-:W-:Y:S02]  /*34a0*/  IADD3 R57, P5, P6, -R57, R8, -R46.reuse ;  /* 0x0000000839397210 */ /* 0x100fe40007ebe92e */
[----:B------:R-:W-:Y:S02]  /*34b0*/  ISETP.LT.U32.AND.EX P0, PT, R43, R59, PT, P0 ;  /* 0x0000003b2b00720c */ /* 0x000fe40003f01100 */
[----:B------:R-:W-:Y:S02]  /*34c0*/  IADD3.X R20, R20, R45, ~R9, P3, P1 ;  /* 0x0000002d14147210 */ /* 0x000fe40001fe2c09 */
[----:B------:R-:W-:Y:S02]  /*34d0*/  ISETP.LT.U32.AND.EX P1, PT, R33, R53, PT, P2 ;  /* 0x000000352100720c */ /* 0x000fe40003f21120 */
[----:B------:R-:W-:-:S02]  /*34e0*/  IADD3.X R45, R3, -0x1, R46, P5, P6 ;  /* 0xffffffff032d7810 */ /* 0x000fc40002fec42e */
        /* <DEDUP_REMOVED lines=10> */
[----:B------:R-:W-:Y:S01]  /*3590*/  IADD3.X R46, R42, R43, ~R59, P4, P5 ;  /* 0x0000002b2a2e7210 */ /* 0x000fe200027eac3b */
[----:B------:R-:W-:Y:S01]  /*35a0*/  IMAD.WIDE.U32 R42, R10, R24, RZ ;  /* 0x000000180a2a7225 */ /* 0x000fe200078e00ff */
[----:B------:R-:W-:Y:S02]  /*35b0*/  IADD3.X R8, R32, R33, ~R53, P3, P0 ;  /* 0x0000002120087210 */ /* 0x000fe40001fe0c35 */
[----:B------:R-:W-:Y:S01]  /*35c0*/  IADD3 R9, P1, P4, R9, R40, -R57 ;  /* 0x0000002809097210 */ /* 0x000fe20007c3e839 */
[----:B------:R-:W-:Y:S01]  /*35d0*/  IMAD.WIDE.U32 R32, P3, R25, R10, R54 ;  /* 0x0000000a19207225 */ /* 0x000fe20007860036 */
[----:B------:R-:W-:-:S02]  /*35e0*/  SEL R40, RZ, 0xffffffff, !P2 ;  /* 0xffffffffff287807 */ /* 0x000fc40005000000 */
[----:B------:R-:W-:Y:S01]  /*35f0*/  IADD3 R53, P0, RZ, R42, RZ ;  /* 0x0000002aff357210 */ /* 0x000fe20007f1e0ff */
[----:B------:R-:W-:Y:S01]  /*3600*/  IMAD.X R55, RZ, RZ, RZ, P3 ;  /* 0x000000ffff377224 */ /* 0x000fe200018e06ff */
[----:B------:R-:W-:Y:S01]  /*3610*/  IADD3.X R45, R40, R41, ~R45, P1, P4 ;  /* 0x00000029282d7210 */ /* 0x000fe20000fe8c2d */
[----:B------:R-:W-:Y:S01]  /*3620*/  IMAD.WIDE.U32 R40, R11, R26, RZ ;  /* 0x0000001a0b287225 */ /* 0x000fe200078e00ff */
[----:B------:R-:W-:Y:S02]  /*3630*/  IADD3 R57, P2, R43, R32, RZ ;  /* 0x000000202b397210 */ /* 0x000fe40007f5e0ff */
[----:B------:R-:W-:Y:S01]  /*3640*/  ISETP.LT.U32.AND P1, PT, R53, R42, PT ;  /* 0x0000002a3500720c */ /* 0x000fe20003f21070 */
[----:B------:R-:W-:Y:S01]  /*3650*/  IMAD.MOV.U32 R54, RZ, RZ, R33 ;  /* 0x000000ffff367224 */ /* 0x000fe200078e0021 */
[----:B------:R-:W-:Y:S01]  /*3660*/  IADD3 R51, P6, R48, R51, RZ ;  /* 0x0000003330337210 */ /* 0x000fe20007fde0ff */
[----:B------:R-:W-:Y:S02]  /*3670*/  IMAD.X R32, R57, 0x1, R42, P0 ;  /* 0x0000000139207824 */ /* 0x000fe400000e062a */
[----:B------:R-:W-:-:S03]  /*3680*/  IMAD.WIDE.U32 R42, R10, R26, RZ ;  /* 0x0000001a0a2a7225 */ /* 0x000fc600078e00ff */
[----:B------:R-:W-:Y:S01]  /*3690*/  ISETP.LT.U32.AND.EX P1, PT, R32, R57, PT, P1 ;  /* 0x000000392000720c */ /* 0x000fe20003f21110 */
[----:B------:R-:W-:Y:S01]  /*36a0*/  IMAD.WIDE.U32 R40, P5, R27, R10, R40 ;  /* 0x0000000a1b287225 */ /* 0x000fe200078a0028 */
[----:B------:R-:W-:-:S03]  /*36b0*/  IADD3 R57, P4, RZ, R42, RZ ;  /* 0x0000002aff397210 */ /* 0x000fc60007f9e0ff */
[----:B------:R-:W-:Y:S01]  /*36c0*/  IMAD.WIDE.U32.X R54, R25, R11, R54, P2 ;  /* 0x0000000b19367225 */ /* 0x000fe200010e0436 */
[----:B------:R-:W-:Y:S02]  /*36d0*/  IADD3 R33, P3, R43, R40, RZ ;  /* 0x000000282b217210 */ /* 0x000fe40007f7e0ff */
[----:B------:R-:W-:Y:S01]  /*36e0*/  SEL R43, RZ, 0x1, !P1 ;  /* 0x00000001ff2b7807 */ /* 0x000fe20004800000 */
[----:B------:R-:W-:Y:S01]  /*36f0*/  IMAD.X R49, R6, 0x1, R49, P6 ;  /* 0x0000000106317824 */ /* 0x000fe200030e0631 */
[----:B------:R-:W-:Y:S01]  /*3700*/  ISETP.LT.U32.AND P0, PT, R57, R42, PT ;  /* 0x0000002a3900720c */ /* 0x000fe20003f01070 */
[----:B------:R-:W-:Y:S01]  /*3710*/  IMAD.X R42, R33, 0x1, R42, P4 ;  /* 0x00000001212a7824 */ /* 0x000fe200020e062a */
[--C-:B------:R-:W-:Y:S02]  /*3720*/  IADD3 R43, P2, P4, -R43, R53, -R32.reuse ;  /* 0x000000352b2b7210 */ /* 0x100fe40007c5e920 */
[----:B------:R-:W-:Y:S02]  /*3730*/  ISETP.LT.U32.AND P1, PT, R51, R48, PT ;  /* 0x000000303300720c */ /* 0x000fe40003f21070 */
[----:B------:R-:W-:Y:S01]  /*3740*/  ISETP.LT.U32.AND.EX P0, PT, R42, R33, PT, P0 ;  /* 0x000000212a00720c */ /* 0x000fe20003f01100 */
[----:B------:R-:W-:Y:S01]  /*3750*/  IMAD.X R33, RZ, RZ, RZ, P5 ;  /* 0x000000ffff217224 */ /* 0x000fe200028e06ff */
[----:B------:R-:W-:Y:S01]  /*3760*/  IADD3.X R59, R3, -0x1, R32, P2, P4 ;  /* 0xffffffff033b7810 */ /* 0x000fe200017e8420 */
[----:B------:R-:W-:Y:S01]  /*3770*/  IMAD.MOV.U32 R32, RZ, RZ, R41 ;  /* 0x000000ffff207224 */ /* 0x000fe200078e0029 */
[----:B------:R-:W-:-:S02]  /*3780*/  ISETP.LT.U32.AND P2, PT, R54, R43, PT ;  /* 0x0000002b3600720c */ /* 0x000fc40003f41070 */
[----:B------:R-:W-:Y:S01]  /*3790*/  SEL R53, RZ, 0x1, !P0 ;  /* 0x00000001ff357807 */ /* 0x000fe20004000000 */
[----:B------:R-:W-:Y:S01]  /*37a0*/  IMAD.WIDE.U32.X R32, R27, R11, R32, P3 ;  /* 0x0000000b1b207225 */ /* 0x000fe200018e0420 */
[----:B------:R-:W-:Y:S02]  /*37b0*/  ISETP.LT.U32.AND.EX P2, PT, R55, R59, PT, P2 ;  /* 0x0000003b3700720c */ /* 0x000fe40003f41120 */
[----:B------:R-:W-:Y:S02]  /*37c0*/  IADD3 R53, P4, P5, -R53, R57, -R42 ;  /* 0x0000003935357210 */ /* 0x000fe40007d9e92a */
[----:B------:R-:W-:Y:S02]  /*37d0*/  ISETP.GE.U32.AND P0, PT, R21, R18, PT ;  /* 0x000000121500720c */ /* 0x000fe40003f06070 */
[----:B------:R-:W-:Y:S02]  /*37e0*/  SEL R50, RZ, 0x1, !P2 ;  /* 0x00000001ff327807 */ /* 0x000fe40005000000 */
[----:B------:R-:W-:-:S02]  /*37f0*/  ISETP.GT.U32.AND P3, PT, R51, RZ, PT ;  /* 0x000000ff3300720c */ /* 0x000fc40003f64070 */
[----:B------:R-:W-:Y:S02]  /*3800*/  IADD3.X R57, R3, -0x1, R42, P4, P5 ;  /* 0xffffffff03397810 */ /* 0x000fe400027ea42a */
[----:B------:R-:W-:Y:S02]  /*3810*/  ISETP.GE.U32.AND.EX P0, PT, R4, R7, PT, P0 ;  /* 0x000000070400720c */ /* 0x000fe40003f06100 */
[----:B------:R-:W-:Y:S02]  /*3820*/  IADD3 R50, P5, P4, R50, R54, -R43 ;  /* 0x0000003632327210 */ /* 0x000fe40007cbe82b */
[----:B------:R-:W-:Y:S01]  /*3830*/  ISETP.GT.U32.AND.EX P6, PT, R49, -0x1, PT, P3 ;  /* 0xffffffff3100780c */ /* 0x000fe20003fc4130 */
[----:B------:R-:W0:Y:S01]  /*3840*/  LDS.128 R40, [R2+0x20] ;  /* 0x0000200002287984 */ /* 0x000e220000000c00 */
[----:B------:R-:W-:Y:S02]  /*3850*/  ISETP.LT.U32.AND P3, PT, R32, R53, PT ;  /* 0x000000352000720c */ /* 0x000fe40003f61070 */
[----:B------:R-:W-:-:S02]  /*3860*/  SEL R54, RZ, 0xffffffff, !P2 ;  /* 0xffffffffff367807 */ /* 0x000fc40005000000 */
[----:B------:R-:W-:Y:S02]  /*3870*/  SEL R58, RZ, 0x1, P0 ;  /* 0x00000001ff3a7807 */ /* 0x000fe40000000000 */
[----:B------:R-:W-:Y:S02]  /*3880*/  ISETP.LT.U32.AND.EX P3, PT, R33, R57, PT, P3 ;  /* 0x000000392100720c */ /* 0x000fe40003f61130 */
[----:B------:R-:W-:Y:S02]  /*3890*/  ISETP.LT.U32.OR.EX P1, PT, R49, R6, P6, P1 ;  /* 0x000000063100720c */ /* 0x000fe40003721510 */
[----:B------:R-:W-:Y:S02]  /*38a0*/  IADD3.X R6, R54, R55, ~R59, P5, P4 ;  /* 0x0000003736067210 */ /* 0x000fe40002fe8c3b */
[----:B------:R-:W-:Y:S02]  /*38b0*/  IADD3 R58, P2, P6, R58, R21, -R18 ;  /* 0x000000153a3a7210 */ /* 0x000fe40007e5e812 */
[----:B------:R-:W-:-:S02]  /*38c0*/  SEL R55, RZ, 0xffffffff, P0 ;  /* 0xffffffffff377807 */ /* 0x000fc40000000000 */
[----:B------:R-:W-:Y:S02]  /*38d0*/  SEL R21, RZ, 0x1, !P3 ;  /* 0x00000001ff157807 */ /* 0x000fe40005800000 */
[----:B------:R-:W-:Y:S02]  /*38e0*/  IADD3.X R55, R55, R4, ~R7, P2, P6 ;  /* 0x0000000437377210 */ /* 0x000fe400017ecc07 */
[----:B------:R-:W-:Y:S02]  /*38f0*/  IADD3 R4, P4, P5, R21, R32, -R53 ;  /* 0x0000002015047210 */ /* 0x000fe40007d9e835 */
[----:B------:R-:W-:Y:S02]  /*3900*/  IADD3 R21, P2, R47, R18, RZ ;  /* 0x000000122f157210 */ /* 0x000fe40007f5e0ff */
[----:B------:R-:W-:Y:S02]  /*3910*/  ISETP.GE.U32.AND P0, PT, R58, R47, PT ;  /* 0x0000002f3a00720c */ /* 0x000fe40003f06070 */
[----:B------:R-:W-:Y:S01]  /*3920*/  ISETP.GT.U32.AND P6, PT, R21, RZ, PT ;  /* 0x000000ff1500720c */ /* 0x000fe20003fc4070 */
[----:B------:R-:W-:Y:S01]  /*3930*/  IMAD.X R54, R46, 0x1, R7, P2 ;  /* 0x000000012e367824 */ /* 0x000fe200010e0607 */
[----:B------:R-:W-:-:S02]  /*3940*/  ISETP.GE.U32.AND.EX P0, PT, R55, R46, PT, P0 ;  /* 0x0000002e3700720c */ /* 0x000fc40003f06100 */
[----:B------:R-:W-:Y:S02]  /*3950*/  SEL R32, RZ, 0xffffffff, !P3 ;  /* 0xffffffffff207807 */ /* 0x000fe40005800000 */
[----:B------:R-:W-:Y:S02]  /*3960*/  ISETP.LT.U32.AND P2, PT, R21, R47, PT ;  /* 0x0000002f1500720c */ /* 0x000fe40003f41070 */
[----:B------:R-:W-:Y:S02]  /*3970*/  ISETP.GT.U32.AND.EX P6, PT, R54, -0x1, PT, P6 ;  /* 0xffffffff3600780c */ /* 0x000fe40003fc4160 */
[----:B------:R-:W-:Y:S02]  /*3980*/  SEL R18, RZ, 0x1, P0 ;  /* 0x00000001ff127807 */ /* 0x000fe40000000000 */
[----:B------:R-:W-:Y:S01]  /*3990*/  SEL R56, RZ, 0x1, !P1 ;  /* 0x00000001ff387807 */ /* 0x000fe20004800000 */
[----:B0-----:R-:W-:Y:S01]  /*39a0*/  IMAD.WIDE.U32 R60, R40, R36, RZ ;  /* 0x00000024283c7225 */ /* 0x001fe200078e00ff */
[----:B------:R-:W-:-:S02]  /*39b0*/  IADD3.X R48, R32, R33, ~R57, P4, P5 ;  /* 0x0000002120307210 */ /* 0x000fc400027eac39 */
[----:B------:R-:W-:Y:S01]  /*39c0*/  ISETP.LT.U32.OR.EX P2, PT, R54, R46, P6, P2 ;  /* 0x0000002e3600720c */ /* 0x000fe20003741520 */
[----:B------:R-:W-:Y:S01]  /*39d0*/  IMAD.WIDE.U32 R32, R11, R36, RZ ;  /* 0x000000240b207225 */ /* 0x000fe200078e00ff */
[----:B------:R-:W-:Y:S02]  /*39e0*/  IADD3 R18, P4, P5, R18, R58, -R47 ;  /* 0x0000003a12127210 */ /* 0x000fe40007d9e82f */
[----:B------:R-:W-:Y:S02]  /*39f0*/  IADD3 R56, P3, -R56, R51, RZ ;  /* 0x0000003338387210 */ /* 0x000fe40007f7e1ff */
[----:B------:R-:W-:Y:S02]  /*3a00*/  SEL R58, RZ, 0xffffffff, !P1 ;  /* 0xffffffffff3a7807 */ /* 0x000fe40004800000 */
[----:B------:R-:W-:Y:S02]  /*3a10*/  SEL R7, RZ, 0xffffffff, P0 ;  /* 0xffffffffff077807 */ /* 0x000fe40000000000 */
[----:B------:R-:W-:Y:S01]  /*3a20*/  SEL R51, RZ, 0x1, !P2 ;  /* 0x00000001ff337807 */ /* 0x000fe20005000000 */
[----:B------:R-:W-:Y:S01]  /*3a30*/  IMAD.X R53, R49, 0x1, ~R58, P3 ;  /* 0x0000000131357824 */ /* 0x000fe200018e0e3a */
[----:B------:R-:W-:Y:S01]  /*3a40*/  IADD3.X R7, R7, R55, ~R46, P4, P5 ;  /* 0x0000003707077210 */ /* 0x000fe200027eac2e */
[----:B------:R-:W-:Y:S01]  /*3a50*/  IMAD.WIDE.U32 R46, R10, R36, RZ ;  /* 0x000000240a2e7225 */ /* 0x000fe200078e00ff */
[----:B------:R-:W-:-:S02]  /*3a60*/  IADD3 R21, P0, P4, R56, R21, -R51 ;  /* 0x0000001538157210 */ /* 0x000fc40007c1e833 */
[----:B------:R-:W-:Y:S01]  /*3a70*/  IADD3 R19, P3, R44, R19, RZ ;  /* 0x000000132c137210 */ /* 0x000fe20007f7e0ff */
[----:B------:R-:W-:Y:S01]  /*3a80*/  IMAD.WIDE.U32 R32, P5, R37, R10, R32 ;  /* 0x0000000a25207225 */ /* 0x000fe200078a0020 */
[----:B------:R-:W-:Y:S02]  /*3a90*/  SEL R10, RZ, 0xffffffff, !P2 ;  /* 0xffffffffff0a7807 */ /* 0x000fe40005000000 */
[----:B------:R-:W-:Y:S01]  /*3aa0*/  IADD3 R59, P2, RZ, R46, RZ ;  /* 0x0000002eff3b7210 */ /* 0x000fe20007f5e0ff */
[----:B------:R-:W-:Y:S01]  /*3ab0*/  IMAD.X R17, R20, 0x1, R17, P3 ;  /* 0x0000000114117824 */ /* 0x000fe200018e0611 */
[----:B------:R-:W-:Y:S01]  /*3ac0*/  IADD3.X R10, R53, R54, ~R10, P0, P4 ;  /* 0x00000036350a7210 */ /* 0x000fe200007e8c0a */
[----:B------:R-:W-:Y:S01]  /*3ad0*/  IMAD.WIDE.U32 R54, R41, R36, RZ ;  /* 0x0000002429367225 */ /* 0x000fe200078e00ff */
[----:B------:R-:W-:Y:S02]  /*3ae0*/  IADD3 R47, P4, R47, R32, RZ ;  /* 0x000000202f2f7210 */ /* 0x000fe40007f9e0ff */
[----:B------:R-:W-:-:S02]  /*3af0*/  ISETP.GT.U32.AND P3, PT, R19, RZ, PT ;  /* 0x000000ff1300720c */ /* 0x000fc40003f64070 */
[----:B------:R-:W-:Y:S01]  /*3b00*/  ISETP.LT.U32.AND P1, PT, R19, R44, PT ;  /* 0x0000002c1300720c */ /* 0x000fe20003f21070 */
[----:B------:R-:W-:Y:S01]  /*3b10*/  IMAD.X R44, R47, 0x1, R46, P2 ;  /* 0x000000012f2c7824 */ /* 0x000fe200010e062e */
[----:B------:R-:W-:Y:S01]  /*3b20*/  ISETP.GT.U32.AND.EX P3, PT, R17, -0x1, PT, P3 ;  /* 0xffffffff1100780c */ /* 0x000fe20003f64130 */
[----:B------:R-:W-:Y:S01]  /*3b30*/  IMAD.WIDE.U32 R54, P2, R37, R40, R54 ;  /* 0x0000002825367225 */ /* 0x000fe20007840036 */
[----:B------:R-:W-:Y:S02]  /*3b40*/  ISETP.LT.U32.AND P0, PT, R59, R46, PT ;  /* 0x0000002e3b00720c */ /* 0x000fe40003f01070 */
[----:B------:R-:W-:Y:S01]  /*3b50*/  ISETP.LT.U32.OR.EX P1, PT, R17, R20, P3, P1 ;  /* 0x000000141100720c */ /* 0x000fe20001f21510 */
[----:B------:R-:W-:Y:S01]  /*3b60*/  IMAD.MOV.U32 R46, RZ, RZ, R55 ;  /* 0x000000ffff2e7224 */ /* 0x000fe200078e0037 */
[----:B------:R-:W-:Y:S02]  /*3b70*/  IADD3 R49, P3, R61, R54, RZ ;  /* 0x000000363d317210 */ /* 0x000fe40007f7e0ff */
[----:B------:R-:W-:-:S02]  /*3b80*/  IADD3 R20, P6, RZ, R60, RZ ;  /* 0x0000003cff147210 */ /* 0x000fc40007fde0ff */
[----:B------:R-:W-:Y:S01]  /*3b90*/  ISETP.LT.U32.AND.EX P0, PT, R44, R47, PT, P0 ;  /* 0x0000002f2c00720c */ /* 0x000fe20003f01100 */
[----:B------:R-:W-:Y:S01]  /*3ba0*/  IMAD.X R47, RZ, RZ, RZ, P2 ;  /* 0x000000ffff2f7224 */ /* 0x000fe200010e06ff */
[----:B------:R-:W-:Y:S01]  /*3bb0*/  ISETP.LT.U32.AND P2, PT, R20, R60, PT ;  /* 0x0000003c1400720c */ /* 0x000fe20003f41070 */
[----:B------:R-:W-:Y:S01]  /*3bc0*/  IMAD.X R60, R49, 0x1, R60, P6 ;  /* 0x00000001313c7824 */ /* 0x000fe200030e063c */
[----:B------:R-:W-:Y:S01]  /*3bd0*/  SEL R32, RZ, 0xffffffff, !P1 ;  /* 0xffffffffff207807 */ /* 0x000fe20004800000 */
[----:B------:R-:W-:-:S03]  /*3be0*/  IMAD.WIDE.U32.X R46, R37, R41, R46, P3 ;  /* 0x00000029252e7225 */ /* 0x000fc600018e042e */
[----:B------:R-:W-:-:S04]  /*3bf0*/  ISETP.LT.U32.AND.EX P2, PT, R60, R49, PT, P2 ;  /* 0x000000313c00720c */ /* 0x000fc80003f41120 */
[----:B------:R-:W-:-:S04]  /*3c00*/  SEL R49, RZ, 0x1, !P2 ;  /* 0x00000001ff317807 */ /* 0x000fc80005000000 */
[--C-:B------:R-:W-:Y:S02]  /*3c10*/  IADD3 R49, P2, P6, -R49, R20, -R60.reuse ;  /* 0x0000001431317210 */ /* 0x100fe40007e5e93c */
[----:B------:R-:W-:Y:S02]  /*3c20*/  SEL R20, RZ, 0x1, !P1 ;  /* 0x00000001ff147807 */ /* 0x000fe40004800000 */
[----:B------:R-:W-:Y:S02]  /*3c30*/  IADD3.X R55, R3, -0x1, R60, P2, P6 ;  /* 0xffffffff03377810 */ /* 0x000fe400017ec43c */
[----:B------:R-:W-:-:S04]  /*3c40*/  ISETP.LT.U32.AND P2, PT, R46, R49, PT ;  /* 0x000000312e00720c */ /* 0x000fc80003f41070 */
[----:B------:R-:W-:-:S04]  /*3c50*/  ISETP.LT.U32.AND.EX P2, PT, R47, R55, PT, P2 ;  /* 0x000000372f00720c */ /* 0x000fc80003f41120 */
[----:B------:R-:W-:-:S04]  /*3c60*/  SEL R51, RZ, 0x1, !P2 ;  /* 0x00000001ff337807 */ /* 0x000fc80005000000 */
[----:B------:R-:W-:Y:S02]  /*3c70*/  IADD3 R51, P3, P6, R51, R46, -R49 ;  /* 0x0000002e33337210 */ /* 0x000fe40007e7e831 */
[----:B------:R-:W-:Y:S02]  /*3c80*/  SEL R49, RZ, 0xffffffff, !P2 ;  /* 0xffffffffff317807 */ /* 0x000fe40005000000 */
[----:B------:R-:W-:Y:S02]  /*3c90*/  IADD3 R20, P2, -R20, R19, RZ ;  /* 0x0000001314147210 */ /* 0x000fe40007f5e1ff */
[----:B------:R-:W-:Y:S01]  /*3ca0*/  IADD3.X R49, R49, R47, ~R55, P3, P6 ;  /* 0x0000002f31317210 */ /* 0x000fe20001fecc37 */
[----:B------:R-:W-:Y:S01]  /*3cb0*/  IMAD.WIDE.U32 R46, R43, R26, RZ ;  /* 0x0000001a2b2e7225 */ /* 0x000fe200078e00ff */
[C---:B------:R-:W-:Y:S02]  /*3cc0*/  ISETP.GT.U32.AND P6, PT, R21.reuse, RZ, PT ;  /* 0x000000ff1500720c */ /* 0x040fe40003fc4070 */
[----:B------:R-:W-:Y:S01]  /*3cd0*/  ISETP.LT.U32.AND P3, PT, R21, R56, PT ;  /* 0x000000381500720c */ /* 0x000fe20003f61070 */
[----:B------:R-:W-:Y:S01]  /*3ce0*/  IMAD.WIDE.U32 R56, R42, R26, RZ ;  /* 0x0000001a2a387225 */ /* 0x000fe200078e00ff */
[----:B------:R-:W-:-:S03]  /*3cf0*/  ISETP.GT.U32.AND.EX P6, PT, R10, -0x1, PT, P6 ;  /* 0xffffffff0a00780c */ /* 0x000fc60003fc4160 */
[----:B------:R-:W-:Y:S01]  /*3d00*/  IMAD.WIDE.U32 R46, P1, R27, R42, R46 ;  /* 0x0000002a1b2e7225 */ /* 0x000fe2000782002e */
[----:B------:R-:W-:-:S03]  /*3d10*/  ISETP.LT.U32.OR.EX P3, PT, R10, R53, P6, P3 ;  /* 0x000000350a00720c */ /* 0x000fc60003761530 */
[----:B------:R-:W-:Y:S01]  /*3d20*/  IMAD.X R32, R17, 0x1, ~R32, P2 ;  /* 0x0000000111207824 */ /* 0x000fe200010e0e20 */
[----:B------:R-:W-:Y:S01]  /*3d30*/  IADD3 R17, P2, R57, R46, RZ ;  /* 0x0000002e39117210 */ /* 0x000fe20007f5e0ff */
[----:B------:R-:W-:Y:S01]  /*3d40*/  IMAD.MOV.U32 R54, RZ, RZ, R47 ;  /* 0x000000ffff367224 */ /* 0x000fe200078e002f */
[-C--:B------:R-:W-:Y:S01]  /*3d50*/  IADD3 R47, P6, RZ, R56.reuse, RZ ;  /* 0x00000038ff2f7210 */ /* 0x080fe20007fde0ff */
[----:B------:R-:W-:Y:S01]  /*3d60*/  IMAD.X R55, RZ, RZ, RZ, P1 ;  /* 0x000000ffff377224 */ /* 0x000fe200008e06ff */
[----:B------:R-:W-:Y:S02]  /*3d70*/  SEL R57, RZ, 0xffffffff, !P3 ;  /* 0xffffffffff397807 */ /* 0x000fe40005800000 */
[----:B------:R-:W-:Y:S01]  /*3d80*/  ISETP.LT.U32.AND P1, PT, R47, R56, PT ;  /* 0x000000382f00720c */ /* 0x000fe20003f21070 */
[----:B------:R-:W-:Y:S01]  /*3d90*/  IMAD.X R56, R17, 0x1, R56, P6 ;  /* 0x0000000111387824 */ /* 0x000fe200030e0638 */
[----:B------:R-:W-:-:S04]  /*3da0*/  IADD3 R19, P6, R20, R9, RZ ;  /* 0x0000000914137210 */ /* 0x000fc80007fde0ff */
[----:B------:R-:W-:Y:S01]  /*3db0*/  ISETP.LT.U32.AND.EX P1, PT, R56, R17, PT, P1 ;  /* 0x000000113800720c */ /* 0x000fe20003f21110 */
[----:B------:R-:W-:-:S03]  /*3dc0*/  IMAD.X R9, R32, 0x1, R45, P6 ;  /* 0x0000000120097824 */ /* 0x000fc600030e062d */
[----:B------:R-:W-:-:S04]  /*3dd0*/  SEL R17, RZ, 0x1, !P1 ;  /* 0x00000001ff117807 */ /* 0x000fc80004800000 */
[----:B------:R-:W-:Y:S01]  /*3de0*/  IADD3 R17, P1, P6, -R17, R47, -R56 ;  /* 0x0000002f11117210 */ /* 0x000fe20007e3e938 */
[----:B------:R-:W-:Y:S01]  /*3df0*/  IMAD.WIDE.U32.X R46, R27, R43, R54, P2 ;  /* 0x0000002b1b2e7225 */ /* 0x000fe200010e0436 */
[----:B------:R-:W-:Y:S02]  /*3e00*/  ISETP.GT.U32.AND P2, PT, R19, RZ, PT ;  /* 0x000000ff1300720c */ /* 0x000fe40003f44070 */
[----:B------:R-:W-:Y:S02]  /*3e10*/  IADD3.X R55, R3, -0x1, R56, P1, P6 ;  /* 0xffffffff03377810 */ /* 0x000fe40000fec438 */
[----:B------:R-:W-:Y:S02]  /*3e20*/  ISETP.GT.U32.AND.EX P6, PT, R9, -0x1, PT, P2 ;  /* 0xffffffff0900780c */ /* 0x000fe40003fc4120 */
[----:B------:R-:W-:Y:S02]  /*3e30*/  ISETP.LT.U32.AND P2, PT, R46, R17, PT ;  /* 0x000000112e00720c */ /* 0x000fe40003f41070 */
[----:B------:R-:W-:-:S02]  /*3e40*/  ISETP.LT.U32.AND P1, PT, R19, R20, PT ;  /* 0x000000141300720c */ /* 0x000fc40003f21070 */
[----:B------:R-:W-:Y:S02]  /*3e50*/  SEL R20, RZ, 0x1, !P3 ;  /* 0x00000001ff147807 */ /* 0x000fe40005800000 */
[----:B------:R-:W-:Y:S02]  /*3e60*/  ISETP.LT.U32.AND.EX P2, PT, R47, R55, PT, P2 ;  /* 0x000000372f00720c */ /* 0x000fe40003f41120 */
[----:B------:R-:W-:Y:S01]  /*3e70*/  IADD3 R53, P3, -R20, R21, RZ ;  /* 0x0000001514357210 */ /* 0x000fe20007f7e1ff */
[----:B------:R-:W-:Y:S01]  /*3e80*/  IMAD.X R21, RZ, RZ, RZ, P5 ;  /* 0x000000ffff157224 */ /* 0x000fe200028e06ff */
[----:B------:R-:W-:Y:S02]  /*3e90*/  ISETP.LT.U32.OR.EX P1, PT, R9, R32, P6, P1 ;  /* 0x000000200900720c */ /* 0x000fe40003721510 */
[----:B------:R-:W-:Y:S01]  /*3ea0*/  SEL R20, RZ, 0x1, !P2 ;  /* 0x00000001ff147807 */ /* 0x000fe20005000000 */
[----:B------:R-:W-:Y:S01]  /*3eb0*/  IMAD.X R57, R10, 0x1, ~R57, P3 ;  /* 0x000000010a397824 */ /* 0x000fe200018e0e39 */
[----:B------:R-:W-:-:S02]  /*3ec0*/  SEL R10, RZ, 0x1, !P1 ;  /* 0x00000001ff0a7807 */ /* 0x000fc40004800000 */
[----:B------:R-:W-:Y:S01]  /*3ed0*/  IADD3 R17, P3, P6, R20, R46, -R17 ;  /* 0x0000002e14117210 */ /* 0x000fe20007e7e811 */
[----:B------:R-:W-:Y:S01]  /*3ee0*/  IMAD.MOV.U32 R20, RZ, RZ, R33 ;  /* 0x000000ffff147224 */ /* 0x000fe200078e0021 */
[----:B------:R-:W-:Y:S02]  /*3ef0*/  SEL R46, RZ, 0xffffffff, !P2 ;  /* 0xffffffffff2e7807 */ /* 0x000fe40005000000 */
[----:B------:R-:W-:Y:S01]  /*3f00*/  IADD3 R45, P2, -R10, R19, RZ ;  /* 0x000000130a2d7210 */ /* 0x000fe20007f5e1ff */
[----:B------:R-:W-:Y:S01]  /*3f10*/  IMAD.WIDE.U32.X R20, R37, R11, R20, P4 ;  /* 0x0000000b25147225 */ /* 0x000fe200020e0414 */
[----:B------:R-:W-:Y:S02]  /*3f20*/  IADD3.X R19, R46, R47, ~R55, P3, P6 ;  /* 0x0000002f2e137210 */ /* 0x000fe40001fecc37 */
[----:B------:R-:W-:Y:S01]  /*3f30*/  ISETP.GE.U32.AND P3, PT, R53, R52, PT ;  /* 0x000000343500720c */ /* 0x000fe20003f66070 */
[----:B------:R-:W-:Y:S01]  /*3f40*/  IMAD.WIDE.U32 R46, R41, R24, RZ ;  /* 0x00000018292e7225 */ /* 0x000fe200078e00ff */
[----:B------:R-:W-:-:S02]  /*3f50*/  SEL R10, RZ, 0xffffffff, !P1 ;  /* 0xffffffffff0a7807 */ /* 0x000fc40004800000 */
[----:B------:R-:W-:Y:S01]  /*3f60*/  ISETP.GE.U32.AND.EX P1, PT, R57, R8, PT, P3 ;  /* 0x000000083900720c */ /* 0x000fe20003f26130 */
[----:B------:R-:W-:-:S04]  /*3f70*/  IMAD.WIDE.U32 R54, R40, R24, RZ ;  /* 0x0000001828367225 */ /* 0x000fc800078e00ff */
[----:B------:R-:W-:Y:S01]  /*3f80*/  IMAD.X R9, R9, 0x1, ~R10, P2 ;  /* 0x0000000109097824 */ /* 0x000fe200010e0e0a */
[----:B------:R-:W-:Y:S01]  /*3f90*/  SEL R10, RZ, 0x1, P1 ;  /* 0x00000001ff0a7807 */ /* 0x000fe20000800000 */
[----:B------:R-:W-:-:S03]  /*3fa0*/  IMAD.WIDE.U32 R46, P5, R25, R40, R46 ;  /* 0x00000028192e7225 */ /* 0x000fc600078a002e */
[----:B------:R-:W-:Y:S01]  /*3fb0*/  IADD3 R10, P2, P3, R10, R53, -R52 ;  /* 0x000000350a0a7210 */ /* 0x000fe20007b5e834 */
[----:B------:R-:W-:Y:S01]  /*3fc0*/  IMAD.X R33, RZ, RZ, RZ, P5 ;  /* 0x000000ffff217224 */ /* 0x000fe200028e06ff */
[----:B------:R-:W-:Y:S02]  /*3fd0*/  IADD3 R53, P6, RZ, R54, RZ ;  /* 0x00000036ff357210 */ /* 0x000fe40007fde0ff */
[----:B------:R-:W-:Y:S02]  /*3fe0*/  IADD3 R55, P5, R55, R46, RZ ;  /* 0x0000002e37377210 */ /* 0x000fe40007fbe0ff */
[----:B------:R-:W-:-:S03]  /*3ff0*/  SEL R46, RZ, 0x1, !P0 ;  /* 0x00000001ff2e7807 */ /* 0x000fc60004000000 */
[----:B------:R-:W-:Y:S01]  /*4000*/  IMAD.X R32, R55, 0x1, R54, P6 ;  /* 0x0000000137207824 */ /* 0x000fe200030e0636 */
[----:B------:R-:W-:-:S04]  /*4010*/  ISETP.LT.U32.AND P6, PT, R53, R54, PT ;  /* 0x000000363500720c */ /* 0x000fc80003fc1070 */
[----:B------:R-:W-:-:S04]  /*4020*/  ISETP.LT.U32.AND.EX P6, PT, R32, R55, PT, P6 ;  /* 0x000000372000720c */ /* 0x000fc80003fc1160 */
[----:B------:R-:W-:-:S04]  /*4030*/  SEL R55, RZ, 0x1, !P6 ;  /* 0x00000001ff377807 */ /* 0x000fc80007000000 */
[----:B------:R-:W-:-:S04]  /*4040*/  IADD3 R55, P0, P6, -R55, R53, -R32 ;  /* 0x0000003537377210 */ /* 0x000fc80007e1e920 */
[----:B------:R-:W-:Y:S01]  /*4050*/  IADD3.X R53, R3, -0x1, R32, P0, P6 ;  /* 0xffffffff03357810 */ /* 0x000fe200007ec420 */
[----:B------:R-:W-:Y:S01]  /*4060*/  IMAD.MOV.U32 R32, RZ, RZ, R47 ;  /* 0x000000ffff207224 */ /* 0x000fe200078e002f */
[----:B------:R-:W-:-:S03]  /*4070*/  IADD3 R59, P0, P6, -R46, R59, -R44 ;  /* 0x0000003b2e3b7210 */ /* 0x000fc60007e1e92c */
[----:B------:R-:W-:Y:S01]  /*4080*/  IMAD.WIDE.U32.X R32, R25, R41, R32, P5 ;  /* 0x0000002919207225 */ /* 0x000fe200028e0420 */
[----:B------:R-:W-:Y:S02]  /*4090*/  IADD3.X R47, R3, -0x1, R44, P0, P6 ;  /* 0xffffffff032f7810 */ /* 0x000fe400007ec42c */
[----:B------:R-:W-:Y:S02]  /*40a0*/  ISETP.LT.U32.AND P6, PT, R20, R59, PT ;  /* 0x0000003b1400720c */ /* 0x000fe40003fc1070 */
[----:B------:R-:W-:Y:S02]  /*40b0*/  ISETP.LT.U32.AND P5, PT, R32, R55, PT ;  /* 0x000000372000720c */ /* 0x000fe40003fa1070 */
[----:B------:R-:W-:Y:S02]  /*40c0*/  ISETP.LT.U32.AND.EX P6, PT, R21, R47, PT, P6 ;  /* 0x0000002f1500720c */ /* 0x000fe40003fc1160 */
[----:B------:R-:W-:Y:S02]  /*40d0*/  ISETP.LT.U32.AND.EX P5, PT, R33, R53, PT, P5 ;  /* 0x000000352100720c */ /* 0x000fe40003fa1150 */
[----:B------:R-:W-:-:S02]  /*40e0*/  SEL R44, RZ, 0xffffffff, P1 ;  /* 0xffffffffff2c7807 */ /* 0x000fc40000800000 */
[----:B------:R-:W-:Y:S02]  /*40f0*/  SEL R11, RZ, 0x1, !P5 ;  /* 0x00000001ff0b7807 */ /* 0x000fe40006800000 */
[----:B------:R-:W-:Y:S02]  /*4100*/  IADD3.X R57, R44, R57, ~R8, P2, P3 ;  /* 0x000000392c397210 */ /* 0x000fe400017e6c08 */
[----:B------:R-:W-:Y:S02]  /*4110*/  IADD3 R55, P0, P4, R11, R32, -R55 ;  /* 0x000000200b377210 */ /* 0x000fe40007c1e837 */
[----:B------:R-:W-:Y:S02]  /*4120*/  SEL R32, RZ, 0xffffffff, !P5 ;  /* 0xffffffffff207807 */ /* 0x000fe40006800000 */
[----:B------:R-:W-:Y:S02]  /*4130*/  SEL R11, RZ, 0x1, !P6 ;  /* 0x00000001ff0b7807 */ /* 0x000fe40007000000 */
[----:B------:R-:W-:Y:S01]  /*4140*/  IADD3.X R53, R32, R33, ~R53, P0, P4 ;  /* 0x0000002120357210 */ /* 0x000fe200007e8c35 */
[----:B------:R-:W-:Y:S01]  /*4150*/  IMAD.WIDE.U32 R32, R43, R36, RZ ;  /* 0x000000242b207225 */ /* 0x000fe200078e00ff */
[----:B------:R-:W-:-:S02]  /*4160*/  IADD3 R11, P0, P5, R11, R20, -R59 ;  /* 0x000000140b0b7210 */ /* 0x000fc40007d1e83b */
[----:B------:R-:W-:Y:S02]  /*4170*/  SEL R20, RZ, 0xffffffff, !P6 ;  /* 0xffffffffff147807 */ /* 0x000fe40007000000 */
[----:B------:R-:W-:Y:S01]  /*4180*/  IADD3 R52, P6, R45, R52, RZ ;  /* 0x000000342d347210 */ /* 0x000fe20007fde0ff */
[----:B------:R-:W-:Y:S01]  /*4190*/  IMAD.WIDE.U32 R32, P4, R37, R42, R32 ;  /* 0x0000002a25207225 */ /* 0x000fe20007880020 */
[----:B------:R-:W-:Y:S02]  /*41a0*/  IADD3.X R54, R20, R21, ~R47, P0, P5 ;  /* 0x0000001514367210 */ /* 0x000fe400007eac2f */
[----:B------:R-:W-:Y:S01]  /*41b0*/  ISETP.LT.U32.AND P0, PT, R52, R45, PT ;  /* 0x0000002d3400720c */ /* 0x000fe20003f01070 */
[----:B------:R-:W-:-:S04]  /*41c0*/  IMAD.WIDE.U32 R20, R42, R36, RZ ;  /* 0x000000242a147225 */ /* 0x000fc800078e00ff */
[----:B------:R-:W-:Y:S01]  /*41d0*/  IMAD.MOV.U32 R44, RZ, RZ, R33 ;  /* 0x000000ffff2c7224 */ /* 0x000fe200078e0021 */
[----:B------:R-:W-:Y:S01]  /*41e0*/  IADD3 R21, P1, R21, R32, RZ ;  /* 0x0000002015157210 */ /* 0x000fe20007f3e0ff */
[----:B------:R-:W-:-:S04]  /*41f0*/  IMAD.WIDE.U32 R32, R41, R26, RZ ;  /* 0x0000001a29207225 */ /* 0x000fc800078e00ff */
[----:B------:R-:W-:Y:S02]  /*4200*/  IMAD.X R45, RZ, RZ, RZ, P4 ;  /* 0x000000ffff2d7224 */ /* 0x000fe400020e06ff */
[----:B------:R-:W-:-:S04]  /*4210*/  IMAD.WIDE.U32.X R36, R37, R43, R44, P1 ;  /* 0x0000002b25247225 */ /* 0x000fc800008e042c */
[----:B------:R-:W-:-:S04]  /*4220*/  IMAD.WIDE.U32 R32, P1, R40, R27, R32 ;  /* 0x0000001b28207225 */ /* 0x000fc80007820020 */
[----:B------:R-:W-:-:S04]  /*4230*/  IMAD.WIDE.U32 R44, R40, R26, RZ ;  /* 0x0000001a282c7225 */ /* 0x000fc800078e00ff */
[----:B------:R-:W-:Y:S01]  /*4240*/  IMAD.X R47, RZ, RZ, RZ, P1 ;  /* 0x000000ffff2f7224 */ /* 0x000fe200008e06ff */
[----:B------:R-:W-:Y:S01]  /*4250*/  IADD3 R45, P1, R45, R32, RZ ;  /* 0x000000202d2d7210 */ /* 0x000fe20007f3e0ff */
[----:B------:R-:W-:Y:S02]  /*4260*/  IMAD.MOV.U32 R46, RZ, RZ, R33 ;  /* 0x000000ffff2e7224 */ /* 0x000fe400078e0021 */
[----:B------:R-:W-:-:S04]  /*4270*/  IMAD.WIDE.U32 R32, R43, R24, RZ ;  /* 0x000000182b207225 */ /* 0x000fc800078e00ff */
[----:B------:R-:W-:Y:S01]  /*4280*/  IMAD.WIDE.U32.X R26, R41, R27, R46, P1 ;  /* 0x0000001b291a7225 */ /* 0x000fe200008e042e */
[----:B------:R-:W-:Y:S02]  /*4290*/  IADD3 R47, P1, RZ, R44, RZ ;  /* 0x0000002cff2f7210 */ /* 0x000fe40007f3e0ff */
[----:B------:R-:W-:Y:S02]  /*42a0*/  IADD3 R41, P3, RZ, R20, RZ ;  /* 0x00000014ff297210 */ /* 0x000fe40007f7e0ff */
[----:B------:R-:W-:Y:S01]  /*42b0*/  ISETP.LT.U32.AND P2, PT, R47, R44, PT ;  /* 0x0000002c2f00720c */ /* 0x000fe20003f41070 */
[----:B------:R-:W-:Y:S01]  /*42c0*/  IMAD.X R44, R45, 0x1, R44, P1 ;  /* 0x000000012d2c7824 */ /* 0x000fe200008e062c */
[----:B------:R-:W-:Y:S01]  /*42d0*/  ISETP.LT.U32.AND P1, PT, R41, R20, PT ;  /* 0x000000142900720c */ /* 0x000fe20003f21070 */
[----:B------:R-:W-:-:S03]  /*42e0*/  IMAD.X R40, R21, 0x1, R20, P3 ;  /* 0x0000000115287824 */ /* 0x000fc600018e0614 */
[----:B------:R-:W-:Y:S02]  /*42f0*/  ISETP.LT.U32.AND.EX P2, PT, R44, R45, PT, P2 ;  /* 0x0000002d2c00720c */ /* 0x000fe40003f41120 */
[----:B------:R-:W-:Y:S01]  /*4300*/  ISETP.LT.U32.AND.EX P1, PT, R40, R21, PT, P1 ;  /* 0x000000152800720c */ /* 0x000fe20003f21110 */
[----:B------:R-:W-:Y:S01]  /*4310*/  IMAD.WIDE.U32 R20, R42, R24, RZ ;  /* 0x000000182a147225 */ /* 0x000fe200078e00ff */
[----:B------:R-:W-:-:S03]  /*4320*/  SEL R45, RZ, 0x1, !P2 ;  /* 0x00000001ff2d7807 */ /* 0x000fc60005000000 */
[----:B------:R-:W-:Y:S01]  /*4330*/  IMAD.WIDE.U32 R32, P2, R25, R42, R32 ;  /* 0x0000002a19207225 */ /* 0x000fe20007840020 */
[----:B------:R-:W-:Y:S02]  /*4340*/  SEL R42, RZ, 0x1, !P1 ;  /* 0x00000001ff2a7807 */ /* 0x000fe40004800000 */
[----:B------:R-:W-:Y:S02]  /*4350*/  IADD3 R61, P1, RZ, R20, RZ ;  /* 0x00000014ff3d7210 */ /* 0x000fe40007f3e0ff */
[----:B------:R-:W-:Y:S02]  /*4360*/  IADD3 R21, P3, R21, R32, RZ ;  /* 0x0000002015157210 */ /* 0x000fe40007f7e0ff */
[----:B------:R-:W-:-:S03]  /*4370*/  IADD3 R47, P4, P5, -R45, R47, -R44 ;  /* 0x0000002f2d2f7210 */ /* 0x000fc60007d9e92c */
[----:B------:R-:W-:Y:S01]  /*4380*/  IMAD.X R24, R21, 0x1, R20, P1 ;  /* 0x0000000115187824 */ /* 0x000fe200008e0614 */
[----:B------:R-:W-:Y:S02]  /*4390*/  ISETP.LT.U32.AND P1, PT, R61, R20, PT ;  /* 0x000000143d00720c */ /* 0x000fe40003f21070 */
[----:B------:R-:W-:Y:S02]  /*43a0*/  IADD3.X R45, R3, -0x1, R44, P4, P5 ;  /* 0xffffffff032d7810 */ /* 0x000fe400027ea42c */
[----:B------:R-:W-:Y:S01]  /*43b0*/  ISETP.LT.U32.AND.EX P1, PT, R24, R21, PT, P1 ;  /* 0x000000151800720c */ /* 0x000fe20003f21110 */
[----:B------:R-:W-:Y:S01]  /*43c0*/  IMAD.X R21, RZ, RZ, RZ, P2 ;  /* 0x000000ffff157224 */ /* 0x000fe200010e06ff */
[----:B------:R-:W-:Y:S02]  /*43d0*/  IADD3 R41, P4, P5, -R42, R41, -R40 ;  /* 0x000000292a297210 */ /* 0x000fe40007d9e928 */
[----:B------:R-:W-:Y:S02]  /*43e0*/  SEL R20, RZ, 0x1, !P1 ;  /* 0x00000001ff147807 */ /* 0x000fe40004800000 */
[----:B------:R-:W-:-:S02]  /*43f0*/  ISETP.LT.U32.AND P2, PT, R26, R47, PT ;  /* 0x0000002f1a00720c */ /* 0x000fc40003f41070 */
[----:B------:R-:W-:Y:S02]  /*4400*/  IADD3.X R59, R3, -0x1, R40, P4, P5 ;  /* 0xffffffff033b7810 */ /* 0x000fe400027ea428 */
[--C-:B------:R-:W-:Y:S01]  /*4410*/  IADD3 R61, P1, P4, -R20, R61, -R24.reuse ;  /* 0x0000003d143d7210 */ /* 0x100fe20007c3e918 */
[----:B------:R-:W-:Y:S01]  /*4420*/  IMAD.MOV.U32 R20, RZ, RZ, R33 ;  /* 0x000000ffff147224 */ /* 0x000fe200078e0021 */
[----:B------:R-:W-:Y:S02]  /*4430*/  ISETP.LT.U32.AND.EX P2, PT, R27, R45, PT, P2 ;  /* 0x0000002d1b00720c */ /* 0x000fe40003f41120 */
[----:B------:R-:W-:Y:S01]  /*4440*/  IADD3.X R3, R3, -0x1, R24, P1, P4 ;  /* 0xffffffff03037810 */ /* 0x000fe20000fe8418 */
[----:B------:R-:W-:Y:S01]  /*4450*/  IMAD.WIDE.U32.X R20, R25, R43, R20, P3 ;  /* 0x0000002b19147225 */ /* 0x000fe200018e0414 */
[----:B------:R-:W-:Y:S02]  /*4460*/  SEL R24, RZ, 0x1, !P2 ;  /* 0x00000001ff187807 */ /* 0x000fe40005000000 */
[----:B------:R-:W-:-:S02]  /*4470*/  IADD3 R4, P3, R55, R4, RZ ;  /* 0x0000000437047210 */ /* 0x000fc40007f7e0ff */
[----:B------:R-:W-:Y:S02]  /*4480*/  ISETP.GE.U32.AND P1, PT, R50, R51, PT ;  /* 0x000000333200720c */ /* 0x000fe40003f26070 */
[----:B------:R-:W-:Y:S01]  /*4490*/  SEL R25, RZ, 0xffffffff, !P2 ;  /* 0xffffffffff197807 */ /* 0x000fe20005000000 */
[----:B------:R-:W-:Y:S01]  /*44a0*/  IMAD.X R48, R53, 0x1, R48, P3 ;  /* 0x0000000135307824 */ /* 0x000fe200018e0630 */
[----:B------:R-:W-:Y:S02]  /*44b0*/  IADD3 R24, P2, P4, R24, R26, -R47 ;  /* 0x0000001a18187210 */ /* 0x000fe40007c5e82f */
[----:B------:R-:W-:Y:S02]  /*44c0*/  ISETP.GE.U32.AND.EX P1, PT, R6, R49, PT, P1 ;  /* 0x000000310600720c */ /* 0x000fe40003f26110 */
[----:B------:R-:W-:Y:S02]  /*44d0*/  ISETP.GT.U32.AND P3, PT, R4, RZ, PT ;  /* 0x000000ff0400720c */ /* 0x000fe40003f64070 */
[----:B------:R-:W-:-:S02]  /*44e0*/  IADD3.X R26, R25, R27, ~R45, P2, P4 ;  /* 0x0000001b191a7210 */ /* 0x000fc400017e8c2d */
[----:B------:R-:W-:Y:S02]  /*44f0*/  SEL R25, RZ, 0x1, P1 ;  /* 0x00000001ff197807 */ /* 0x000fe40000800000 */
[----:B------:R-:W-:Y:S02]  /*4500*/  ISETP.LT.U32.AND P2, PT, R4, R55, PT ;  /* 0x000000370400720c */ /* 0x000fe40003f41070 */
[C---:B------:R-:W-:Y:S02]  /*4510*/  ISETP.GT.U32.AND.EX P3, PT, R48.reuse, -0x1, PT, P3 ;  /* 0xffffffff3000780c */ /* 0x040fe40003f64130 */
[----:B------:R-:W-:Y:S02]  /*4520*/  SEL R27, RZ, 0xffffffff, P1 ;  /* 0xffffffffff1b7807 */ /* 0x000fe40000800000 */
[----:B------:R-:W-:Y:S02]  /*4530*/  IADD3 R50, P4, P5, R25, R50, -R51 ;  /* 0x0000003219327210 */ /* 0x000fe40007d9e833 */
[----:B------:R-:W-:-:S02]  /*4540*/  ISETP.LT.U32.OR.EX P1, PT, R48, R53, P3, P2 ;  /* 0x000000353000720c */ /* 0x000fc40001f21520 */
[----:B------:R-:W-:Y:S02]  /*4550*/  IADD3 R51, P3, R17, R51, RZ ;  /* 0x0000003311337210 */ /* 0x000fe40007f7e0ff */
[--C-:B------:R-:W-:Y:S02]  /*4560*/  IADD3.X R6, R27, R6, ~R49.reuse, P4, P5 ;  /* 0x000000061b067210 */ /* 0x100fe400027eac31 */
[----:B------:R-:W-:Y:S01]  /*4570*/  IADD3 R11, P5, R24, R11, RZ ;  /* 0x0000000b180b7210 */ /* 0x000fe20007fbe0ff */
[----:B------:R-:W-:Y:S01]  /*4580*/  IMAD.X R32, R19, 0x1, R49, P3 ;  /* 0x0000000113207824 */ /* 0x000fe200018e0631 */
[----:B------:R-:W-:Y:S02]  /*4590*/  ISETP.GT.U32.AND P3, PT, R51, RZ, PT ;  /* 0x000000ff3300720c */ /* 0x000fe40003f64070 */
[----:B------:R-:W-:Y:S01]  /*45a0*/  ISETP.LT.U32.AND P2, PT, R20, R61, PT ;  /* 0x0000003d1400720c */ /* 0x000fe20003f41070 */
[----:B------:R-:W-:Y:S01]  /*45b0*/  IMAD.X R27, R26, 0x1, R54, P5 ;  /* 0x000000011a1b7824 */ /* 0x000fe200028e0636 */
[----:B------:R-:W-:-:S02]  /*45c0*/  ISETP.GT.U32.AND P5, PT, R11, RZ, PT ;  /* 0x000000ff0b00720c */ /* 0x000fc40003fa4070 */
[----:B------:R-:W-:Y:S02]  /*45d0*/  ISETP.LT.U32.AND P4, PT, R51, R17, PT ;  /* 0x000000113300720c */ /* 0x000fe40003f81070 */
[----:B------:R-:W-:Y:S02]  /*45e0*/  ISETP.GT.U32.AND.EX P3, PT, R32, -0x1, PT, P3 ;  /* 0xffffffff2000780c */ /* 0x000fe40003f64130 */
[----:B------:R-:W-:Y:S02]  /*45f0*/  SEL R43, RZ, 0x1, !P1 ;  /* 0x00000001ff2b7807 */ /* 0x000fe40004800000 */
[----:B------:R-:W-:Y:S02]  /*4600*/  SEL R25, RZ, 0xffffffff, !P1 ;  /* 0xffffffffff197807 */ /* 0x000fe40004800000 */
[----:B------:R-:W-:Y:S02]  /*4610*/  ISETP.LT.U32.AND P1, PT, R11, R24, PT ;  /* 0x000000180b00720c */ /* 0x000fe40003f21070 */
[----:B------:R-:W-:-:S02]  /*4620*/  ISETP.GT.U32.AND.EX P5, PT, R27, -0x1, PT, P5 ;  /* 0xffffffff1b00780c */ /* 0x000fc40003fa4150 */
[----:B------:R-:W-:Y:S02]  /*4630*/  ISETP.LT.U32.AND.EX P2, PT, R21, R3, PT, P2 ;  /* 0x000000031500720c */ /* 0x000fe40003f41120 */
[----:B------:R-:W-:Y:S02]  /*4640*/  ISETP.LT.U32.OR.EX P3, PT, R32, R19, P3, P4 ;  /* 0x000000132000720c */ /* 0x000fe40001f61540 */
[----:B------:R-:W-:Y:S02]  /*4650*/  IADD3 R43, P4, -R43, R4, RZ ;  /* 0x000000042b2b7210 */ /* 0x000fe40007f9e1ff */
[----:B------:R-:W-:Y:S02]  /*4660*/  ISETP.LT.U32.OR.EX P1, PT, R27, R26, P5, P1 ;  /* 0x0000001a1b00720c */ /* 0x000fe40002f21510 */
[----:B------:R-:W-:Y:S01]  /*4670*/  SEL R4, RZ, 0x1, !P2 ;  /* 0x00000001ff047807 */ /* 0x000fe20005000000 */
[----:B------:R-:W-:Y:S01]  /*4680*/  IMAD.X R48, R48, 0x1, ~R25, P4 ;  /* 0x0000000130307824 */ /* 0x000fe200020e0e19 */
[----:B------:R-:W-:-:S02]  /*4690*/  SEL R24, RZ, 0x1, !P3 ;  /* 0x00000001ff187807 */ /* 0x000fc40005800000 */
[----:B------:R-:W-:Y:S02]  /*46a0*/  SEL R26, RZ, 0xffffffff, !P2 ;  /* 0xffffffffff1a7807 */ /* 0x000fe40005000000 */
[----:B------:R-:W-:Y:S02]  /*46b0*/  SEL R25, RZ, 0x1, !P1 ;  /* 0x00000001ff197807 */ /* 0x000fe40004800000 */
[----:B------:R-:W-:Y:S02]  /*46c0*/  IADD3 R20, P4, P2, R4, R20, -R61 ;  /* 0x0000001404147210 */ /* 0x000fe40007a9e83d */
[----:B------:R-:W-:Y:S02]  /*46d0*/  SEL R33, RZ, 0xffffffff, !P3 ;  /* 0xffffffffff217807 */ /* 0x000fe40005800000 */
[----:B------:R-:W-:Y:S02]  /*46e0*/  IADD3 R4, P3, P5, R43, R51, -R24 ;  /* 0x000000332b047210 */ /* 0x000fe40007d7e818 */
[----:B------:R-:W-:-:S02]  /*46f0*/  SEL R24, RZ, 0xffffffff, !P1 ;  /* 0xffffffffff187807 */ /* 0x000fc40004800000 */
[----:B------:R-:W-:Y:S02]  /*4700*/  IADD3 R25, P1, -R25, R11, RZ ;  /* 0x0000000b19197210 */ /* 0x000fe40007f3e1ff */
[----:B------:R-:W-:Y:S02]  /*4710*/  IADD3.X R11, R26, R21, ~R3, P4, P2 ;  /* 0x000000151a0b7210 */ /* 0x000fe400027e4c03 */
[----:B------:R-:W-:Y:S01]  /*4720*/  IADD3 R20, P4, R25, R20, RZ ;  /* 0x0000001419147210 */ /* 0x000fe20007f9e0ff */
[----:B------:R-:W-:Y:S01]  /*4730*/  IMAD.X R24, R27, 0x1, ~R24, P1 ;  /* 0x000000011b187824 */ /* 0x000fe200008e0e18 */
[----:B------:R-:W-:Y:S01]  /*4740*/  IADD3.X R33, R48, R32, ~R33, P3, P5 ;  /* 0x0000002030217210 */ /* 0x000fe20001feac21 */
[----:B------:R-:W-:Y:S01]  /*4750*/  IMAD.X R32, R9, 0x1, R8, P6 ;  /* 0x0000000109207824 */ /* 0x000fe200030e0608 */
[----:B------:R-:W-:Y:S01]  /*4760*/  ISETP.GT.U32.AND P2, PT, R4, RZ, PT ;  /* 0x000000ff0400720c */ /* 0x000fe20003f44070 */
[----:B------:R-:W-:Y:S01]  /*4770*/  IMAD.X R11, R24, 0x1, R11, P4 ;  /* 0x00000001180b7824 */ /* 0x000fe200020e060b */
[----:B------:R-:W-:-:S02]  /*4780*/  ISETP.LT.U32.AND P3, PT, R36, R41, PT ;  /* 0x000000292400720c */ /* 0x000fc40003f61070 */
[----:B------:R-:W-:Y:S02]  /*4790*/  ISETP.LT.U32.AND P1, PT, R4, R43, PT ;  /* 0x0000002b0400720c */ /* 0x000fe40003f21070 */
[----:B------:R-:W-:Y:S02]  /*47a0*/  ISETP.GT.U32.AND.EX P2, PT, R33, -0x1, PT, P2 ;  /* 0xffffffff2100780c */ /* 0x000fe40003f44120 */
[C---:B------:R-:W-:Y:S02]  /*47b0*/  ISETP.GT.U32.AND P4, PT, R20.reuse, RZ, PT ;  /* 0x000000ff1400720c */ /* 0x040fe40003f84070 */
[----:B------:R-:W-:Y:S02]  /*47c0*/  ISETP.LT.U32.AND.EX P3, PT, R37, R59, PT, P3 ;  /* 0x0000003b2500720c */ /* 0x000fe40003f61130 */
[----:B------:R-:W-:Y:S02]  /*47d0*/  ISETP.LT.U32.OR.EX P1, PT, R33, R48, P2, P1 ;  /* 0x000000302100720c */ /* 0x000fe40001721510 */
[----:B------:R-:W-:-:S02]  /*47e0*/  ISETP.LT.U32.AND P2, PT, R20, R25, PT ;  /* 0x000000191400720c */ /* 0x000fc40003f41070 */
[C---:B------:R-:W-:Y:S02]  /*47f0*/  ISETP.GT.U32.AND.EX P5, PT, R11.reuse, -0x1, PT, P4 ;  /* 0xffffffff0b00780c */ /* 0x040fe40003fa4140 */
[----:B------:R-:W-:Y:S02]  /*4800*/  ISETP.GE.U32.AND P4, PT, R50, R17, PT ;  /* 0x000000113200720c */ /* 0x000fe40003f86070 */
[----:B------:R-:W-:Y:S02]  /*4810*/  SEL R3, RZ, 0x1, !P3 ;  /* 0x00000001ff037807 */ /* 0x000fe40005800000 */
[----:B------:R-:W-:Y:S02]  /*4820*/  ISETP.LT.U32.OR.EX P2, PT, R11, R24, P5, P2 ;  /* 0x000000180b00720c */ /* 0x000fe40002f41520 */
[----:B------:R-:W-:Y:S02]  /*4830*/  SEL R21, RZ, 0xffffffff, !P3 ;  /* 0xffffffffff157807 */ /* 0x000fe40005800000 */
[----:B------:R-:W-:-:S02]  /*4840*/  ISETP.GE.U32.AND.EX P4, PT, R6, R19, PT, P4 ;  /* 0x000000130600720c */ /* 0x000fc40003f86140 */
[----:B------:R-:W-:Y:S02]  /*4850*/  IADD3 R41, P3, P5, R3, R36, -R41 ;  /* 0x0000002403297210 */ /* 0x000fe40007d7e829 */
[----:B------:R-:W-:Y:S02]  /*4860*/  SEL R3, RZ, 0x1, !P2 ;  /* 0x00000001ff037807 */ /* 0x000fe40005000000 */
[----:B------:R-:W-:Y:S02]  /*4870*/  SEL R25, RZ, 0x1, P4 ;  /* 0x00000001ff197807 */ /* 0x000fe40002000000 */
[----:B------:R-:W-:Y:S02]  /*4880*/  IADD3.X R37, R21, R37, ~R59, P3, P5 ;  /* 0x0000002515257210 */ /* 0x000fe40001feac3b */
[----:B------:R-:W-:Y:S02]  /*4890*/  SEL R21, RZ, 0x1, !P1 ;  /* 0x00000001ff157807 */ /* 0x000fe40004800000 */
[----:B------:R-:W-:-:S02]  /*48a0*/  SEL R26, RZ, 0xffffffff, !P1 ;  /* 0xffffffffff1a7807 */ /* 0x000fc40004800000 */
[----:B------:R-:W-:Y:S02]  /*48b0*/  IADD3 R3, P1, -R3, R20, RZ ;  /* 0x0000001403037210 */ /* 0x000fe40007f3e1ff */
[----:B------:R-:W-:Y:S02]  /*48c0*/  SEL R20, RZ, 0xffffffff, !P2 ;  /* 0xffffffffff147807 */ /* 0x000fe40005000000 */
[----:B------:R-:W-:Y:S02]  /*48d0*/  IADD3 R25, P3, P5, R25, R50, -R17 ;  /* 0x0000003219197210 */ /* 0x000fe40007d7e811 */
[----:B------:R-:W-:Y:S01]  /*48e0*/  SEL R17, RZ, 0xffffffff, P4 ;  /* 0xffffffffff117807 */ /* 0x000fe20002000000 */
[----:B------:R-:W-:Y:S01]  /*48f0*/  IMAD.X R20, R11, 0x1, ~R20, P1 ;  /* 0x000000010b147824 */ /* 0x000fe200008e0e14 */
[----:B------:R-:W-:Y:S02]  /*4900*/  IADD3 R24, P4, -R21, R4, RZ ;  /* 0x0000000415187210 */ /* 0x000fe40007f9e1ff */
[----:B------:R-:W-:-:S02]  /*4910*/  IADD3 R4, P2, R3, R41, RZ ;  /* 0x0000002903047210 */ /* 0x000fc40007f5e0ff */
[----:B------:R-:W-:Y:S01]  /*4920*/  IADD3.X R21, R17, R6, ~R19, P3, P5 ;  /* 0x0000000611157210 */ /* 0x000fe20001feac13 */
[----:B------:R-:W-:Y:S01]  /*4930*/  IMAD.X R26, R33, 0x1, ~R26, P4 ;  /* 0x00000001211a7824 */ /* 0x000fe200020e0e1a */
[----:B------:R-:W-:Y:S01]  /*4940*/  ISETP.GT.U32.AND P3, PT, R52, RZ, PT ;  /* 0x000000ff3400720c */ /* 0x000fe20003f64070 */
[----:B------:R-:W-:Y:S01]  /*4950*/  IMAD.X R11, R20, 0x1, R37, P2 ;  /* 0x00000001140b7824 */ /* 0x000fe200010e0625 */
[----:B------:R-:W-:Y:S02]  /*4960*/  ISETP.GT.U32.AND P4, PT, R4, RZ, PT ;  /* 0x000000ff0400720c */ /* 0x000fe40003f84070 */
[----:B------:R-:W-:Y:S02]  /*4970*/  ISETP.GE.U32.AND P1, PT, R24, R41, PT ;  /* 0x000000291800720c */ /* 0x000fe40003f26070 */
[----:B------:R-:W-:Y:S02]  /*4980*/  ISETP.GT.U32.AND.EX P3, PT, R32, -0x1, PT, P3 ;  /* 0xffffffff2000780c */ /* 0x000fe40003f64130 */
[----:B------:R-:W-:-:S02]  /*4990*/  ISETP.LT.U32.AND P2, PT, R4, R3, PT ;  /* 0x000000030400720c */ /* 0x000fc40003f41070 */
[----:B------:R-:W-:Y:S02]  /*49a0*/  ISETP.GT.U32.AND.EX P5, PT, R11, -0x1, PT, P4 ;  /* 0xffffffff0b00780c */ /* 0x000fe40003fa4140 */
[----:B------:R-:W-:Y:S02]  /*49b0*/  ISETP.GE.U32.AND.EX P1, PT, R26, R37, PT, P1 ;  /* 0x000000251a00720c */ /* 0x000fe40003f26110 */
[----:B------:R-:W-:Y:S02]  /*49c0*/  ISETP.LT.U32.OR.EX P0, PT, R32, R9, P3, P0 ;  /* 0x000000092000720c */ /* 0x000fe40001f01500 */
[----:B------:R-:W-:Y:S02]  /*49d0*/  IADD3 R6, P4, R25, R38, RZ ;  /* 0x0000002619067210 */ /* 0x000fe40007f9e0ff */
[----:B------:R-:W-:Y:S02]  /*49e0*/  ISETP.LT.U32.OR.EX P3, PT, R11, R20, P5, P2 ;  /* 0x000000140b00720c */ /* 0x000fe40002f61520 */
[----:B------:R-:W-:Y:S01]  /*49f0*/  SEL R17, RZ, 0x1, P1 ;  /* 0x00000001ff117807 */ /* 0x000fe20000800000 */
[----:B------:R-:W-:Y:S01]  /*4a00*/  IMAD.X R39, R21, 0x1, R39, P4 ;  /* 0x0000000115277824 */ /* 0x000fe200020e0627 */
[----:B------:R-:W-:-:S02]  /*4a10*/  SEL R3, RZ, 0x1, !P3 ;  /* 0x00000001ff037807 */ /* 0x000fc40005800000 */
[----:B------:R-:W-:Y:S02]  /*4a20*/  IADD3 R17, P4, P5, R17, R24, -R41 ;  /* 0x0000001811117210 */ /* 0x000fe40007d9e829 */
[----:B------:R-:W-:Y:S02]  /*4a30*/  SEL R19, RZ, 0xffffffff, P1 ;  /* 0xffffffffff137807 */ /* 0x000fe40000800000 */
[----:B------:R-:W-:Y:S02]  /*4a40*/  SEL R8, RZ, 0xffffffff, !P3 ;  /* 0xffffffffff087807 */ /* 0x000fe40005800000 */
[----:B------:R-:W-:Y:S02]  /*4a50*/  IADD3 R3, P3, -R3, R4, RZ ;  /* 0x0000000403037210 */ /* 0x000fe40007f7e1ff */
[----:B------:R-:W-:Y:S02]  /*4a60*/  IADD3.X R19, R19, R26, ~R37, P4, P5 ;  /* 0x0000001a13137210 */ /* 0x000fe400027eac25 */
[----:B------:R-:W-:Y:S01]  /*4a70*/  IADD3 R9, P4, R12, R17, RZ ;  /* 0x000000110c097210 */ /* 0x000fe20007f9e0ff */
[----:B------:R-:W-:Y:S01]  /*4a80*/  IMAD.X R8, R11, 0x1, ~R8, P3 ;  /* 0x000000010b087824 */ /* 0x000fe200018e0e08 */
[C---:B------:R-:W-:Y:S01]  /*4a90*/  ISETP.GT.U32.AND P1, PT, R6.reuse, RZ, PT ;  /* 0x000000ff0600720c */ /* 0x040fe20003f24070 */
[----:B------:R-:W-:Y:S01]  /*4aa0*/  IMAD.MOV.U32 R11, RZ, RZ, R57 ;  /* 0x000000ffff0b7224 */ /* 0x000fe200078e0039 */
[----:B------:R-:W-:Y:S01]  /*4ab0*/  IADD3 R4, P3, R3, R14, RZ ;  /* 0x0000000e03047210 */ /* 0x000fe20007f7e0ff */
[----:B------:R-:W-:Y:S01]  /*4ac0*/  IMAD.X R12, R13, 0x1, R19, P4 ;  /* 0x000000010d0c7824 */ /* 0x000fe200020e0613 */
[----:B------:R-:W-:-:S02]  /*4ad0*/  ISETP.LT.U32.AND P2, PT, R6, R25, PT ;  /* 0x000000190600720c */ /* 0x000fc40003f41070 */
[----:B------:R-:W-:Y:S01]  /*4ae0*/  ISETP.GT.U32.AND.EX P1, PT, R39, -0x1, PT, P1 ;  /* 0xffffffff2700780c */ /* 0x000fe20003f24110 */
[----:B------:R-:W-:Y:S01]  /*4af0*/  IMAD.X R15, R8, 0x1, R15, P3 ;  /* 0x00000001080f7824 */ /* 0x000fe200018e060f */
[----:B------:R-:W-:Y:S02]  /*4b00*/  ISETP.GT.U32.AND P6, PT, R9, RZ, PT ;  /* 0x000000ff0900720c */ /* 0x000fe40003fc4070 */
[----:B------:R-:W-:Y:S02]  /*4b10*/  ISETP.LT.U32.OR.EX P2, PT, R39, R21, P1, P2 ;  /* 0x000000152700720c */ /* 0x000fe40000f41520 */
[----:B------:R-:W-:Y:S02]  /*4b20*/  ISETP.GT.U32.AND P3, PT, R4, RZ, PT ;  /* 0x000000ff0400720c */ /* 0x000fe40003f64070 */
[----:B------:R-:W-:Y:S02]  /*4b30*/  ISETP.LT.U32.AND P4, PT, R9, R17, PT ;  /* 0x000000110900720c */ /* 0x000fe40003f81070 */
[----:B------:R-:W-:-:S02]  /*4b40*/  ISETP.GT.U32.AND.EX P6, PT, R12, -0x1, PT, P6 ;  /* 0xffffffff0c00780c */ /* 0x000fc40003fc4160 */
[----:B------:R-:W-:Y:S02]  /*4b50*/  ISETP.LT.U32.AND P1, PT, R4, R3, PT ;  /* 0x000000030400720c */ /* 0x000fe40003f21070 */
[----:B------:R-:W-:Y:S02]  /*4b60*/  SEL R13, RZ, 0x1, !P2 ;  /* 0x00000001ff0d7807 */ /* 0x000fe40005000000 */
[----:B------:R-:W-:Y:S02]  /*4b70*/  ISETP.GT.U32.AND.EX P3, PT, R15, -0x1, PT, P3 ;  /* 0xffffffff0f00780c */ /* 0x000fe40003f64130 */
[----:B------:R-:W-:Y:S02]  /*4b80*/  ISETP.LT.U32.OR.EX P4, PT, R12, R19, P6, P4 ;  /* 0x000000130c00720c */ /* 0x000fe40003781540 */
[----:B------:R-:W-:Y:S02]  /*4b90*/  SEL R3, RZ, 0x1, !P0 ;  /* 0x00000001ff037807 */ /* 0x000fe40004000000 */
[----:B------:R-:W-:-:S02]  /*4ba0*/  IADD3 R13, P6, -R13, R6, RZ ;  /* 0x000000060d0d7210 */ /* 0x000fc40007fde1ff */
[----:B------:R-:W-:Y:S01]  /*4bb0*/  ISETP.LT.U32.OR.EX P1, PT, R15, R8, P3, P1 ;  /* 0x000000080f00720c */ /* 0x000fe20001f21510 */
[----:B------:R-:W-:Y:S01]  /*4bc0*/  IMAD.MOV.U32 R8, RZ, RZ, R18 ;  /* 0x000000ffff087224 */ /* 0x000fe200078e0012 */
[----:B------:R-:W-:Y:S02]  /*4bd0*/  SEL R6, RZ, 0x1, !P4 ;  /* 0x00000001ff067807 */ /* 0x000fe40006000000 */
[----:B------:R-:W-:Y:S02]  /*4be0*/  IADD3 R52, P5, -R3, R52, RZ ;  /* 0x0000003403347210 */ /* 0x000fe40007fbe1ff */
[----:B------:R-:W-:Y:S02]  /*4bf0*/  SEL R53, RZ, 0xffffffff, !P0 ;  /* 0xffffffffff357807 */ /* 0x000fe40004000000 */
[----:B------:R-:W-:Y:S02]  /*4c00*/  SEL R14, RZ, 0xffffffff, !P2 ;  /* 0xffffffffff0e7807 */ /* 0x000fe40005000000 */
[----:B------:R-:W-:Y:S01]  /*4c10*/  SEL R3, RZ, 0x1, !P1 ;  /* 0x00000001ff037807 */ /* 0x000fe20004800000 */
[----:B------:R-:W-:Y:S01]  /*4c20*/  IMAD.X R53, R32, 0x1, ~R53, P5 ;  /* 0x0000000120357824 */ /* 0x000fe200028e0e35 */
[----:B------:R-:W-:Y:S01]  /*4c30*/  IADD3 R6, P0, -R6, R9, RZ ;  /* 0x0000000906067210 */ /* 0x000fe20007f1e1ff */
[----:B------:R-:W-:Y:S01]  /*4c40*/  IMAD.MOV.U32 R9, RZ, RZ, R7 ;  /* 0x000000ffff097224 */ /* 0x000fe200078e0007 */
[----:B------:R-:W-:Y:S01]  /*4c50*/  IADD3 R3, P2, -R3, R4, RZ ;  /* 0x0000000403037210 */ /* 0x000fe20007f5e1ff */
[----:B------:R-:W-:Y:S01]  /*4c60*/  IMAD.X R14, R39, 0x1, ~R14, P6 ;  /* 0x00000001270e7824 */ /* 0x000fe200030e0e0e */
[----:B------:R-:W-:-:S02]  /*4c70*/  SEL R7, RZ, 0xffffffff, !P4 ;  /* 0xffffffffff077807 */ /* 0x000fc40006000000 */
[----:B------:R-:W-:Y:S01]  /*4c80*/  SEL R4, RZ, 0xffffffff, !P1 ;  /* 0xffffffffff047807 */ /* 0x000fe20004800000 */
[----:B------:R0:W-:Y:S02]  /*4c90*/  STS.128 [R2], R8 ;  /* 0x0000000802007388 */ /* 0x0001e40000000c00 */
[----:B------:R-:W-:Y:S02]  /*4ca0*/  IMAD.X R7, R12, 0x1, ~R7, P0 ;  /* 0x000000010c077824 */ /* 0x000fe400000e0e07 */
[----:B------:R-:W-:Y:S02]  /*4cb0*/  IMAD.X R4, R15, 0x1, ~R4, P2 ;  /* 0x000000010f047824 */ /* 0x000fe400010e0e04 */
[----:B0-----:R-:W-:Y:S02]  /*4cc0*/  IMAD.MOV.U32 R10, RZ, RZ, R13 ;  /* 0x000000ffff0a7224 */ /* 0x001fe400078e000d */
[----:B------:R-:W-:Y:S02]  /*4cd0*/  IMAD.MOV.U32 R11, RZ, RZ, R14 ;  /* 0x000000ffff0b7224 */ /* 0x000fe400078e000e */
[----:B------:R-:W-:-:S02]  /*4ce0*/  IMAD.MOV.U32 R8, RZ, RZ, R52 ;  /* 0x000000ffff087224 */ /* 0x000fc400078e0034 */
[----:B------:R-:W-:-:S05]  /*4cf0*/  IMAD.MOV.U32 R9, RZ, RZ, R53 ;  /* 0x000000ffff097224 */ /* 0x000fca00078e0035 */
[----:B------:R0:W-:Y:S02]  /*4d00*/  STS.128 [R2+0x10], R8 ;  /* 0x0000100802007388 */ /* 0x0001e40000000c00 */
[----:B0-----:R-:W-:Y:S02]  /*4d10*/  IMAD.MOV.U32 R8, RZ, RZ, R6 ;  /* 0x000000ffff087224 */ /* 0x001fe400078e0006 */
[----:B------:R-:W-:Y:S02]  /*4d20*/  IMAD.MOV.U32 R9, RZ, RZ, R7 ;  /* 0x000000ffff097224 */ /* 0x000fe400078e0007 */
[----:B------:R-:W-:Y:S02]  /*4d30*/  IMAD.MOV.U32 R10, RZ, RZ, R3 ;  /* 0x000000ffff0a7224 */ /* 0x000fe400078e0003 */
[----:B------:R-:W-:-:S05]  /*4d40*/  IMAD.MOV.U32 R11, RZ, RZ, R4 ;  /* 0x000000ffff0b7224 */ /* 0x000fca00078e0004 */
[----:B------:R3:W-:Y:S02]  /*4d50*/  STS.128 [R2+0x20], R8 ;  /* 0x0000200802007388 */ /* 0x0007e40000000c00 */
.L_x_39:
[----:B------:R-:W-:Y:S05]  /*4d60*/  BSYNC B0 ;  /* 0x0000000000007941 */ /* 0x000fea0003800000 */
.L_x_38:
[----:B------:R-:W-:Y:S01]  /*4d70*/  USHF.R.U32.HI UR5, URZ, 0x1, UR5 ;  /* 0x000000013f057899 */ /* 0x000fe20008011605 */
[----:B------:R-:W-:Y:S05]  /*4d80*/  BAR.SYNC.DEFER_BLOCKING 0x0 ;  /* 0x0000000000007b1d */ /* 0x000fea0000010000 */
[----:B------:R-:W-:-:S13]  /*4d90*/  ISETP.NE.AND P0, PT, RZ, UR5, PT ;  /* 0x00000005ff007c0c */ /* 0x000fda000bf05270 */
[----:B------:R-:W-:Y:S05]  /*4da0*/  @P0 BRA `(.L_x_40) ;  /* 0xffffffd800e00947 */ /* 0x000fea000383ffff */
.L_x_37:
[----:B------:R-:W-:Y:S02]  /*4db0*/  ULDC UR6, c[0x0][0x228] ;  /* 0x00008a0000067ab9 */ /* 0x000fe40000000800 */
[----:B------:R-:W-:-:S13]  /*4dc0*/  ISETP.GE.U32.AND P0, PT, R5, UR6, PT ;  /* 0x0000000605007c0c */ /* 0x000fda000bf06070 */
[----:B------:R-:W-:Y:S05]  /*4dd0*/  @P0 EXIT ;  /* 0x000000000000094d */ /* 0x000fea0003800000 */
[----:B0123--:R-:W0:Y:S01]  /*4de0*/  LDS.128 R8, [R16] ;  /* 0x0000000010087984 */ /* 0x00fe220000000c00 */
[----:B------:R-:W-:Y:S01]  /*4df0*/  IMAD.MOV.U32 R52, RZ, RZ, -0x1 ;  /* 0xffffffffff347424 */ /* 0x000fe200078e00ff */
[----:B------:R-:W-:Y:S02]  /*4e00*/  UMOV UR4, URZ ;  /* 0x0000003f00047c82 */ /* 0x000fe40008000000 */
[----:B------:R-:W-:-:S04]  /*4e10*/  UIADD3 UR4, UP0, URZ, -UR4, URZ ;  /* 0x800000043f047290 */ /* 0x000fc8000ff1e03f */
[----:B------:R-:W-:Y:S02]  /*4e20*/  UIADD3.X UR5, URZ, -0x1, URZ, UP0, !UPT ;  /* 0xffffffff3f057890 */ /* 0x000fe400087fe43f */
[----:B------:R-:W-:-:S04]  /*4e30*/  UISETP.GT.U32.AND UP0, UPT, UR4, URZ, UPT ;  /* 0x0000003f0400728c */ /* 0x000fc8000bf04070 */
[----:B------:R-:W-:-:S04]  /*4e40*/  UISETP.GT.U32.AND.EX UP0, UPT, UR5, URZ, UPT, UP0 ;  /* 0x0000003f0500728c */ /* 0x000fc8000bf04100 */
[----:B------:R-:W-:Y:S02]  /*4e50*/  USEL UR4, URZ, 0x1, !UP0 ;  /* 0x000000013f047887 */ /* 0x000fe4000c000000 */
[----:B------:R-:W-:Y:S01]  /*4e60*/  USEL UR5, URZ, 0xffffffff, !UP0 ;  /* 0xffffffff3f057887 */ /* 0x000fe2000c000000 */
[----:B0-----:R-:W-:-:S04]  /*4e70*/  IMAD.WIDE.U32 R2, R9, R28, RZ ;  /* 0x0000001c09027225 */ /* 0x001fc800078e00ff */
[----:B------:R-:W-:-:S04]  /*4e80*/  IMAD.WIDE.U32 R12, R11, R30, RZ ;  /* 0x0000001e0b0c7225 */ /* 0x000fc800078e00ff */
[----:B------:R-:W-:-:S04]  /*4e90*/  IMAD.WIDE.U32 R6, P0, R29, R8, R2 ;  /* 0x000000081d067225 */ /* 0x000fc80007800002 */
[----:B------:R-:W-:-:S04]  /*4ea0*/  IMAD.WIDE.U32 R2, R8, R28, RZ ;  /* 0x0000001c08027225 */ /* 0x000fc800078e00ff */
[----:B------:R-:W-:Y:S01]  /*4eb0*/  IMAD.X R21, RZ, RZ, RZ, P0 ;  /* 0x000000ffff157224 */ /* 0x000fe200000e06ff */
[----:B------:R-:W-:Y:S01]  /*4ec0*/  IADD3 R40, P0, RZ, R2, RZ ;  /* 0x00000002ff287210 */ /* 0x000fe20007f1e0ff */
[----:B------:R-:W-:Y:S01]  /*4ed0*/  IMAD.WIDE.U32 R14, P1, R10, R31, R12 ;  /* 0x0000001f0a0e7225 */ /* 0x000fe2000782000c */
[----:B------:R-:W-:Y:S02]  /*4ee0*/  IADD3 R44, P2, R3, R6, RZ ;  /* 0x00000006032c7210 */ /* 0x000fe40007f5e0ff */
[----:B------:R-:W-:Y:S01]  /*4ef0*/  ISETP.LT.U32.AND P3, PT, R40, R2, PT ;  /* 0x000000022800720c */ /* 0x000fe20003f61070 */
[----:B------:R-:W-:-:S04]  /*4f00*/  IMAD.WIDE.U32 R12, R10, R30, RZ ;  /* 0x0000001e0a0c7225 */ /* 0x000fc800078e00ff */
[----:B------:R-:W-:Y:S01]  /*4f10*/  IMAD.MOV.U32 R20, RZ, RZ, R7 ;  /* 0x000000ffff147224 */ /* 0x000fe200078e0007 */
[----:B------:R-:W-:Y:S01]  /*4f20*/  IADD3 R46, P4, R13, R14, RZ ;  /* 0x0000000e0d2e7210 */ /* 0x000fe20007f9e0ff */
[----:B------:R-:W-:Y:S01]  /*4f30*/  IMAD.X R33, R44, 0x1, R2, P0 ;  /* 0x000000012c217824 */ /* 0x000fe200000e0602 */
[----:B------:R-:W-:Y:S01]  /*4f40*/  IADD3 R0, P0, RZ, R12, RZ ;  /* 0x0000000cff007210 */ /* 0x000fe20007f1e0ff */
[----:B------:R-:W-:-:S03]  /*4f50*/  IMAD.WIDE.U32 R6, R9, R34, RZ ;  /* 0x0000002209067225 */ /* 0x000fc600078e00ff */
[----:B------:R-:W-:Y:S01]  /*4f60*/  ISETP.LT.U32.AND P5, PT, R0, R12, PT ;  /* 0x0000000c0000720c */ /* 0x000fe20003fa1070 */
[----:B------:R-:W-:Y:S01]  /*4f70*/  IMAD.WIDE.U32 R38, R11, R28, RZ ;  /* 0x0000001c0b267225 */ /* 0x000fe200078e00ff */
[----:B------:R-:W-:-:S03]  /*4f80*/  ISETP.LT.U32.AND.EX P3, PT, R33, R44, PT, P3 ;  /* 0x0000002c2100720c */ /* 0x000fc60003f61130 */
[----:B------:R-:W-:Y:S01]  /*4f90*/  IMAD.X R3, RZ, RZ, RZ, P1 ;  /* 0x000000ffff037224 */ /* 0x000fe200008e06ff */
[----:B------:R-:W-:Y:S01]  /*4fa0*/  SEL R49, RZ, 0x1, !P3 ;  /* 0x00000001ff317807 */ /* 0x000fe20005800000 */
[----:B------:R-:W-:Y:S02]  /*4fb0*/  IMAD.X R17, R46, 0x1, R12, P0 ;  /* 0x000000012e117824 */ /* 0x000fe400000e060c */
[----:B------:R-:W-:-:S03]  /*4fc0*/  IMAD.WIDE.U32 R18, R8, R34, RZ ;  /* 0x0000002208127225 */ /* 0x000fc600078e00ff */
[----:B------:R-:W-:Y:S01]  /*4fd0*/  ISETP.LT.U32.AND.EX P5, PT, R17, R46, PT, P5 ;  /* 0x0000002e1100720c */ /* 0x000fe20003fa1150 */
[----:B------:R-:W-:Y:S01]  /*4fe0*/  IMAD.WIDE.U32 R12, P1, R35, R8, R6 ;  /* 0x00000008230c7225 */ /* 0x000fe20007820006 */
[----:B------:R-:W-:-:S03]  /*4ff0*/  IADD3 R4, P6, RZ, R18, RZ ;  /* 0x00000012ff047210 */ /* 0x000fc60007fde0ff */
[----:B------:R-:W-:Y:S02]  /*5000*/  IMAD.MOV.U32 R2, RZ, RZ, R15 ;  /* 0x000000ffff027224 */ /* 0x000fe400078e000f */
[----:B------:R-:W-:-:S04]  /*5010*/  IMAD.WIDE.U32 R14, R10, R28, RZ ;  /* 0x0000001c0a0e7225 */ /* 0x000fc800078e00ff */
[----:B------:R-:W-:-:S04]  /*5020*/  IMAD.WIDE.U32 R38, P0, R10, R29, R38 ;  /* 0x0000001d0a267225 */ /* 0x000fc80007800026 */
[----:B------:R-:W-:Y:S01]  /*5030*/  IMAD.WIDE.U32.X R6, R29, R9, R20, P2 ;  /* 0x000000091d067225 */ /* 0x000fe200010e0414 */
[----:B------:R-:W-:-:S03]  /*5040*/  IADD3 R24, P2, R19, R12, RZ ;  /* 0x0000000c13187210 */ /* 0x000fc60007f5e0ff */
[----:B------:R-:W-:-:S04]  /*5050*/  IMAD.WIDE.U32 R36, R9, R30, RZ ;  /* 0x0000001e09247225 */ /* 0x000fc800078e00ff */
[----:B------:R-:W-:Y:S01]  /*5060*/  IMAD.WIDE.U32.X R2, R11, R31, R2, P4 ;  /* 0x0000001f0b027225 */ /* 0x000fe200020e0402 */
[----:B------:R-:W-:-:S03]  /*5070*/  IADD3 R26, P4, RZ, R14, RZ ;  /* 0x0000000eff1a7210 */ /* 0x000fc60007f9e0ff */
[----:B------:R-:W-:Y:S01]  /*5080*/  IMAD.X R43, RZ, RZ, RZ, P1 ;  /* 0x000000ffff2b7224 */ /* 0x000fe200008e06ff */
[----:B------:R-:W-:Y:S01]  /*5090*/  IADD3 R32, P1, R15, R38, RZ ;  /* 0x000000260f207210 */ /* 0x000fe20007f3e0ff */
[----:B------:R-:W-:Y:S02]  /*50a0*/  IMAD.X R27, R24, 0x1, R18, P6 ;  /* 0x00000001181b7824 */ /* 0x000fe400030e0612 */
[----:B------:R-:W-:-:S04]  /*50b0*/  IMAD.WIDE.U32 R36, P6, R31, R8, R36 ;  /* 0x000000081f247225 */ /* 0x000fc800078c0024 */
[----:B------:R-:W-:-:S04]  /*50c0*/  IMAD.WIDE.U32 R20, R8, R30, RZ ;  /* 0x0000001e08147225 */ /* 0x000fc800078e00ff */
[----:B------:R-:W-:Y:S02]  /*50d0*/  IMAD.MOV.U32 R42, RZ, RZ, R13 ;  /* 0x000000ffff2a7224 */ /* 0x000fe400078e000d */
[----:B------:R-:W-:Y:S01]  /*50e0*/  IMAD.X R15, RZ, RZ, RZ, P0 ;  /* 0x000000ffff0f7224 */ /* 0x000fe200000e06ff */
[----:B------:R-:W-:Y:S01]  /*50f0*/  ISETP.LT.U32.AND P0, PT, R4, R18, PT ;  /* 0x000000120400720c */ /* 0x000fe20003f01070 */
[----:B------:R-:W-:Y:S01]  /*5100*/  IMAD.X R25, R32, 0x1, R14, P4 ;  /* 0x0000000120197824 */ /* 0x000fe200020e060e */
[----:B------:R-:W-:Y:S01]  /*5110*/  ISETP.LT.U32.AND P4, PT, R26, R14, PT ;  /* 0x0000000e1a00720c */ /* 0x000fe20003f81070 */
[----:B------:R-:W-:Y:S01]  /*5120*/  IMAD.WIDE.U32.X R12, R35, R9, R42, P2 ;  /* 0x00000009230c7225 */ /* 0x000fe200010e042a */
[----:B------:R-:W-:Y:S02]  /*5130*/  IADD3 R41, P2, R21, R36, RZ ;  /* 0x0000002415297210 */ /* 0x000fe40007f5e0ff */
[----:B------:R-:W-:Y:S01]  /*5140*/  ISETP.LT.U32.AND.EX P0, PT, R27, R24, PT, P0 ;  /* 0x000000181b00720c */ /* 0x000fe20003f01100 */
[----:B------:R-:W-:Y:S01]  /*5150*/  IMAD.X R19, RZ, RZ, RZ, P6 ;  /* 0x000000ffff137224 */ /* 0x000fe200030e06ff */
[----:B------:R-:W-:Y:S01]  /*5160*/  ISETP.LT.U32.AND.EX P4, PT, R25, R32, PT, P4 ;  /* 0x000000201900720c */ /* 0x000fe20003f81140 */
[----:B------:R-:W-:Y:S01]  /*5170*/  IMAD.MOV.U32 R14, RZ, RZ, R39 ;  /* 0x000000ffff0e7224 */ /* 0x000fe200078e0027 */
[----:B------:R-:W-:Y:S01]  /*5180*/  IADD3 R39, P6, RZ, R20, RZ ;  /* 0x00000014ff277210 */ /* 0x000fe20007fde0ff */
[----:B------:R-:W-:-:S02]  /*5190*/  IMAD.MOV.U32 R18, RZ, RZ, R37 ;  /* 0x000000ffff127224 */ /* 0x000fc400078e0025 */
[----:B------:R-:W-:-:S04]  /*51a0*/  IMAD.WIDE.U32 R36, R11, R34, RZ ;  /* 0x000000220b247225 */ /* 0x000fc800078e00ff */
[----:B------:R-:W-:Y:S01]  /*51b0*/  IMAD.WIDE.U32.X R18, R31, R9, R18, P2 ;  /* 0x000000091f127225 */ /* 0x000fe200010e0412 */
[----:B------:R-:W-:-:S03]  /*51c0*/  ISETP.LT.U32.AND P2, PT, R39, R20, PT ;  /* 0x000000142700720c */ /* 0x000fc60003f41070 */
[----:B------:R-:W-:Y:S02]  /*51d0*/  IMAD.X R38, R41, 0x1, R20, P6 ;  /* 0x0000000129267824 */ /* 0x000fe400030e0614 */
[----:B------:R-:W-:-:S03]  /*51e0*/  IMAD.WIDE.U32 R36, P6, R10, R35, R36 ;  /* 0x000000230a247225 */ /* 0x000fc600078c0024 */
[----:B------:R-:W-:Y:S01]  /*51f0*/  ISETP.LT.U32.AND.EX P2, PT, R38, R41, PT, P2 ;  /* 0x000000292600720c */ /* 0x000fe20003f41120 */
[----:B------:R-:W-:-:S04]  /*5200*/  IMAD.WIDE.U32 R8, R10, R34, RZ ;  /* 0x000000220a087225 */ /* 0x000fc800078e00ff */
[----:B------:R-:W-:Y:S01]  /*5210*/  IMAD.WIDE.U32.X R20, R11, R29, R14, P1 ;  /* 0x0000001d0b147225 */ /* 0x000fe200008e040e */
[----:B------:R-:W-:Y:S02]  /*5220*/  IADD3 R49, P1, P3, -R49, R40, -R33 ;  /* 0x0000002831317210 */ /* 0x000fe40007b3e921 */
[----:B------:R-:W-:Y:S01]  /*5230*/  SEL R40, RZ, 0x1, !P5 ;  /* 0x00000001ff287807 */ /* 0x000fe20006800000 */
[----:B------:R-:W-:Y:S01]  /*5240*/  IMAD.X R15, RZ, RZ, RZ, P6 ;  /* 0x000000ffff0f7224 */ /* 0x000fe200030e06ff */
[----:B------:R-:W-:Y:S01]  /*5250*/  IADD3 R43, P5, RZ, R8, RZ ;  /* 0x00000008ff2b7210 */ /* 0x000fe20007fbe0ff */
[----:B------:R-:W-:Y:S01]  /*5260*/  IMAD.MOV.U32 R14, RZ, RZ, R37 ;  /* 0x000000ffff0e7224 */ /* 0x000fe200078e0025 */
[----:B------:R-:W-:Y:S02]  /*5270*/  IADD3 R9, P6, R9, R36, RZ ;  /* 0x0000002409097210 */ /* 0x000fe40007fde0ff */
[----:B------:R-:W-:Y:S02]  /*5280*/  IADD3.X R51, R52, -0x1, R33, P1, P3 ;  /* 0xffffffff34337810 */ /* 0x000fe40000fe6421 */
[----:B------:R-:W-:Y:S01]  /*5290*/  ISETP.LT.U32.AND P3, PT, R6, R49, PT ;  /* 0x000000310600720c */ /* 0x000fe20003f61070 */
[----:B------:R-:W-:Y:S01]  /*52a0*/  IMAD.X R33, R9, 0x1, R8, P5 ;  /* 0x0000000109217824 */ /* 0x000fe200028e0608 */
[----:B------:R-:W-:Y:S01]  /*52b0*/  ISETP.LT.U32.AND P1, PT, R43, R8, PT ;  /* 0x000000082b00720c */ /* 0x000fe20003f21070 */
[----:B------:R-:W-:Y:S01]  /*52c0*/  IMAD.WIDE.U32.X R10, R11, R35, R14, P6 ;  /* 0x000000230b0a7225 */ /* 0x000fe200030e040e */
[----:B------:R-:W-:-:S02]  /*52d0*/  IADD3 R37, P5, P6, -R40, R0, -R17 ;  /* 0x0000000028257210 */ /* 0x000fc40007ebe911 */
[----:B------:R-:W-:Y:S02]  /*52e0*/  ISETP.LT.U32.AND.EX P3, PT, R7, R51, PT, P3 ;  /* 0x000000330700720c */ /* 0x000fe40003f61130 */
[----:B------:R-:W-:Y:S02]  /*52f0*/  IADD3.X R45, R52, -0x1, R17, P5, P6 ;  /* 0xffffffff342d7810 */ /* 0x000fe40002fec411 */
[----:B------:R-:W-:Y:S02]  /*5300*/  SEL R17, RZ, 0x1, !P3 ;  /* 0x00000001ff117807 */ /* 0x000fe40005800000 */
[----:B------:R-:W-:Y:S02]  /*5310*/  SEL R15, RZ, 0x1, !P0 ;  /* 0x00000001ff0f7807 */ /* 0x000fe40004000000 */
[----:B------:R-:W-:Y:S02]  /*5320*/  SEL R47, RZ, 0xffffffff, !P3 ;  /* 0xffffffffff2f7807 */ /* 0x000fe40005800000 */
[----:B------:R-:W-:-:S02]  /*5330*/  ISETP.LT.U32.AND P5, PT, R2, R37, PT ;  /* 0x000000250200720c */ /* 0x000fc40003fa1070 */
[----:B------:R-:W-:Y:S02]  /*5340*/  IADD3 R8, P0, P3, R17, R6, -R49 ;  /* 0x0000000611087210 */ /* 0x000fe40007b1e831 */
[----:B------:R-:W-:Y:S02]  /*5350*/  ISETP.LT.U32.AND.EX P5, PT, R3, R45, PT, P5 ;  /* 0x0000002d0300720c */ /* 0x000fe40003fa1150 */
[----:B------:R-:W-:Y:S02]  /*5360*/  IADD3.X R6, R47, R7, ~R51, P0, P3 ;  /* 0x000000072f067210 */ /* 0x000fe400007e6c33 */
[--C-:B------:R-:W-:Y:S02]  /*5370*/  IADD3 R15, P0, P3, -R15, R4, -R27.reuse ;  /* 0x000000040f0f7210 */ /* 0x100fe40007b1e91b */
[----:B------:R-:W-:Y:S02]  /*5380*/  SEL R17, RZ, 0x1, !P5 ;  /* 0x00000001ff117807 */ /* 0x000fe40006800000 */
[----:B------:R-:W-:-:S02]  /*5390*/  IADD3.X R27, R52, -0x1, R27, P0, P3 ;  /* 0xffffffff341b7810 */ /* 0x000fc400007e641b */
[----:B------:R-:W-:Y:S02]  /*53a0*/  ISETP.LT.U32.AND P0, PT, R12, R15, PT ;  /* 0x0000000f0c00720c */ /* 0x000fe40003f01070 */
[----:B------:R-:W-:Y:S02]  /*53b0*/  ISETP.LT.U32.AND.EX P1, PT, R33, R9, PT, P1 ;  /* 0x000000092100720c */ /* 0x000fe40003f21110 */
[----:B------:R-:W-:Y:S02]  /*53c0*/  SEL R7, RZ, 0x1, !P4 ;  /* 0x00000001ff077807 */ /* 0x000fe40006000000 */
[----:B------:R-:W-:Y:S02]  /*53d0*/  SEL R0, RZ, 0x1, !P2 ;  /* 0x00000001ff007807 */ /* 0x000fe40005000000 */
[----:B------:R-:W-:Y:S02]  /*53e0*/  IADD3 R17, P2, P4, R17, R2, -R37 ;  /* 0x0000000211117210 */ /* 0x000fe40007c5e825 */
[----:B------:R-:W-:-:S02]  /*53f0*/  SEL R9, RZ, 0xffffffff, !P5 ;  /* 0xffffffffff097807 */ /* 0x000fc40006800000 */
[----:B------:R-:W-:Y:S02]  /*5400*/  ISETP.LT.U32.AND.EX P0, PT, R13, R27, PT, P0 ;  /* 0x0000001b0d00720c */ /* 0x000fe40003f01100 */
[----:B------:R-:W-:Y:S02]  /*5410*/  IADD3 R7, P3, P5, -R7, R26, -R25 ;  /* 0x0000001a07077210 */ /* 0x000fe40007d7e919 */
[----:B------:R-:W-:Y:S02]  /*5420*/  IADD3.X R9, R9, R3, ~R45, P2, P4 ;  /* 0x0000000309097210 */ /* 0x000fe400017e8c2d */
[----:B------:R-:W-:Y:S02]  /*5430*/  IADD3 R39, P2, P4, -R0, R39, -R38 ;  /* 0x0000002700277210 */ /* 0x000fe40007c5e926 */
[----:B------:R-:W-:Y:S02]  /*5440*/  SEL R41, RZ, 0x1, !P0 ;  /* 0x00000001ff297807 */ /* 0x000fe40004000000 */
[----:B------:R-:W-:-:S02]  /*5450*/  IADD3.X R37, R52, -0x1, R25, P3, P5 ;  /* 0xffffffff34257810 */ /* 0x000fc40001fea419 */
[----:B------:R-:W-:Y:S02]  /*5460*/  IADD3.X R25, R52, -0x1, R38, P2, P4 ;  /* 0xffffffff34197810 */ /* 0x000fe400017e8426 */
[----:B------:R-:W-:Y:S02]  /*5470*/  IADD3 R41, P6, P4, R41, R12, -R15 ;  /* 0x0000000c29297210 */ /* 0x000fe40007cde80f */
[----:B------:R-:W-:Y:S02]  /*5480*/  SEL R0, RZ, 0x1, !P1 ;  /* 0x00000001ff007807 */ /* 0x000fe40004800000 */
[----:B------:R-:W-:Y:S02]  /*5490*/  SEL R12, RZ, 0xffffffff, !P0 ;  /* 0xffffffffff0c7807 */ /* 0x000fe40004000000 */
[----:B------:R-:W-:Y:S02]  /*54a0*/  ISETP.LT.U32.AND P1, PT, R20, R7, PT ;  /* 0x000000071400720c */ /* 0x000fe40003f21070 */
[----:B------:R-:W-:-:S02]  /*54b0*/  IADD3 R43, P3, P5, -R0, R43, -R33 ;  /* 0x0000002b002b7210 */ /* 0x000fc40007d7e921 */
[----:B------:R-:W-:Y:S02]  /*54c0*/  IADD3.X R4, R12, R13, ~R27, P6, P4 ;  /* 0x0000000d0c047210 */ /* 0x000fe400037e8c1b */
[----:B------:R-:W-:Y:S01]  /*54d0*/  ISETP.LT.U32.AND.EX P1, PT, R21, R37, PT, P1 ;  /* 0x000000251500720c */ /* 0x000fe20003f21110 */
[----:B------:R-:W0:Y:S01]  /*54e0*/  LDS.128 R12, [R16+0x10] ;  /* 0x00001000100c7984 */ /* 0x000e220000000c00 */
[----:B------:R-:W-:Y:S02]  /*54f0*/  ISETP.LT.U32.AND P2, PT, R18, R39, PT ;  /* 0x000000271200720c */ /* 0x000fe40003f41070 */
[----:B------:R-:W-:Y:S02]  /*5500*/  IADD3.X R33, R52, -0x1, R33, P3, P5 ;  /* 0xffffffff34217810 */ /* 0x000fe40001fea421 */
[----:B------:R-:W-:Y:S02]  /*5510*/  ISETP.LT.U32.AND P3, PT, R10, R43, PT ;  /* 0x0000002b0a00720c */ /* 0x000fe40003f61070 */
[----:B------:R-:W-:-:S02]  /*5520*/  SEL R3, RZ, 0x1, !P1 ;  /* 0x00000001ff037807 */ /* 0x000fc40004800000 */
[----:B------:R-:W-:Y:S02]  /*5530*/  ISETP.LT.U32.AND.EX P2, PT, R19, R25, PT, P2 ;  /* 0x000000191300720c */ /* 0x000fe40003f41120 */
[----:B------:R-:W-:Y:S02]  /*5540*/  ISETP.LT.U32.AND.EX P3, PT, R11, R33, PT, P3 ;  /* 0x000000210b00720c */ /* 0x000fe40003f61130 */
[----:B------:R-:W-:Y:S02]  /*5550*/  IADD3 R2, P5, P0, R3, R20, -R7 ;  /* 0x0000001403027210 */ /* 0x000fe400078be807 */
[----:B------:R-:W-:Y:S02]  /*5560*/  SEL R7, RZ, 0x1, !P2 ;  /* 0x00000001ff077807 */ /* 0x000fe40005000000 */
[----:B------:R-:W-:Y:S02]  /*5570*/  SEL R3, RZ, 0x1, !P3 ;  /* 0x00000001ff037807 */ /* 0x000fe40005800000 */
[----:B------:R-:W-:-:S02]  /*5580*/  SEL R27, RZ, 0xffffffff, !P1 ;  /* 0xffffffffff1b7807 */ /* 0x000fc40004800000 */
[----:B------:R-:W-:Y:S01]  /*5590*/  IADD3 R0, P6, P4, R7, R18, -R39 ;  /* 0x0000001207007210 */ /* 0x000fe20007cde827 */
[----:B------:R-:W-:Y:S01]  /*55a0*/  IMAD.MOV.U32 R18, RZ, RZ, 0x1 ;  /* 0x00000001ff127424 */ /* 0x000fe200078e00ff */
[----:B------:R-:W-:Y:S02]  /*55b0*/  SEL R7, RZ, 0xffffffff, !P2 ;  /* 0xffffffffff077807 */ /* 0x000fe40005000000 */
[----:B------:R-:W-:Y:S02]  /*55c0*/  IADD3 R3, P1, P2, R3, R10, -R43 ;  /* 0x0000000a03037210 */ /* 0x000fe40007a3e82b */
[----:B------:R-:W-:Y:S02]  /*55d0*/  SEL R10, RZ, 0xffffffff, !P3 ;  /* 0xffffffffff0a7807 */ /* 0x000fe40005800000 */
[----:B------:R-:W-:Y:S02]  /*55e0*/  IADD3.X R27, R27, R21, ~R37, P5, P0 ;  /* 0x000000151b1b7210 */ /* 0x000fe40002fe0c25 */
[----:B------:R-:W-:-:S02]  /*55f0*/  IADD3 R21, P0, R2, R41, RZ ;  /* 0x0000002902157210 */ /* 0x000fc40007f1e0ff */
[----:B------:R-:W-:Y:S02]  /*5600*/  IADD3.X R10, R10, R11, ~R33, P1, P2 ;  /* 0x0000000b0a0a7210 */ /* 0x000fe40000fe4c21 */
[----:B------:R-:W-:Y:S01]  /*5610*/  ISETP.LT.U32.AND P1, PT, R21, R2, PT ;  /* 0x000000021500720c */ /* 0x000fe20003f21070 */
[----:B------:R-:W-:Y:S01]  /*5620*/  IMAD.X R2, R27, 0x1, R4, P0 ;  /* 0x000000011b027824 */ /* 0x000fe200000e0604 */
[----:B------:R-:W-:Y:S02]  /*5630*/  IADD3.X R19, R7, R19, ~R25, P6, P4 ;  /* 0x0000001307137210 */ /* 0x000fe400037e8c19 */
[----:B------:R-:W-:Y:S01]  /*5640*/  IADD3 R0, P2, R3, R0, RZ ;  /* 0x0000000003007210 */ /* 0x000fe20007f5e0ff */
[----:B0-----:R-:W-:Y:S01]  /*5650*/  IMAD.WIDE.U32 R24, R13, R30, RZ ;  /* 0x0000001e0d187225 */ /* 0x001fe200078e00ff */
[----:B------:R-:W-:Y:S02]  /*5660*/  ISETP.GT.U32.AND P3, PT, R21, RZ, PT ;  /* 0x000000ff1500720c */ /* 0x000fe40003f64070 */
[----:B------:R-:W-:Y:S01]  /*5670*/  ISETP.GT.U32.AND P4, PT, R0, RZ, PT ;  /* 0x000000ff0000720c */ /* 0x000fe20003f84070 */
[----:B------:R-:W-:Y:S01]  /*5680*/  IMAD.X R11, R10, 0x1, R19, P2 ;  /* 0x000000010a0b7824 */ /* 0x000fe200010e0613 */
[----:B------:R-:W-:Y:S01]  /*5690*/  ISETP.GT.U32.AND.EX P3, PT, R2, -0x1, PT, P3 ;  /* 0xffffffff0200780c */ /* 0x000fe20003f64130 */
[----:B------:R-:W-:Y:S01]  /*56a0*/  IMAD.WIDE.U32 R36, R12, R34, RZ ;  /* 0x000000220c247225 */ /* 0x000fe200078e00ff */
[----:B------:R-:W-:-:S02]  /*56b0*/  ISETP.GE.U32.AND P2, PT, R8, R17, PT ;  /* 0x000000110800720c */ /* 0x000fc40003f46070 */
[----:B------:R-:W-:Y:S01]  /*56c0*/  ISETP.LT.U32.OR.EX P1, PT, R2, R27, P3, P1 ;  /* 0x0000001b0200720c */ /* 0x000fe20001f21510 */
[----:B------:R-:W-:Y:S01]  /*56d0*/  IMAD.WIDE.U32 R26, R13, R28, RZ ;  /* 0x0000001c0d1a7225 */ /* 0x000fe200078e00ff */
[----:B------:R-:W-:Y:S02]  /*56e0*/  ISETP.LT.U32.AND P0, PT, R0, R3, PT ;  /* 0x000000030000720c */ /* 0x000fe40003f01070 */
[C---:B------:R-:W-:Y:S01]  /*56f0*/  ISETP.GT.U32.AND.EX P4, PT, R11.reuse, -0x1, PT, P4 ;  /* 0xffffffff0b00780c */ /* 0x040fe20003f84140 */
[----:B------:R-:W-:Y:S01]  /*5700*/  IMAD.WIDE.U32 R38, R12, R30, RZ ;  /* 0x0000001e0c267225 */ /* 0x000fe200078e00ff */
[----:B------:R-:W-:Y:S02]  /*5710*/  SEL R4, RZ, 0x1, !P1 ;  /* 0x00000001ff047807 */ /* 0x000fe40004800000 */
[----:B------:R-:W-:Y:S01]  /*5720*/  ISETP.GE.U32.AND.EX P2, PT, R6, R9, PT, P2 ;  /* 0x000000090600720c */ /* 0x000fe20003f46120 */
[----:B------:R-:W-:Y:S01]  /*5730*/  IMAD.WIDE.U32 R42, R12, R28, RZ ;  /* 0x0000001c0c2a7225 */ /* 0x000fe200078e00ff */
[----:B------:R-:W-:-:S02]  /*5740*/  ISETP.LT.U32.OR.EX P0, PT, R11, R10, P4, P0 ;  /* 0x0000000a0b00720c */ /* 0x000fc40002701500 */
[----:B------:R-:W-:Y:S01]  /*5750*/  IADD3 R4, P5, -R4, R21, RZ ;  /* 0x0000001504047210 */ /* 0x000fe20007fbe1ff */
[----:B------:R-:W-:Y:S01]  /*5760*/  IMAD.WIDE.U32 R20, R13, R34, RZ ;  /* 0x000000220d147225 */ /* 0x000fe200078e00ff */
[----:B------:R-:W-:Y:S02]  /*5770*/  SEL R3, RZ, 0x1, P2 ;  /* 0x00000001ff037807 */ /* 0x000fe40001000000 */
[----:B------:R-:W-:Y:S01]  /*5780*/  SEL R7, RZ, 0x1, !P0 ;  /* 0x00000001ff077807 */ /* 0x000fe20004000000 */
[----:B------:R-:W-:Y:S01]  /*5790*/  IMAD.WIDE.U32 R40, R15, R28, RZ ;  /* 0x0000001c0f287225 */ /* 0x000fe200078e00ff */
[----:B------:R-:W-:Y:S02]  /*57a0*/  IADD3 R8, P3, P4, R3, R8, -R17 ;  /* 0x0000000803087210 */ /* 0x000fe40007c7e811 */
[----:B------:R-:W-:Y:S01]  /*57b0*/  SEL R10, RZ, 0xffffffff, P2 ;  /* 0xffffffffff0a7807 */ /* 0x000fe20001000000 */
[----:B------:R-:W-:Y:S01]  /*57c0*/  IMAD.WIDE.U32 R20, P2, R12, R35, R20 ;  /* 0x000000230c147225 */ /* 0x000fe20007840014 */
[----:B------:R-:W-:-:S02]  /*57d0*/  IADD3 R7, P6, -R7, R0, RZ ;  /* 0x0000000007077210 */ /* 0x000fc40007fde1ff */
[----:B------:R-:W-:Y:S01]  /*57e0*/  SEL R3, RZ, 0xffffffff, !P1 ;  /* 0xffffffffff037807 */ /* 0x000fe20004800000 */
[----:B------:R-:W-:Y:S01]  /*57f0*/  IMAD.X R33, RZ, RZ, RZ, P2 ;  /* 0x000000ffff217224 */ /* 0x000fe200010e06ff */
[----:B------:R-:W-:Y:S01]  /*5800*/  SEL R0, RZ, 0xffffffff, !P0 ;  /* 0xffffffffff007807 */ /* 0x000fe20004000000 */
[----:B------:R-:W-:Y:S01]  /*5810*/  IMAD.MOV.U32 R32, RZ, RZ, R21 ;  /* 0x000000ffff207224 */ /* 0x000fe200078e0015 */
[----:B------:R-:W-:Y:S01]  /*5820*/  IADD3.X R10, R10, R6, ~R9, P3, P4 ;  /* 0x000000060a0a7210 */ /* 0x000fe20001fe8c09 */
[----:B------:R-:W-:Y:S01]  /*5830*/  IMAD.WIDE.U32 R24, P4, R12, R31, R24 ;  /* 0x0000001f0c187225 */ /* 0x000fe20007880018 */
[----:B------:R-:W-:Y:S02]  /*5840*/  IADD3 R44, P3, RZ, R36, RZ ;  /* 0x00000024ff2c7210 */ /* 0x000fe40007f7e0ff */
[----:B------:R-:W-:Y:S01]  /*5850*/  IADD3 R20, P2, R37, R20, RZ ;  /* 0x0000001425147210 */ /* 0x000fe20007f5e0ff */
[----:B------:R-:W-:Y:S02]  /*5860*/  IMAD.X R3, R2, 0x1, ~R3, P5 ;  /* 0x0000000102037824 */ /* 0x000fe400028e0e03 */
[----:B------:R-:W-:Y:S01]  /*5870*/  IMAD.X R6, R11, 0x1, ~R0, P6 ;  /* 0x000000010b067824 */ /* 0x000fe200030e0e00 */
[----:B------:R-:W-:Y:S01]  /*5880*/  IADD3 R0, P1, R18, 0x1, RZ ;  /* 0x0000000112007810 */ /* 0x000fe20007f3e0ff */
[----:B------:R-:W-:Y:S01]  /*5890*/  IMAD.WIDE.U32 R26, P5, R12, R29, R26 ;  /* 0x0000001d0c1a7225 */ /* 0x000fe200078a001a */
[----:B------:R-:W-:-:S02]  /*58a0*/  IADD3 R51, P6, RZ, R42, RZ ;  /* 0x0000002aff337210 */ /* 0x000fc40007fde0ff */
[----:B------:R-:W-:Y:S01]  /*58b0*/  ISETP.GT.U32.AND P0, PT, R0, RZ, PT ;  /* 0x000000ff0000720c */ /* 0x000fe20003f04070 */
[----:B------:R-:W-:Y:S01]  /*58c0*/  IMAD.X R37, RZ, RZ, RZ, P4 ;  /* 0x000000ffff257224 */ /* 0x000fe200020e06ff */
[----:B------:R-:W-:Y:S01]  /*58d0*/  IADD3 R12, P4, R39, R24, RZ ;  /* 0x00000018270c7210 */ /* 0x000fe20007f9e0ff */
[----:B------:R-:W-:Y:S01]  /*58e0*/  IMAD.X R39, RZ, RZ, RZ, P5 ;  /* 0x000000ffff277224 */ /* 0x000fe200028e06ff */
[----:B------:R-:W-:Y:S01]  /*58f0*/  IADD3.X R2, R52, -0x1, RZ, P1, !PT ;  /* 0xffffffff34027810 */ /* 0x000fe20000ffe4ff */
[----:B------:R-:W-:Y:S01]  /*5900*/  IMAD.X R45, R20, 0x1, R36, P3 ;  /* 0x00000001142d7824 */ /* 0x000fe200018e0624 */
[----:B------:R-:W-:Y:S01]  /*5910*/  IADD3 R11, P5, R43, R26, RZ ;  /* 0x0000001a2b0b7210 */ /* 0x000fe20007fbe0ff */
[----:B------:R-:W-:Y:S01]  /*5920*/  IMAD.WIDE.U32 R18, R14, R28, RZ ;  /* 0x0000001c0e127225 */ /* 0x000fe200078e00ff */
[----:B------:R-:W-:Y:S02]  /*5930*/  IADD3 R47, P1, RZ, R38, RZ ;  /* 0x00000026ff2f7210 */ /* 0x000fe40007f3e0ff */
[----:B------:R-:W-:Y:S01]  /*5940*/  ISETP.GT.U32.AND.EX P0, PT, R2, RZ, PT, P0 ;  /* 0x000000ff0200720c */ /* 0x000fe20003f04100 */
[----:B------:R-:W-:-:S03]  /*5950*/  IMAD.WIDE.U32 R40, P3, R29, R14, R40 ;  /* 0x0000000e1d287225 */ /* 0x000fc60007860028 */
[----:B------:R-:W-:Y:S01]  /*5960*/  SEL R55, RZ, 0x1, !P0 ;  /* 0x00000001ff377807 */ /* 0x000fe20004000000 */
[----:B------:R-:W-:Y:S01]  /*5970*/  IMAD.X R24, R11, 0x1, R42, P6 ;  /* 0x000000010b187824 */ /* 0x000fe200030e062a */
[----:B------:R-:W-:Y:S01]  /*5980*/  IADD3 R53, P6, RZ, R18, RZ ;  /* 0x00000012ff357210 */ /* 0x000fe20007fde0ff */
[----:B------:R-:W-:Y:S01]  /*5990*/  IMAD.X R43, RZ, RZ, RZ, P3 ;  /* 0x000000ffff2b7224 */ /* 0x000fe200018e06ff */
[----:B------:R-:W-:Y:S01]  /*59a0*/  IADD3 R19, P3, R19, R40, RZ ;  /* 0x0000002813137210 */ /* 0x000fe20007f7e0ff */
[----:B------:R-:W-:Y:S01]  /*59b0*/  IMAD.X R49, R12, 0x1, R38, P1 ;  /* 0x000000010c317824 */ /* 0x000fe200008e0626 */
[----:B------:R-:W-:Y:S01]  /*59c0*/  ISETP.LT.U32.AND P1, PT, R44, R36, PT ;  /* 0x000000242c00720c */ /* 0x000fe20003f21070 */
[----:B------:R-:W-:Y:S02]  /*59d0*/  IMAD.MOV.U32 R36, RZ, RZ, R25 ;  /* 0x000000ffff247224 */ /* 0x000fe400078e0019 */
[----:B------:R-:W-:Y:S01]  /*59e0*/  IMAD.X R26, R19, 0x1, R18, P6 ;  /* 0x00000001131a7824 */ /* 0x000fe200030e0612 */
[----:B------:R-:W-:Y:S01]  /*59f0*/  IADD3 R0, P6, R55, -R0, RZ ;  /* 0x8000000037007210 */ /* 0x000fe20007fde0ff */
[----:B------:R-:W-:Y:S01]  /*5a00*/  IMAD.WIDE.U32.X R32, R13, R35, R32, P2 ;  /* 0x000000230d207225 */ /* 0x000fe200010e0420 */
[----:B------:R-:W-:-:S02]  /*5a10*/  SEL R55, RZ, 0xffffffff, !P0 ;  /* 0xffffffffff377807 */ /* 0x000fc40004000000 */
[----:B------:R-:W-:Y:S01]  /*5a20*/  ISETP.LT.U32.AND.EX P1, PT, R45, R20, PT, P1 ;  /* 0x000000142d00720c */ /* 0x000fe20003f21110 */
[----:B------:R-:W-:Y:S01]  /*5a30*/  IMAD.WIDE.U32.X R36, R13, R31, R36, P4 ;  /* 0x0000001f0d247225 */ /* 0x000fe200020e0424 */
[----:B------:R-:W-:Y:S02]  /*5a40*/  ISETP.LT.U32.AND P0, PT, R47, R38, PT ;  /* 0x000000262f00720c */ /* 0x000fe40003f01070 */
[----:B------:R-:W-:Y:S01]  /*5a50*/  SEL R20, RZ, 0x1, !P1 ;  /* 0x00000001ff147807 */ /* 0x000fe20004800000 */
[----:B------:R-:W-:Y:S01]  /*5a60*/  IMAD.MOV.U32 R38, RZ, RZ, R27 ;  /* 0x000000ffff267224 */ /* 0x000fe200078e001b */
[----:B------:R-:W-:Y:S01]  /*5a70*/  ISETP.LT.U32.AND.EX P0, PT, R49, R12, PT, P0 ;  /* 0x0000000c3100720c */ /* 0x000fe20003f01100 */
[----:B------:R-:W-:Y:S01]  /*5a80*/  IMAD.X R2, R55, 0x1, ~R2, P6 ;  /* 0x0000000137027824 */ /* 0x000fe200030e0e02 */
[----:B------:R-:W-:Y:S01]  /*5a90*/  ISETP.LT.U32.AND P1, PT, R53, R18, PT ;  /* 0x000000123500720c */ /* 0x000fe20003f21070 */
[----:B------:R-:W-:Y:S01]  /*5aa0*/  IMAD.WIDE.U32.X R38, R13, R29, R38, P5 ;  /* 0x0000001d0d267225 */ /* 0x000fe200028e0426 */
[----:B------:R-:W-:-:S02]  /*5ab0*/  ISETP.LT.U32.AND P2, PT, R51, R42, PT ;  /* 0x0000002a3300720c */ /* 0x000fc40003f41070 */
[----:B------:R-:W-:Y:S01]  /*5ac0*/  IADD3 R13, P4, P5, -R20, R44, -R45 ;  /* 0x0000002c140d7210 */ /* 0x000fe20007d9e92d */
[----:B------:R-:W-:Y:S01]  /*5ad0*/  IMAD.MOV.U32 R42, RZ, RZ, R41 ;  /* 0x000000ffff2a7224 */ /* 0x000fe200078e0029 */
[----:B------:R-:W-:Y:S02]  /*5ae0*/  SEL R18, RZ, 0x1, !P0 ;  /* 0x00000001ff127807 */ /* 0x000fe40004000000 */
[----:B------:R-:W-:Y:S01]  /*5af0*/  ISETP.LT.U32.AND.EX P1, PT, R26, R19, PT, P1 ;  /* 0x000000131a00720c */ /* 0x000fe20003f21110 */
[----:B------:R-:W-:Y:S01]  /*5b00*/  IMAD.WIDE.U32.X R42, R29, R15, R42, P3 ;  /* 0x0000000f1d2a7225 */ /* 0x000fe200018e042a */
[----:B------:R-:W-:Y:S02]  /*5b10*/  ISETP.LT.U32.AND.EX P2, PT, R24, R11, PT, P2 ;  /* 0x0000000b1800720c */ /* 0x000fe40003f41120 */
[----:B------:R-:W-:Y:S02]  /*5b20*/  IADD3.X R45, R52, -0x1, R45, P4, P5 ;  /* 0xffffffff342d7810 */ /* 0x000fe400027ea42d */
[----:B------:R-:W-:-:S02]  /*5b30*/  IADD3 R47, P4, P5, -R18, R47, -R49 ;  /* 0x0000002f122f7210 */ /* 0x000fc40007d9e931 */
[----:B------:R-:W-:Y:S02]  /*5b40*/  SEL R11, RZ, 0x1, !P1 ;  /* 0x00000001ff0b7807 */ /* 0x000fe40004800000 */
[----:B------:R-:W-:Y:S02]  /*5b50*/  ISETP.LT.U32.AND P0, PT, R32, R13, PT ;  /* 0x0000000d2000720c */ /* 0x000fe40003f01070 */
[----:B------:R-:W-:Y:S02]  /*5b60*/  SEL R12, RZ, 0x1, !P2 ;  /* 0x00000001ff0c7807 */ /* 0x000fe40005000000 */
[----:B------:R-:W-:Y:S02]  /*5b70*/  IADD3.X R49, R52, -0x1, R49, P4, P5 ;  /* 0xffffffff34317810 */ /* 0x000fe400027ea431 */
[----:B------:R-:W-:Y:S02]  /*5b80*/  IADD3 R53, P4, P5, -R11, R53, -R26 ;  /* 0x000000350b357210 */ /* 0x000fe40007d9e91a */
[----:B------:R-:W-:-:S02]  /*5b90*/  ISETP.LT.U32.AND.EX P0, PT, R33, R45, PT, P0 ;  /* 0x0000002d2100720c */ /* 0x000fc40003f01100 */
[----:B------:R-:W-:Y:S02]  /*5ba0*/  IADD3 R51, P2, P6, -R12, R51, -R24 ;  /* 0x000000330c337210 */ /* 0x000fe40007e5e918 */
[----:B------:R-:W-:Y:S02]  /*5bb0*/  ISETP.LT.U32.AND P1, PT, R36, R47, PT ;  /* 0x0000002f2400720c */ /* 0x000fe40003f21070 */
[C---:B------:R-:W-:Y:S02]  /*5bc0*/  IADD3.X R11, R52.reuse, -0x1, R26, P4, P5 ;  /* 0xffffffff340b7810 */ /* 0x040fe400027ea41a */
[----:B------:R-:W-:Y:S02]  /*5bd0*/  SEL R21, RZ, 0x1, !P0 ;  /* 0x00000001ff157807 */ /* 0x000fe40004000000 */
[----:B------:R-:W-:Y:S02]  /*5be0*/  IADD3.X R27, R52, -0x1, R24, P2, P6 ;  /* 0xffffffff341b7810 */ /* 0x000fe400017ec418 */
[----:B------:R-:W-:-:S02]  /*5bf0*/  ISETP.LT.U32.AND P4, PT, R38, R51, PT ;  /* 0x000000332600720c */ /* 0x000fc40003f81070 */
[----:B------:R-:W-:Y:S02]  /*5c00*/  ISETP.LT.U32.AND.EX P1, PT, R37, R49, PT, P1 ;  /* 0x000000312500720c */ /* 0x000fe40003f21110 */
[----:B------:R-:W-:Y:S02]  /*5c10*/  SEL R41, RZ, 0xffffffff, !P0 ;  /* 0xffffffffff297807 */ /* 0x000fe40004000000 */
[----:B------:R-:W-:Y:S02]  /*5c20*/  IADD3 R21, P2, P3, R21, R32, -R13 ;  /* 0x0000002015157210 */ /* 0x000fe40007b5e80d */
[----:B------:R-:W-:Y:S02]  /*5c30*/  ISETP.LT.U32.AND.EX P0, PT, R39, R27, PT, P4 ;  /* 0x0000001b2700720c */ /* 0x000fe40003f01140 */
[----:B------:R-:W-:Y:S02]  /*5c40*/  ISETP.LT.U32.AND P5, PT, R42, R53, PT ;  /* 0x000000352a00720c */ /* 0x000fe40003fa1070 */
[----:B------:R-:W-:-:S02]  /*5c50*/  SEL R13, RZ, 0x1, !P1 ;  /* 0x00000001ff0d7807 */ /* 0x000fc40004800000 */
[----:B------:R-:W-:Y:S02]  /*5c60*/  IADD3.X R41, R41, R33, ~R45, P2, P3 ;  /* 0x0000002129297210 */ /* 0x000fe400017e6c2d */
[----:B------:R-:W-:Y:S02]  /*5c70*/  SEL R19, RZ, 0x1, !P0 ;  /* 0x00000001ff137807 */ /* 0x000fe40004000000 */
[----:B------:R-:W-:Y:S02]  /*5c80*/  ISETP.LT.U32.AND.EX P2, PT, R43, R11, PT, P5 ;  /* 0x0000000b2b00720c */ /* 0x000fe40003f41150 */
[----:B------:R-:W-:Y:S02]  /*5c90*/  IADD3 R20, P4, P5, R13, R36, -R47 ;  /* 0x000000240d147210 */ /* 0x000fe40007d9e82f */
[----:B------:R-:W-:Y:S02]  /*5ca0*/  SEL R36, RZ, 0xffffffff, !P1 ;  /* 0xffffffffff247807 */ /* 0x000fe40004800000 */
[----:B------:R-:W-:Y:S01]  /*5cb0*/  IADD3 R32, P3, P1, R19, R38, -R51 ;  /* 0x0000002613207210 */ /* 0x000fe2000797e833 */
[----:B------:R-:W-:Y:S01]  /*5cc0*/  IMAD.WIDE.U32 R18, R15, R34, RZ ;  /* 0x000000220f127225 */ /* 0x000fe200078e00ff */
[----:B------:R-:W-:-:S02]  /*5cd0*/  SEL R25, RZ, 0xffffffff, !P0 ;  /* 0xffffffffff197807 */ /* 0x000fc40004000000 */
[----:B------:R-:W-:Y:S02]  /*5ce0*/  SEL R13, RZ, 0x1, !P2 ;  /* 0x00000001ff0d7807 */ /* 0x000fe40005000000 */
[----:B------:R-:W-:Y:S02]  /*5cf0*/  IADD3.X R36, R36, R37, ~R49, P4, P5 ;  /* 0x0000002524247210 */ /* 0x000fe400027eac31 */
[----:B------:R-:W-:Y:S01]  /*5d00*/  IADD3.X R39, R25, R39, ~R27, P3, P1 ;  /* 0x0000002719277210 */ /* 0x000fe20001fe2c1b */
[----:B------:R-:W-:Y:S01]  /*5d10*/  IMAD.WIDE.U32 R26, R15, R30, RZ ;  /* 0x0000001e0f1a7225 */ /* 0x000fe200078e00ff */
[----:B------:R-:W-:Y:S02]  /*5d20*/  IADD3 R46, P0, P4, R13, R42, -R53 ;  /* 0x0000002a0d2e7210 */ /* 0x000fe40007c1e835 */
[----:B------:R-:W-:Y:S01]  /*5d30*/  SEL R42, RZ, 0xffffffff, !P2 ;  /* 0xffffffffff2a7807 */ /* 0x000fe20005000000 */
[----:B------:R-:W-:-:S03]  /*5d40*/  IMAD.WIDE.U32 R24, R14, R34, RZ ;  /* 0x000000220e187225 */ /* 0x000fc600078e00ff */
[----:B------:R-:W-:Y:S01]  /*5d50*/  IADD3.X R11, R42, R43, ~R11, P0, P4 ;  /* 0x0000002b2a0b7210 */ /* 0x000fe200007e8c0b */
        /* <DEDUP_REMOVED lines=9> */
[----:B------:R-:W-:Y:S01]  /*5df0*/  IADD3 R26, P3, R21, R17, RZ ;  /* 0x00000011151a7210 */ /* 0x000fe20007f7e0ff */
[----:B------:R-:W-:Y:S01]  /*5e00*/  IMAD.X R13, RZ, RZ, RZ, P0 ;  /* 0x000000ffff0d7224 */ /* 0x000fe200000e06ff */
[----:B------:R-:W-:Y:S01]  /*5e10*/  ISETP.LT.U32.AND P2, PT, R14, R24, PT ;  /* 0x000000180e00720c */ /* 0x000fe20003f41070 */
[----:B------:R-:W-:Y:S01]  /*5e20*/  IMAD.MOV.U32 R24, RZ, RZ, R19 ;  /* 0x000000ffff187224 */ /* 0x000fe200078e0013 */
[C---:B------:R-:W-:Y:S01]  /*5e30*/  ISETP.LT.U32.AND P0, PT, R26.reuse, R21, PT ;  /* 0x000000151a00720c */ /* 0x040fe20003f01070 */
[----:B------:R-:W-:Y:S01]  /*5e40*/  IMAD.X R40, R41, 0x1, R9, P3 ;  /* 0x0000000129287824 */ /* 0x000fe200018e0609 */
[----:B------:R-:W-:Y:S01]  /*5e50*/  ISETP.GT.U32.AND P3, PT, R26, RZ, PT ;  /* 0x000000ff1a00720c */ /* 0x000fe20003f64070 */
[----:B------:R-:W-:Y:S01]  /*5e60*/  IMAD.X R33, R18, 0x1, R12, P1 ;  /* 0x0000000112217824 */ /* 0x000fe200008e060c */
[----:B------:R-:W-:Y:S01]  /*5e70*/  ISETP.LT.U32.AND.EX P2, PT, R43, R38, PT, P2 ;  /* 0x000000262b00720c */ /* 0x000fe20003f41120 */
[----:B------:R-:W-:Y:S01]  /*5e80*/  IMAD.WIDE.U32.X R24, R35, R15, R24, P5 ;  /* 0x0000000f23187225 */ /* 0x000fe200028e0418 */
[----:B------:R-:W-:-:S02]  /*5e90*/  ISETP.GT.U32.AND.EX P3, PT, R40, -0x1, PT, P3 ;  /* 0xffffffff2800780c */ /* 0x000fc40003f64130 */
[----:B------:R-:W-:Y:S02]  /*5ea0*/  SEL R17, RZ, 0x1, !P2 ;  /* 0x00000001ff117807 */ /* 0x000fe40005000000 */
[----:B------:R-:W-:Y:S01]  /*5eb0*/  ISETP.LT.U32.AND P1, PT, R37, R12, PT ;  /* 0x0000000c2500720c */ /* 0x000fe20003f21070 */
[----:B------:R-:W-:Y:S01]  /*5ec0*/  IMAD.MOV.U32 R12, RZ, RZ, R27 ;  /* 0x000000ffff0c7224 */ /* 0x000fe200078e001b */
[----:B------:R-:W-:Y:S02]  /*5ed0*/  ISETP.LT.U32.OR.EX P0, PT, R40, R41, P3, P0 ;  /* 0x000000292800720c */ /* 0x000fe40001f01500 */
[----:B------:R-:W-:Y:S02]  /*5ee0*/  ISETP.GE.U32.AND P2, PT, R8, R21, PT ;  /* 0x000000150800720c */ /* 0x000fe40003f46070 */
[----:B------:R-:W-:Y:S01]  /*5ef0*/  IADD3 R17, P3, P6, -R17, R14, -R43 ;  /* 0x0000000e11117210 */ /* 0x000fe20007e7e92b */
[----:B------:R-:W-:Y:S01]  /*5f00*/  IMAD.WIDE.U32.X R14, R31, R15, R12, P4 ;  /* 0x0000000f1f0e7225 */ /* 0x000fe200020e040c */
[----:B------:R-:W-:-:S02]  /*5f10*/  SEL R9, RZ, 0x1, !P0 ;  /* 0x00000001ff097807 */ /* 0x000fc40004000000 */
[----:B------:R-:W-:Y:S02]  /*5f20*/  ISETP.GE.U32.AND.EX P2, PT, R10, R41, PT, P2 ;  /* 0x000000290a00720c */ /* 0x000fe40003f46120 */
[----:B------:R-:W-:Y:S02]  /*5f30*/  IADD3.X R27, R52, -0x1, R43, P3, P6 ;  /* 0xffffffff341b7810 */ /* 0x000fe40001fec42b */
[----:B------:R-:W-:Y:S02]  /*5f40*/  SEL R12, RZ, 0xffffffff, !P0 ;  /* 0xffffffffff0c7807 */ /* 0x000fe40004000000 */
[----:B------:R-:W-:Y:S02]  /*5f50*/  ISETP.LT.U32.AND P0, PT, R24, R17, PT ;  /* 0x000000111800720c */ /* 0x000fe40003f01070 */
[----:B------:R-:W-:Y:S02]  /*5f60*/  IADD3 R32, P3, R7, R32, RZ ;  /* 0x0000002007207210 */ /* 0x000fe40007f7e0ff */
[----:B------:R-:W-:-:S02]  /*5f70*/  IADD3 R9, P4, P5, R4, R26, -R9 ;  /* 0x0000001a04097210 */ /* 0x000fc40007d9e809 */
[----:B------:R-:W-:Y:S01]  /*5f80*/  SEL R13, RZ, 0x1, P2 ;  /* 0x00000001ff0d7807 */ /* 0x000fe20001000000 */
[----:B------:R-:W-:Y:S01]  /*5f90*/  IMAD.X R39, R6, 0x1, R39, P3 ;  /* 0x0000000106277824 */ /* 0x000fe200018e0627 */
[----:B------:R-:W-:Y:S02]  /*5fa0*/  ISETP.LT.U32.AND.EX P0, PT, R25, R27, PT, P0 ;  /* 0x0000001b1900720c */ /* 0x000fe40003f01100 */
[----:B------:R-:W-:Y:S02]  /*5fb0*/  IADD3.X R12, R3, R40, ~R12, P4, P5 ;  /* 0x00000028030c7210 */ /* 0x000fe400027eac0c */
[----:B------:R-:W-:Y:S02]  /*5fc0*/  IADD3 R21, P4, P5, R13, R8, -R21 ;  /* 0x000000080d157210 */ /* 0x000fe40007d9e815 */
[----:B------:R-:W-:Y:S02]  /*5fd0*/  ISETP.GT.U32.AND P6, PT, R32, RZ, PT ;  /* 0x000000ff2000720c */ /* 0x000fe40003fc4070 */
[----:B------:R-:W-:-:S02]  /*5fe0*/  SEL R8, RZ, 0xffffffff, P2 ;  /* 0xffffffffff087807 */ /* 0x000fc40001000000 */
[----:B------:R-:W-:Y:S02]  /*5ff0*/  ISETP.LT.U32.AND P3, PT, R32, R7, PT ;  /* 0x000000072000720c */ /* 0x000fe40003f61070 */
[----:B------:R-:W-:Y:S02]  /*6000*/  SEL R7, RZ, 0x1, !P0 ;  /* 0x00000001ff077807 */ /* 0x000fe40004000000 */
[----:B------:R-:W-:Y:S02]  /*6010*/  ISETP.GT.U32.AND.EX P2, PT, R39, -0x1, PT, P6 ;  /* 0xffffffff2700780c */ /* 0x000fe40003f44160 */
[----:B------:R-:W-:Y:S02]  /*6020*/  IADD3.X R41, R8, R10, ~R41, P4, P5 ;  /* 0x0000000a08297210 */ /* 0x000fe400027eac29 */
[----:B------:R-:W-:Y:S02]  /*6030*/  ISETP.LT.U32.AND.EX P1, PT, R33, R18, PT, P1 ;  /* 0x000000122100720c */ /* 0x000fe40003f21110 */
[----:B------:R-:W-:-:S02]  /*6040*/  IADD3 R50, P4, P5, R7, R24, -R17 ;  /* 0x0000001807327210 */ /* 0x000fc40007d9e811 */
[----:B------:R-:W0:Y:S01]  /*6050*/  LDS.128 R16, [R16+0x20] ;  /* 0x0000200010107984 */ /* 0x000e220000000c00 */
[----:B------:R-:W-:Y:S01]  /*6060*/  ISETP.LT.U32.OR.EX P2, PT, R39, R6, P2, P3 ;  /* 0x000000062700720c */ /* 0x000fe20001741530 */
[----:B------:R-:W-:Y:S01]  /*6070*/  IMAD.WIDE.U32 R6, R41, R0, RZ ;  /* 0x0000000029067225 */ /* 0x000fe200078e00ff */
[C---:B------:R-:W-:Y:S02]  /*6080*/  ISETP.GT.U32.AND P3, PT, R9.reuse, RZ, PT ;  /* 0x000000ff0900720c */ /* 0x040fe40003f64070 */
[----:B------:R-:W-:Y:S02]  /*6090*/  SEL R8, RZ, 0x1, !P1 ;  /* 0x00000001ff087807 */ /* 0x000fe40004800000 */
[----:B------:R-:W-:Y:S02]  /*60a0*/  ISETP.LT.U32.AND P6, PT, R9, R4, PT ;  /* 0x000000040900720c */ /* 0x000fe40003fc1070 */
[----:B------:R-:W-:Y:S02]  /*60b0*/  ISETP.GT.U32.AND.EX P1, PT, R12, -0x1, PT, P3 ;  /* 0xffffffff0c00780c */ /* 0x000fe40003f24130 */
[----:B------:R-:W-:-:S02]  /*60c0*/  SEL R13, RZ, 0xffffffff, !P0 ;  /* 0xffffffffff0d7807 */ /* 0x000fc40004000000 */
[----:B------:R-:W-:Y:S02]  /*60d0*/  ISETP.LT.U32.OR.EX P0, PT, R12, R3, P1, P6 ;  /* 0x000000030c00720c */ /* 0x000fe40000f01560 */
[----:B------:R-:W-:Y:S02]  /*60e0*/  SEL R4, RZ, 0x1, !P2 ;  /* 0x00000001ff047807 */ /* 0x000fe40005000000 */
[----:B------:R-:W-:Y:S01]  /*60f0*/  IADD3.X R13, R13, R25, ~R27, P4, P5 ;  /* 0x000000190d0d7210 */ /* 0x000fe200027eac1b */
[C---:B------:R-:W-:Y:S01]  /*6100*/  IMAD.WIDE.U32 R6, P5, R21.reuse, R2, R6 ;  /* 0x0000000215067225 */ /* 0x040fe200078a0006 */
[----:B------:R-:W-:Y:S02]  /*6110*/  IADD3 R3, P3, P6, -R8, R37, -R33 ;  /* 0x0000002508037210 */ /* 0x000fe40007e7e921 */
[----:B------:R-:W-:Y:S01]  /*6120*/  SEL R8, RZ, 0x1, !P0 ;  /* 0x00000001ff087807 */ /* 0x000fe20004000000 */
[----:B------:R-:W-:Y:S01]  /*6130*/  IMAD.WIDE.U32 R24, R21, R0, RZ ;  /* 0x0000000015187225 */ /* 0x000fe200078e00ff */
[----:B------:R-:W-:-:S02]  /*6140*/  IADD3 R27, P4, -R4, R32, RZ ;  /* 0x00000020041b7210 */ /* 0x000fc40007f9e1ff */
[----:B------:R-:W-:Y:S02]  /*6150*/  SEL R4, RZ, 0xffffffff, !P2 ;  /* 0xffffffffff047807 */ /* 0x000fe40005000000 */
[----:B------:R-:W-:Y:S02]  /*6160*/  SEL R43, RZ, 0xffffffff, !P0 ;  /* 0xffffffffff2b7807 */ /* 0x000fe40004000000 */
[----:B------:R-:W-:Y:S01]  /*6170*/  IADD3 R21, P1, -R8, R9, RZ ;  /* 0x0000000908157210 */ /* 0x000fe20007f3e1ff */
[----:B------:R-:W-:Y:S01]  /*6180*/  IMAD.X R9, RZ, RZ, RZ, P5 ;  /* 0x000000ffff097224 */ /* 0x000fe200028e06ff */
[----:B------:R-:W-:Y:S01]  /*6190*/  IADD3 R10, P2, RZ, R24, RZ ;  /* 0x00000018ff0a7210 */ /* 0x000fe20007f5e0ff */
[----:B------:R-:W-:Y:S01]  /*61a0*/  IMAD.X R39, R39, 0x1, ~R4, P4 ;  /* 0x0000000127277824 */ /* 0x000fe200020e0e04 */
[----:B------:R-:W-:Y:S01]  /*61b0*/  IADD3 R6, P0, R25, R6, RZ ;  /* 0x0000000619067210 */ /* 0x000fe20007f1e0ff */
[----:B------:R-:W-:Y:S01]  /*61c0*/  IMAD.X R43, R12, 0x1, ~R43, P1 ;  /* 0x000000010c2b7824 */ /* 0x000fe200008e0e2b */
[-C--:B------:R-:W-:Y:S01]  /*61d0*/  IADD3 R12, P4, R27, R20.reuse, RZ ;  /* 0x000000141b0c7210 */ /* 0x080fe20007f9e0ff */
[----:B------:R-:W-:Y:S01]  /*61e0*/  IMAD.MOV.U32 R8, RZ, RZ, R7 ;  /* 0x000000ffff087224 */ /* 0x000fe200078e0007 */
[----:B------:R-:W-:Y:S01]  /*61f0*/  IADD3.X R33, R52, -0x1, R33, P3, P6 ;  /* 0xffffffff34217810 */ /* 0x000fe20001fec421 */
[----:B------:R-:W-:Y:S01]  /*6200*/  IMAD.X R25, R6, 0x1, R24, P2 ;  /* 0x0000000106197824 */ /* 0x000fe200010e0618 */
[----:B------:R-:W-:Y:S01]  /*6210*/  ISETP.GE.U32.AND P2, PT, R21, R20, PT ;  /* 0x000000141500720c */ /* 0x000fe20003f46070 */
[----:B------:R-:W-:Y:S01]  /*6220*/  IMAD.WIDE.U32.X R8, R41, R2, R8, P0 ;  /* 0x0000000229087225 */ /* 0x000fe200000e0408 */
[----:B------:R-:W-:-:S02]  /*6230*/  ISETP.LT.U32.AND P5, PT, R14, R3, PT ;  /* 0x000000030e00720c */ /* 0x000fc40003fa1070 */
[----:B------:R-:W-:Y:S01]  /*6240*/  ISETP.GE.U32.AND.EX P2, PT, R43, R36, PT, P2 ;  /* 0x000000242b00720c */ /* 0x000fe20003f46120 */
[----:B------:R-:W-:Y:S01]  /*6250*/  IMAD.X R4, R39, 0x1, R36, P4 ;  /* 0x0000000127047824 */ /* 0x000fe200020e0624 */
[----:B------:R-:W-:Y:S01]  /*6260*/  ISETP.LT.U32.AND P1, PT, R10, R24, PT ;  /* 0x000000180a00720c */ /* 0x000fe20003f21070 */
[----:B0-----:R-:W-:Y:S01]  /*6270*/  IMAD.WIDE.U32 R44, R17, R30, RZ ;  /* 0x0000001e112c7225 */ /* 0x001fe200078e00ff */
[----:B------:R-:W-:Y:S02]  /*6280*/  ISETP.LT.U32.AND.EX P0, PT, R15, R33, PT, P5 ;  /* 0x000000210f00720c */ /* 0x000fe40003f01150 */
[----:B------:R-:W-:Y:S02]  /*6290*/  SEL R37, RZ, 0x1, P2 ;  /* 0x00000001ff257807 */ /* 0x000fe40001000000 */
[----:B------:R-:W-:Y:S02]  /*62a0*/  ISETP.LT.U32.AND.EX P4, PT, R25, R6, PT, P1 ;  /* 0x000000061900720c */ /* 0x000fe40003f81110 */
[----:B------:R-:W-:-:S02]  /*62b0*/  ISETP.GT.U32.AND P6, PT, R12, RZ, PT ;  /* 0x000000ff0c00720c */ /* 0x000fc40003fc4070 */
[----:B------:R-:W-:Y:S02]  /*62c0*/  SEL R48, RZ, 0x1, !P0 ;  /* 0x00000001ff307807 */ /* 0x000fe40004000000 */
[----:B------:R-:W-:Y:S02]  /*62d0*/  SEL R7, RZ, 0xffffffff, P2 ;  /* 0xffffffffff077807 */ /* 0x000fe40001000000 */
[----:B------:R-:W-:Y:S02]  /*62e0*/  IADD3 R37, P1, P5, R37, R21, -R20 ;  /* 0x0000001525257210 */ /* 0x000fe40007d3e814 */
[----:B------:R-:W-:Y:S02]  /*62f0*/  SEL R41, RZ, 0x1, !P4 ;  /* 0x00000001ff297807 */ /* 0x000fe40006000000 */
[----:B------:R-:W-:Y:S02]  /*6300*/  ISETP.LT.U32.AND P3, PT, R12, R27, PT ;  /* 0x0000001b0c00720c */ /* 0x000fe40003f61070 */
[----:B------:R-:W-:-:S02]  /*6310*/  ISETP.GT.U32.AND.EX P6, PT, R4, -0x1, PT, P6 ;  /* 0xffffffff0400780c */ /* 0x000fc40003fc4160 */
[----:B------:R-:W-:Y:S02]  /*6320*/  IADD3 R48, P2, P4, R48, R14, -R3 ;  /* 0x0000000e30307210 */ /* 0x000fe40007c5e803 */
[----:B------:R-:W-:Y:S01]  /*6330*/  IADD3.X R3, R7, R43, ~R36, P1, P5 ;  /* 0x0000002b07037210 */ /* 0x000fe20000feac24 */
[----:B------:R-:W-:Y:S01]  /*6340*/  IMAD.WIDE.U32 R6, R16, R30, RZ ;  /* 0x0000001e10067225 */ /* 0x000fe200078e00ff */
[--C-:B------:R-:W-:Y:S02]  /*6350*/  IADD3 R41, P1, P5, -R41, R10, -R25.reuse ;  /* 0x0000000a29297210 */ /* 0x100fe40007d3e919 */
[----:B------:R-:W-:Y:S01]  /*6360*/  ISETP.LT.U32.OR.EX P3, PT, R4, R39, P6, P3 ;  /* 0x000000270400720c */ /* 0x000fe20003761530 */
[----:B------:R-:W-:Y:S01]  /*6370*/  IMAD.WIDE.U32 R20, R3, R0, RZ ;  /* 0x0000000003147225 */ /* 0x000fe200078e00ff */
[----:B------:R-:W-:Y:S02]  /*6380*/  IADD3.X R43, R52, -0x1, R25, P1, P5 ;  /* 0xffffffff342b7810 */ /* 0x000fe40000fea419 */
[----:B------:R-:W-:Y:S01]  /*6390*/  ISETP.LT.U32.AND P6, PT, R8, R41, PT ;  /* 0x000000290800720c */ /* 0x000fe20003fc1070 */
[----:B------:R-:W-:Y:S01]  /*63a0*/  IMAD.WIDE.U32 R44, P1, R16, R31, R44 ;  /* 0x0000001f102c7225 */ /* 0x000fe2000782002c */
[----:B------:R-:W-:-:S02]  /*63b0*/  SEL R27, RZ, 0x1, !P3 ;  /* 0x00000001ff1b7807 */ /* 0x000fc40005800000 */
[----:B------:R-:W-:Y:S02]  /*63c0*/  SEL R14, RZ, 0xffffffff, !P0 ;  /* 0xffffffffff0e7807 */ /* 0x000fe40004000000 */
[----:B------:R-:W-:Y:S02]  /*63d0*/  ISETP.LT.U32.AND.EX P0, PT, R9, R43, PT, P6 ;  /* 0x0000002b0900720c */ /* 0x000fe40003f01160 */
[----:B------:R-:W-:Y:S02]  /*63e0*/  SEL R47, RZ, 0xffffffff, !P3 ;  /* 0xffffffffff2f7807 */ /* 0x000fe40005800000 */
[----:B------:R-:W-:Y:S02]  /*63f0*/  IADD3 R27, P5, -R27, R12, RZ ;  /* 0x0000000c1b1b7210 */ /* 0x000fe40007fbe1ff */
[----:B------:R-:W-:Y:S02]  /*6400*/  IADD3 R39, P6, RZ, R6, RZ ;  /* 0x00000006ff277210 */ /* 0x000fe40007fde0ff */
[----:B------:R-:W-:-:S02]  /*6410*/  IADD3 R10, P3, R7, R44, RZ ;  /* 0x0000002c070a7210 */ /* 0x000fc40007f7e0ff */
[----:B------:R-:W-:Y:S02]  /*6420*/  SEL R25, RZ, 0x1, !P0 ;  /* 0x00000001ff197807 */ /* 0x000fe40004000000 */
[----:B------:R-:W-:Y:S01]  /*6430*/  IADD3.X R7, R14, R15, ~R33, P2, P4 ;  /* 0x0000000f0e077210 */ /* 0x000fe200017e8c21 */
[----:B------:R-:W-:Y:S01]  /*6440*/  IMAD.X R33, R4, 0x1, ~R47, P5 ;  /* 0x0000000104217824 */ /* 0x000fe200028e0e2f */
[----:B------:R-:W-:Y:S01]  /*6450*/  IADD3 R15, P4, P5, R25, R8, -R41 ;  /* 0x00000008190f7210 */ /* 0x000fe20007d9e829 */
[----:B------:R-:W-:Y:S01]  /*6460*/  IMAD.X R53, R10, 0x1, R6, P6 ;  /* 0x000000010a357824 */ /* 0x000fe200030e0606 */
[----:B------:R-:W-:Y:S01]  /*6470*/  ISETP.LT.U32.AND P2, PT, R39, R6, PT ;  /* 0x000000062700720c */ /* 0x000fe20003f41070 */
[----:B------:R-:W-:Y:S01]  /*6480*/  IMAD.WIDE.U32 R20, P6, R37, R2, R20 ;  /* 0x0000000225147225 */ /* 0x000fe200078c0014 */
[----:B------:R-:W-:Y:S02]  /*6490*/  SEL R8, RZ, 0xffffffff, !P0 ;  /* 0xffffffffff087807 */ /* 0x000fe40004000000 */
[----:B------:R-:W-:Y:S01]  /*64a0*/  ISETP.LT.U32.AND.EX P0, PT, R53, R10, PT, P2 ;  /* 0x0000000a3500720c */ /* 0x000fe20003f01120 */
[----:B------:R-:W-:Y:S01]  /*64b0*/  IMAD.WIDE.U32 R36, R37, R0, RZ ;  /* 0x0000000025247225 */ /* 0x000fe200078e00ff */
[----:B------:R-:W-:-:S02]  /*64c0*/  IADD3.X R4, R8, R9, ~R43, P4, P5 ;  /* 0x0000000908047210 */ /* 0x000fc400027eac2b */
[----:B------:R-:W-:Y:S01]  /*64d0*/  SEL R12, RZ, 0x1, !P0 ;  /* 0x00000001ff0c7807 */ /* 0x000fe20004000000 */
[----:B------:R-:W-:Y:S01]  /*64e0*/  IMAD.WIDE.U32 R42, R19, R34, RZ ;  /* 0x00000022132a7225 */ /* 0x000fe200078e00ff */
[----:B------:R-:W-:Y:S02]  /*64f0*/  IADD3 R10, P2, RZ, R36, RZ ;  /* 0x00000024ff0a7210 */ /* 0x000fe40007f5e0ff */
[----:B------:R-:W-:Y:S01]  /*6500*/  IADD3 R6, P4, R37, R20, RZ ;  /* 0x0000001425067210 */ /* 0x000fe20007f9e0ff */
[----:B------:R-:W-:Y:S01]  /*6510*/  IMAD.X R25, RZ, RZ, RZ, P6 ;  /* 0x000000ffff197224 */ /* 0x000fe200030e06ff */
[----:B------:R-:W-:Y:S01]  /*6520*/  ISETP.LT.U32.AND P0, PT, R10, R36, PT ;  /* 0x000000240a00720c */ /* 0x000fe20003f01070 */
[----:B------:R-:W-:Y:S01]  /*6530*/  IMAD.MOV.U32 R24, RZ, RZ, R21 ;  /* 0x000000ffff187224 */ /* 0x000fe200078e0015 */
[----:B------:R-:W-:Y:S01]  /*6540*/  P2R R26, PR, RZ, 0x2 ;  /* 0x00000002ff1a7803 */ /* 0x000fe20000000000 */
[----:B------:R-:W-:Y:S02]  /*6550*/  IMAD.X R41, R6, 0x1, R36, P2 ;  /* 0x0000000106297824 */ /* 0x000fe400010e0624 */
[----:B------:R-:W-:Y:S01]  /*6560*/  IMAD.WIDE.U32.X R8, R3, R2, R24, P4 ;  /* 0x0000000203087225 */ /* 0x000fe200020e0418 */
[----:B------:R-:W-:-:S02]  /*6570*/  IADD3 R3, P2, P5, -R12, R39, -R53 ;  /* 0x000000270c037210 */ /* 0x000fc40007d5e935 */
[----:B------:R-:W-:Y:S01]  /*6580*/  ISETP.LT.U32.AND.EX P0, PT, R41, R6, PT, P0 ;  /* 0x000000062900720c */ /* 0x000fe20003f01100 */
[----:B------:R-:W-:Y:S01]  /*6590*/  IMAD.WIDE.U32 R24, R18, R34, RZ ;  /* 0x0000002212187225 */ /* 0x000fe200078e00ff */
[----:B------:R-:W-:Y:S02]  /*65a0*/  IADD3.X R53, R52, -0x1, R53, P2, P5 ;  /* 0xffffffff34357810 */ /* 0x000fe400017ea435 */
[----:B------:R-:W-:Y:S01]  /*65b0*/  SEL R39, RZ, 0x1, !P0 ;  /* 0x00000001ff277807 */ /* 0x000fe20004000000 */
[----:B------:R-:W-:Y:S01]  /*65c0*/  IMAD.WIDE.U32 R42, P4, R35, R18, R42 ;  /* 0x00000012232a7225 */ /* 0x000fe2000788002a */
[----:B------:R-:W-:-:S03]  /*65d0*/  IADD3 R6, P6, RZ, R24, RZ ;  /* 0x00000018ff067210 */ /* 0x000fc60007fde0ff */
[----:B------:R-:W-:Y:S01]  /*65e0*/  IMAD.WIDE.U32 R20, R33, R0, RZ ;  /* 0x0000000021147225 */ /* 0x000fe200078e00ff */
[----:B------:R-:W-:-:S03]  /*65f0*/  IADD3 R12, P5, R25, R42, RZ ;  /* 0x0000002a190c7210 */ /* 0x000fc60007fbe0ff */
[----:B------:R-:W-:-:S04]  /*6600*/  IMAD.WIDE.U32 R36, R27, R0, RZ ;  /* 0x000000001b247225 */ /* 0x000fc800078e00ff */
[----:B------:R-:W-:-:S04]  /*6610*/  IMAD.WIDE.U32 R20, P2, R27, R2, R20 ;  /* 0x000000021b147225 */ /* 0x000fc80007840014 */
[----:B------:R-:W-:Y:S01]  /*6620*/  IMAD.X R51, R12, 0x1, R24, P6 ;  /* 0x000000010c337824 */ /* 0x000fe200030e0618 */
[----:B------:R-:W-:Y:S01]  /*6630*/  IADD3 R39, P0, P6, -R39, R10, -R41 ;  /* 0x0000000a27277210 */ /* 0x000fe20007e1e929 */
[----:B------:R-:W-:Y:S01]  /*6640*/  IMAD.X R25, RZ, RZ, RZ, P2 ;  /* 0x000000ffff197224 */ /* 0x000fe200010e06ff */
[----:B------:R-:W-:Y:S01]  /*6650*/  ISETP.LT.U32.AND P2, PT, R6, R24, PT ;  /* 0x000000180600720c */ /* 0x000fe20003f41070 */
[----:B------:R-:W-:Y:S01]  /*6660*/  IMAD.MOV.U32 R24, RZ, RZ, R21 ;  /* 0x000000ffff187224 */ /* 0x000fe200078e0015 */
[----:B------:R-:W-:Y:S01]  /*6670*/  IADD3.X R27, R52, -0x1, R41, P0, P6 ;  /* 0xffffffff341b7810 */ /* 0x000fe200007ec429 */
[----:B------:R-:W-:Y:S01]  /*6680*/  IMAD.WIDE.U32 R40, R17, R34, RZ ;  /* 0x0000002211287225 */ /* 0x000fe200078e00ff */
[----:B------:R-:W-:Y:S02]  /*6690*/  ISETP.LT.U32.AND.EX P2, PT, R51, R12, PT, P2 ;  /* 0x0000000c3300720c */ /* 0x000fe40003f41120 */
[----:B------:R-:W-:Y:S02]  /*66a0*/  ISETP.LT.U32.AND P0, PT, R8, R39, PT ;  /* 0x000000270800720c */ /* 0x000fe40003f01070 */
[----:B------:R-:W-:-:S02]  /*66b0*/  IADD3 R10, P6, R37, R20, RZ ;  /* 0x00000014250a7210 */ /* 0x000fc40007fde0ff */
[----:B------:R-:W-:Y:S02]  /*66c0*/  SEL R12, RZ, 0x1, !P2 ;  /* 0x00000001ff0c7807 */ /* 0x000fe40005000000 */
[----:B------:R-:W-:Y:S01]  /*66d0*/  IADD3 R0, P2, RZ, R36, RZ ;  /* 0x00000024ff007210 */ /* 0x000fe20007f5e0ff */
[----:B------:R-:W-:Y:S01]  /*66e0*/  IMAD.WIDE.U32.X R24, R33, R2, R24, P6 ;  /* 0x0000000221187225 */ /* 0x000fe200030e0418 */
[----:B------:R-:W-:Y:S02]  /*66f0*/  ISETP.LT.U32.AND.EX P0, PT, R9, R27, PT, P0 ;  /* 0x0000001b0900720c */ /* 0x000fe40003f01100 */
[----:B------:R-:W-:Y:S01]  /*6700*/  ISETP.LT.U32.AND P6, PT, R0, R36, PT ;  /* 0x000000240000720c */ /* 0x000fe20003fc1070 */
[----:B------:R-:W-:Y:S01]  /*6710*/  IMAD.X R33, R10, 0x1, R36, P2 ;  /* 0x000000010a217824 */ /* 0x000fe200010e0624 */
[----:B------:R-:W-:Y:S01]  /*6720*/  SEL R37, RZ, 0x1, !P0 ;  /* 0x00000001ff257807 */ /* 0x000fe20004000000 */
[----:B------:R-:W-:Y:S01]  /*6730*/  IMAD.MOV.U32 R36, RZ, RZ, R43 ;  /* 0x000000ffff247224 */ /* 0x000fe200078e002b */
[----:B------:R-:W-:-:S02]  /*6740*/  SEL R21, RZ, 0xffffffff, !P0 ;  /* 0xffffffffff157807 */ /* 0x000fc40004000000 */
[----:B------:R-:W-:Y:S01]  /*6750*/  IADD3 R37, P0, P2, R37, R8, -R39 ;  /* 0x0000000825257210 */ /* 0x000fe20007a1e827 */
[----:B------:R-:W-:Y:S01]  /*6760*/  IMAD.WIDE.U32 R38, R17, R28, RZ ;  /* 0x0000001c11267225 */ /* 0x000fe200078e00ff */
[----:B------:R-:W-:Y:S02]  /*6770*/  ISETP.LT.U32.AND.EX P6, PT, R33, R10, PT, P6 ;  /* 0x0000000a2100720c */ /* 0x000fe40003fc1160 */
[----:B------:R-:W-:Y:S02]  /*6780*/  IADD3.X R2, R21, R9, ~R27, P0, P2 ;  /* 0x0000000915027210 */ /* 0x000fe400007e4c1b */
[--C-:B------:R-:W-:Y:S02]  /*6790*/  IADD3 R8, P0, P2, -R12, R6, -R51.reuse ;  /* 0x000000060c087210 */ /* 0x100fe40007a1e933 */
[----:B------:R-:W-:Y:S02]  /*67a0*/  SEL R27, RZ, 0x1, !P6 ;  /* 0x00000001ff1b7807 */ /* 0x000fe40007000000 */
[----:B------:R-:W-:-:S02]  /*67b0*/  IADD3.X R51, R52, -0x1, R51, P0, P2 ;  /* 0xffffffff34337810 */ /* 0x000fc400007e4433 */
[----:B------:R-:W-:-:S04]  /*67c0*/  IADD3 R27, P0, P2, -R27, R0, -R33 ;  /* 0x000000001b1b7210 */ /* 0x000fc80007a1e921 */
[----:B------:R-:W-:Y:S02]  /*67d0*/  IADD3.X R33, R52, -0x1, R33, P0, P2 ;  /* 0xffffffff34217810 */ /* 0x000fe400007e4421 */
[----:B------:R-:W-:Y:S02]  /*67e0*/  ISETP.LT.U32.AND P2, PT, R24, R27, PT ;  /* 0x0000001b1800720c */ /* 0x000fe40003f41070 */
[----:B------:R-:W-:Y:S02]  /*67f0*/  IADD3 R42, P0, RZ, UR4, RZ ;  /* 0x00000004ff2a7c10 */ /* 0x000fe4000ff1e0ff */
[----:B------:R-:W-:-:S03]  /*6800*/  ISETP.LT.U32.AND.EX P2, PT, R25, R33, PT, P2 ;  /* 0x000000211900720c */ /* 0x000fc60003f41120 */
[----:B------:R-:W-:Y:S01]  /*6810*/  IMAD.X R9, RZ, RZ, UR5, P0 ;  /* 0x00000005ff097e24 */ /* 0x000fe200080e06ff */
[----:B------:R-:W-:Y:S02]  /*6820*/  SEL R55, RZ, 0x1, !P2 ;  /* 0x00000001ff377807 */ /* 0x000fe40005000000 */
[----:B------:R-:W-:Y:S02]  /*6830*/  ISETP.GE.U32.AND P0, PT, R15, R42, PT ;  /* 0x0000002a0f00720c */ /* 0x000fe40003f06070 */
[----:B------:R-:W-:Y:S02]  /*6840*/  SEL R21, RZ, 0xffffffff, !P2 ;  /* 0xffffffffff157807 */ /* 0x000fe40005000000 */
[----:B------:R-:W-:Y:S02]  /*6850*/  IADD3 R55, P2, P6, R55, R24, -R27 ;  /* 0x0000001837377210 */ /* 0x000fe40007e5e81b */
[----:B------:R-:W-:Y:S02]  /*6860*/  ISETP.GE.U32.AND.EX P0, PT, R4, R9, PT, P0 ;  /* 0x000000090400720c */ /* 0x000fe40003f06100 */
[----:B------:R-:W-:Y:S01]  /*6870*/  IADD3.X R12, R21, R25, ~R33, P2, P6 ;  /* 0x00000019150c7210 */ /* 0x000fe200017ecc21 */
[----:B------:R-:W-:Y:S01]  /*6880*/  IMAD.WIDE.U32 R32, R19, R30, RZ ;  /* 0x0000001e13207225 */ /* 0x000fe200078e00ff */
[----:B------:R-:W-:-:S02]  /*6890*/  IADD3 R25, P2, R37, R42, RZ ;  /* 0x0000002a25197210 */ /* 0x000fc40007f5e0ff */
[----:B------:R-:W-:Y:S01]  /*68a0*/  SEL R27, RZ, 0x1, P0 ;  /* 0x00000001ff1b7807 */ /* 0x000fe20000000000 */
[----:B------:R-:W-:Y:S01]  /*68b0*/  IMAD.X R37, RZ, RZ, RZ, P4 ;  /* 0x000000ffff257224 */ /* 0x000fe200020e06ff */
[----:B------:R-:W-:Y:S01]  /*68c0*/  SEL R6, RZ, 0xffffffff, P0 ;  /* 0xffffffffff067807 */ /* 0x000fe20000000000 */
[----:B------:R-:W-:Y:S01]  /*68d0*/  IMAD.X R2, R2, 0x1, R9, P2 ;  /* 0x0000000102027824 */ /* 0x000fe200010e0609 */
[----:B------:R-:W-:Y:S01]  /*68e0*/  IADD3 R27, P2, P6, R27, R15, -R42 ;  /* 0x0000000f1b1b7210 */ /* 0x000fe20007e5e82a */
[----:B------:R-:W-:Y:S01]  /*68f0*/  IMAD.WIDE.U32.X R36, R35, R19, R36, P5 ;  /* 0x0000001323247225 */ /* 0x000fe200028e0424 */
[----:B------:R-:W-:Y:S02]  /*6900*/  ISETP.GT.U32.AND P0, PT, R25, RZ, PT ;  /* 0x000000ff1900720c */ /* 0x000fe40003f04070 */
[----:B------:R-:W-:Y:S02]  /*6910*/  IADD3.X R6, R6, R4, ~R9, P2, P6 ;  /* 0x0000000406067210 */ /* 0x000fe400017ecc09 */
[----:B------:R-:W-:-:S02]  /*6920*/  IADD3 R21, P6, R42, R42, RZ ;  /* 0x0000002a2a157210 */ /* 0x000fc40007fde0ff */
[-C--:B------:R-:W-:Y:S02]  /*6930*/  ISETP.LT.U32.AND P2, PT, R25, R42.reuse, PT ;  /* 0x0000002a1900720c */ /* 0x080fe40003f41070 */
[C---:B------:R-:W-:Y:S01]  /*6940*/  ISETP.GT.U32.AND.EX P0, PT, R2.reuse, -0x1, PT, P0 ;  /* 0xffffffff0200780c */ /* 0x040fe20003f04100 */
[----:B------:R-:W-:Y:S01]  /*6950*/  IMAD.X R0, R9, 0x1, R9, P6 ;  /* 0x0000000109007824 */ /* 0x000fe200030e0609 */
[C---:B------:R-:W-:Y:S02]  /*6960*/  ISETP.LT.U32.AND P6, PT, R21.reuse, R42, PT ;  /* 0x0000002a1500720c */ /* 0x040fe40003fc1070 */
[----:B------:R-:W-:Y:S02]  /*6970*/  ISETP.LT.U32.OR.EX P0, PT, R2, R9, P0, P2 ;  /* 0x000000090200720c */ /* 0x000fe40000701520 */
[----:B------:R-:W-:Y:S02]  /*6980*/  ISETP.GT.U32.AND P2, PT, R21, RZ, PT ;  /* 0x000000ff1500720c */ /* 0x000fe40003f44070 */
[----:B------:R-:W-:-:S02]  /*6990*/  SEL R10, RZ, 0x1, !P0 ;  /* 0x00000001ff0a7807 */ /* 0x000fc40004000000 */
[C---:B------:R-:W-:Y:S02]  /*69a0*/  ISETP.GT.U32.AND.EX P2, PT, R0.reuse, -0x1, PT, P2 ;  /* 0xffffffff0000780c */ /* 0x040fe40003f44120 */
[----:B------:R-:W-:Y:S02]  /*69b0*/  SEL R14, RZ, 0xffffffff, !P0 ;  /* 0xffffffffff0e7807 */ /* 0x000fe40004000000 */
[----:B------:R-:W-:Y:S02]  /*69c0*/  ISETP.LT.U32.OR.EX P6, PT, R0, R9, P2, P6 ;  /* 0x000000090000720c */ /* 0x000fe400017c1560 */
[----:B------:R-:W-:Y:S02]  /*69d0*/  ISETP.GE.U32.AND P2, PT, R27, R42, PT ;  /* 0x0000002a1b00720c */ /* 0x000fe40003f46070 */
[----:B------:R-:W-:Y:S02]  /*69e0*/  IADD3 R10, P0, -R10, R25, RZ ;  /* 0x000000190a0a7210 */ /* 0x000fe40007f1e1ff */
[----:B------:R-:W-:-:S02]  /*69f0*/  SEL R15, RZ, 0x1, !P6 ;  /* 0x00000001ff0f7807 */ /* 0x000fc40007000000 */
[----:B------:R-:W-:Y:S01]  /*6a00*/  ISETP.GE.U32.AND.EX P2, PT, R6, R9, PT, P2 ;  /* 0x000000090600720c */ /* 0x000fe20003f46120 */
[----:B------:R-:W-:Y:S01]  /*6a10*/  IMAD.X R14, R2, 0x1, ~R14, P0 ;  /* 0x00000001020e7824 */ /* 0x000fe200000e0e0e */
[----:B------:R-:W-:Y:S02]  /*6a20*/  SEL R49, RZ, 0xffffffff, !P6 ;  /* 0xffffffffff317807 */ /* 0x000fe40007000000 */
[----:B------:R-:W-:Y:S02]  /*6a30*/  IADD3 R15, P0, P6, R10, R21, -R15 ;  /* 0x000000150a0f7210 */ /* 0x000fe40007e1e80f */
[----:B------:R-:W-:Y:S02]  /*6a40*/  SEL R21, RZ, 0x1, P2 ;  /* 0x00000001ff157807 */ /* 0x000fe40001000000 */
[----:B------:R-:W-:Y:S02]  /*6a50*/  IADD3.X R49, R14, R0, ~R49, P0, P6 ;  /* 0x000000000e317210 */ /* 0x000fe400007ecc31 */
[----:B------:R-:W-:Y:S01]  /*6a60*/  IADD3 R2, P0, P6, R21, R27, -R42 ;  /* 0x0000001b15027210 */ /* 0x000fe20007e1e82a */
[----:B------:R-:W-:Y:S01]  /*6a70*/  IMAD.WIDE.U32 R20, R16, R28, RZ ;  /* 0x0000001c10147225 */ /* 0x000fe200078e00ff */
[----:B------:R-:W-:-:S03]  /*6a80*/  SEL R4, RZ, 0xffffffff, P2 ;  /* 0xffffffffff047807 */ /* 0x000fc60001000000 */
[----:B------:R-:W-:Y:S01]  /*6a90*/  IMAD.WIDE.U32 R38, P2, R16, R29, R38 ;  /* 0x0000001d10267225 */ /* 0x000fe20007840026 */
[----:B------:R-:W-:Y:S02]  /*6aa0*/  IADD3.X R4, R4, R6, ~R9, P0, P6 ;  /* 0x0000000604047210 */ /* 0x000fe400007ecc09 */
[----:B------:R-:W-:Y:S02]  /*6ab0*/  IADD3 R25, P6, RZ, R20, RZ ;  /* 0x00000014ff197210 */ /* 0x000fe40007fde0ff */
[----:B------:R-:W-:-:S05]  /*6ac0*/  IADD3 R0, P0, R21, R38, RZ ;  /* 0x0000002615007210 */ /* 0x000fca0007f1e0ff */
[----:B------:R-:W-:Y:S01]  /*6ad0*/  IMAD.X R21, R0, 0x1, R20, P6 ;  /* 0x0000000100157824 */ /* 0x000fe200030e0614 */
[----:B------:R-:W-:-:S04]  /*6ae0*/  ISETP.LT.U32.AND P6, PT, R25, R20, PT ;  /* 0x000000141900720c */ /* 0x000fc80003fc1070 */
[----:B------:R-:W-:-:S04]  /*6af0*/  ISETP.LT.U32.AND.EX P6, PT, R21, R0, PT, P6 ;  /* 0x000000001500720c */ /* 0x000fc80003fc1160 */
[----:B------:R-:W-:-:S04]  /*6b00*/  SEL R38, RZ, 0x1, !P6 ;  /* 0x00000001ff267807 */ /* 0x000fc80007000000 */
[----:B------:R-:W-:Y:S01]  /*6b10*/  IADD3 R38, P1, P6, -R38, R25, -R21 ;  /* 0x0000001926267210 */ /* 0x000fe20007e3e915 */
[----:B------:R-:W-:-:S03]  /*6b20*/  IMAD.WIDE.U32 R24, R16, R34, RZ ;  /* 0x0000002210187225 */ /* 0x000fc600078e00ff */
[----:B------:R-:W-:Y:S01]  /*6b30*/  IADD3.X R6, R52, -0x1, R21, P1, P6 ;  /* 0xffffffff34067810 */ /* 0x000fe20000fec415 */
[----:B------:R-:W-:Y:S01]  /*6b40*/  IMAD.WIDE.U32 R20, R18, R30, RZ ;  /* 0x0000001e12147225 */ /* 0x000fe200078e00ff */
[----:B------:R-:W-:-:S03]  /*6b50*/  ISETP.NE.AND P1, PT, R26, RZ, PT ;  /* 0x000000ff1a00720c */ /* 0x000fc60003f25270 */
[----:B------:R-:W-:-:S04]  /*6b60*/  IMAD.WIDE.U32 R32, P6, R31, R18, R32 ;  /* 0x000000121f207225 */ /* 0x000fc800078c0020 */
[----:B------:R-:W-:Y:S01]  /*6b70*/  IMAD.X R27, RZ, RZ, RZ, P1 ;  /* 0x000000ffff1b7224 */ /* 0x000fe200008e06ff */
[----:B------:R-:W-:Y:S01]  /*6b80*/  IADD3 R0, P4, R21, R32, RZ ;  /* 0x0000002015007210 */ /* 0x000fe20007f9e0ff */
[----:B------:R-:W-:Y:S01]  /*6b90*/  IMAD.X R21, RZ, RZ, RZ, P2 ;  /* 0x000000ffff157224 */ /* 0x000fe200010e06ff */
[----:B------:R-:W-:Y:S01]  /*6ba0*/  IADD3 R30, P1, RZ, R20, RZ ;  /* 0x00000014ff1e7210 */ /* 0x000fe20007f3e0ff */
[----:B------:R-:W-:-:S04]  /*6bb0*/  IMAD.WIDE.U32 R40, P2, R16, R35, R40 ;  /* 0x0000002310287225 */ /* 0x000fc80007840028 */
[----:B------:R-:W-:Y:S02]  /*6bc0*/  IMAD.MOV.U32 R26, RZ, RZ, R45 ;  /* 0x000000ffff1a7224 */ /* 0x000fe400078e002d */
[----:B------:R-:W-:Y:S01]  /*6bd0*/  IMAD.X R45, RZ, RZ, RZ, P2 ;  /* 0x000000ffff2d7224 */ /* 0x000fe200010e06ff */
[----:B------:R-:W-:Y:S01]  /*6be0*/  IADD3 R25, P2, R25, R40, RZ ;  /* 0x0000002819197210 */ /* 0x000fe20007f5e0ff */
[----:B------:R-:W-:Y:S02]  /*6bf0*/  IMAD.MOV.U32 R44, RZ, RZ, R41 ;  /* 0x000000ffff2c7224 */ /* 0x000fe400078e0029 */
[----:B------:R-:W-:-:S04]  /*6c00*/  IMAD.WIDE.U32 R40, R19, R28, RZ ;  /* 0x0000001c13287225 */ /* 0x000fc800078e00ff */
[----:B------:R-:W-:Y:S01]  /*6c10*/  IMAD.X R47, R0, 0x1, R20, P1 ;  /* 0x00000001002f7824 */ /* 0x000fe200008e0614 */
[----:B------:R-:W-:Y:S01]  /*6c20*/  ISETP.LT.U32.AND P1, PT, R30, R20, PT ;  /* 0x000000141e00720c */ /* 0x000fe20003f21070 */
[----:B------:R-:W-:Y:S01]  /*6c30*/  IMAD.MOV.U32 R20, RZ, RZ, R39 ;  /* 0x000000ffff147224 */ /* 0x000fe200078e0027 */
[----:B------:R-:W-:Y:S01]  /*6c40*/  IADD3 R39, P5, RZ, R24, RZ ;  /* 0x00000018ff277210 */ /* 0x000fe20007fbe0ff */
[----:B------:R-:W-:Y:S01]  /*6c50*/  IMAD.WIDE.U32.X R44, R17, R35, R44, P2 ;  /* 0x00000023112c7225 */ /* 0x000fe200010e042c */
[----:B------:R-:W-:Y:S02]  /*6c60*/  ISETP.LT.U32.AND.EX P1, PT, R47, R0, PT, P1 ;  /* 0x000000002f00720c */ /* 0x000fe40003f21110 */
[----:B------:R-:W-:Y:S01]  /*6c70*/  ISETP.LT.U32.AND P2, PT, R39, R24, PT ;  /* 0x000000182700720c */ /* 0x000fe20003f41070 */
[----:B------:R-:W-:-:S04]  /*6c80*/  IMAD.WIDE.U32.X R26, R17, R31, R26, P3 ;  /* 0x0000001f111a7225 */ /* 0x000fc800018e041a */
[----:B------:R-:W-:Y:S01]  /*6c90*/  IMAD.WIDE.U32 R34, R18, R28, RZ ;  /* 0x0000001c12227225 */ /* 0x000fe200078e00ff */
[----:B------:R-:W-:Y:S02]  /*6ca0*/  SEL R28, RZ, 0x1, !P1 ;  /* 0x00000001ff1c7807 */ /* 0x000fe40004800000 */
[----:B------:R-:W-:Y:S01]  /*6cb0*/  ISETP.GT.U32.AND P1, PT, R15, RZ, PT ;  /* 0x000000ff0f00720c */ /* 0x000fe20003f24070 */
[----:B------:R-:W-:-:S03]  /*6cc0*/  IMAD.WIDE.U32 R40, P3, R29, R18, R40 ;  /* 0x000000121d287225 */ /* 0x000fc60007860028 */
[----:B------:R-:W-:Y:S01]  /*6cd0*/  ISETP.GT.U32.AND.EX P1, PT, R49, -0x1, PT, P1 ;  /* 0xffffffff3100780c */ /* 0x000fe20003f24110 */
[----:B------:R-:W-:Y:S01]  /*6ce0*/  IMAD.X R24, R25, 0x1, R24, P5 ;  /* 0x0000000119187824 */ /* 0x000fe200028e0618 */
[----:B------:R-:W-:Y:S01]  /*6cf0*/  IADD3 R16, P5, R35, R40, RZ ;  /* 0x0000002823107210 */ /* 0x000fe20007fbe0ff */
[----:B------:R-:W-:Y:S01]  /*6d00*/  IMAD.X R35, RZ, RZ, RZ, P3 ;  /* 0x000000ffff237224 */ /* 0x000fe200018e06ff */
[----:B------:R-:W-:Y:S01]  /*6d10*/  IADD3 R32, P3, R55, R42, RZ ;  /* 0x0000002a37207210 */ /* 0x000fe20007f7e0ff */
[----:B------:R-:W-:Y:S01]  /*6d20*/  IMAD.WIDE.U32.X R20, R17, R29, R20, P0 ;  /* 0x0000001d11147225 */ /* 0x000fe200000e0414 */
[----:B------:R-:W-:-:S03]  /*6d30*/  IADD3 R18, P0, RZ, R34, RZ ;  /* 0x00000022ff127210 */ /* 0x000fc60007f1e0ff */
[----:B------:R-:W-:Y:S01]  /*6d40*/  IMAD.X R12, R12, 0x1, R9, P3 ;  /* 0x000000010c0c7824 */ /* 0x000fe200018e0609 */
[C---:B------:R-:W-:Y:S01]  /*6d50*/  ISETP.GT.U32.AND P3, PT, R32.reuse, RZ, PT ;  /* 0x000000ff2000720c */ /* 0x040fe20003f64070 */
[----:B------:R-:W-:Y:S01]  /*6d60*/  IMAD.X R17, RZ, RZ, RZ, P6 ;  /* 0x000000ffff117224 */ /* 0x000fe200030e06ff */
[----:B------:R-:W-:Y:S01]  /*6d70*/  ISETP.LT.U32.AND P6, PT, R32, R42, PT ;  /* 0x0000002a2000720c */ /* 0x000fe20003fc1070 */
[----:B------:R-:W-:Y:S01]  /*6d80*/  IMAD.X R43, R16, 0x1, R34, P0 ;  /* 0x00000001102b7824 */ /* 0x000fe200000e0622 */
[----:B------:R-:W-:Y:S02]  /*6d90*/  ISETP.GT.U32.AND.EX P3, PT, R12, -0x1, PT, P3 ;  /* 0xffffffff0c00780c */ /* 0x000fe40003f64130 */
[----:B------:R-:W-:Y:S01]  /*6da0*/  ISETP.LT.U32.AND P0, PT, R18, R34, PT ;  /* 0x000000221200720c */ /* 0x000fe20003f01070 */
[----:B------:R-:W-:Y:S01]  /*6db0*/  IMAD.MOV.U32 R34, RZ, RZ, R41 ;  /* 0x000000ffff227224 */ /* 0x000fe200078e0029 */
[----:B------:R-:W-:Y:S02]  /*6dc0*/  ISETP.LT.U32.OR.EX P6, PT, R12, R9, P3, P6 ;  /* 0x000000090c00720c */ /* 0x000fe40001fc1560 */
[----:B------:R-:W-:-:S02]  /*6dd0*/  ISETP.LT.U32.AND P3, PT, R15, R10, PT ;  /* 0x0000000a0f00720c */ /* 0x000fc40003f61070 */
[----:B------:R-:W-:Y:S02]  /*6de0*/  SEL R55, RZ, 0x1, !P6 ;  /* 0x00000001ff377807 */ /* 0x000fe40007000000 */
[----:B------:R-:W-:Y:S02]  /*6df0*/  ISETP.LT.U32.OR.EX P1, PT, R49, R14, P1, P3 ;  /* 0x0000000e3100720c */ /* 0x000fe40000f21530 */
[----:B------:R-:W-:Y:S02]  /*6e00*/  IADD3 R55, P3, -R55, R32, RZ ;  /* 0x0000002037377210 */ /* 0x000fe40007f7e1ff */
[----:B------:R-:W-:Y:S02]  /*6e10*/  SEL R14, RZ, 0xffffffff, !P6 ;  /* 0xffffffffff0e7807 */ /* 0x000fe40007000000 */
[----:B------:R-:W-:Y:S02]  /*6e20*/  SEL R10, RZ, 0x1, !P1 ;  /* 0x00000001ff0a7807 */ /* 0x000fe40004800000 */
[----:B------:R-:W-:Y:S01]  /*6e30*/  IADD3 R0, P6, R55, R42, RZ ;  /* 0x0000002a37007210 */ /* 0x000fe20007fde0ff */
[----:B------:R-:W-:Y:S01]  /*6e40*/  IMAD.X R14, R12, 0x1, ~R14, P3 ;  /* 0x000000010c0e7824 */ /* 0x000fe200018e0e0e */
[----:B------:R-:W-:-:S02]  /*6e50*/  IADD3 R15, P3, -R10, R15, RZ ;  /* 0x0000000f0a0f7210 */ /* 0x000fc40007f7e1ff */
[----:B------:R-:W-:Y:S01]  /*6e60*/  SEL R12, RZ, 0xffffffff, !P1 ;  /* 0xffffffffff0c7807 */ /* 0x000fe20004800000 */
[----:B------:R-:W-:Y:S01]  /*6e70*/  IMAD.X R10, R14, 0x1, R9, P6 ;  /* 0x000000010e0a7824 */ /* 0x000fe200030e0609 */
[----:B------:R-:W-:Y:S02]  /*6e80*/  ISETP.GT.U32.AND P1, PT, R0, RZ, PT ;  /* 0x000000ff0000720c */ /* 0x000fe40003f24070 */
[----:B------:R-:W-:Y:S01]  /*6e90*/  ISETP.LT.U32.AND.EX P6, PT, R24, R25, PT, P2 ;  /* 0x000000191800720c */ /* 0x000fe20003fc1120 */
[----:B------:R-:W-:Y:S01]  /*6ea0*/  IMAD.X R12, R49, 0x1, ~R12, P3 ;  /* 0x00000001310c7824 */ /* 0x000fe200018e0e0c */
[----:B------:R-:W-:Y:S02]  /*6eb0*/  ISETP.LT.U32.AND P2, PT, R0, R55, PT ;  /* 0x000000370000720c */ /* 0x000fe40003f41070 */
[----:B------:R-:W-:Y:S02]  /*6ec0*/  ISETP.GT.U32.AND.EX P1, PT, R10, -0x1, PT, P1 ;  /* 0xffffffff0a00780c */ /* 0x000fe40003f24110 */
[----:B------:R-:W-:-:S02]  /*6ed0*/  SEL R32, RZ, 0x1, !P6 ;  /* 0x00000001ff207807 */ /* 0x000fc40007000000 */
[----:B------:R-:W-:Y:S02]  /*6ee0*/  IADD3 R25, P6, P3, -R28, R30, -R47 ;  /* 0x0000001e1c197210 */ /* 0x000fe40007bde92f */
[----:B------:R-:W-:Y:S01]  /*6ef0*/  ISETP.LT.U32.AND.EX P0, PT, R43, R16, PT, P0 ;  /* 0x000000102b00720c */ /* 0x000fe20003f01100 */
[----:B------:R-:W-:Y:S01]  /*6f00*/  IMAD.MOV.U32 R16, RZ, RZ, R33 ;  /* 0x000000ffff107224 */ /* 0x000fe200078e0021 */
[----:B------:R-:W-:Y:S02]  /*6f10*/  ISETP.LT.U32.OR.EX P1, PT, R10, R14, P1, P2 ;  /* 0x0000000e0a00720c */ /* 0x000fe40000f21520 */
[----:B------:R-:W-:Y:S01]  /*6f20*/  IADD3.X R47, R52, -0x1, R47, P6, P3 ;  /* 0xffffffff342f7810 */ /* 0x000fe200037e642f */
[----:B------:R-:W-:Y:S01]  /*6f30*/  IMAD.WIDE.U32.X R16, R31, R19, R16, P4 ;  /* 0x000000131f107225 */ /* 0x000fe200020e0410 */
[----:B------:R-:W-:Y:S02]  /*6f40*/  ISETP.LT.U32.AND P2, PT, R26, R3, PT ;  /* 0x000000031a00720c */ /* 0x000fe40003f41070 */
[----:B------:R-:W-:-:S02]  /*6f50*/  IADD3 R39, P3, P6, -R32, R39, -R24 ;  /* 0x0000002720277210 */ /* 0x000fc40007e7e918 */
[----:B------:R-:W-:Y:S02]  /*6f60*/  SEL R33, RZ, 0x1, !P0 ;  /* 0x00000001ff217807 */ /* 0x000fe40004000000 */
[----:B------:R-:W-:Y:S02]  /*6f70*/  ISETP.LT.U32.AND.EX P2, PT, R27, R53, PT, P2 ;  /* 0x000000351b00720c */ /* 0x000fe40003f41120 */
[----:B------:R-:W-:Y:S02]  /*6f80*/  IADD3.X R31, R52, -0x1, R24, P3, P6 ;  /* 0xffffffff341f7810 */ /* 0x000fe40001fec418 */
[----:B------:R-:W-:Y:S01]  /*6f90*/  IADD3 R33, P3, P4, -R33, R18, -R43 ;  /* 0x0000001221217210 */ /* 0x000fe20007c7e92b */
[----:B------:R-:W-:Y:S01]  /*6fa0*/  IMAD.WIDE.U32.X R18, R29, R19, R34, P5 ;  /* 0x000000131d127225 */ /* 0x000fe200028e0422 */
[----:B------:R-:W-:Y:S02]  /*6fb0*/  ISETP.LT.U32.AND P0, PT, R36, R8, PT ;  /* 0x000000082400720c */ /* 0x000fe40003f01070 */
[----:B------:R-:W-:-:S02]  /*6fc0*/  SEL R29, RZ, 0x1, !P2 ;  /* 0x00000001ff1d7807 */ /* 0x000fc40005000000 */
[----:B------:R-:W-:Y:S02]  /*6fd0*/  IADD3.X R43, R52, -0x1, R43, P3, P4 ;  /* 0xffffffff342b7810 */ /* 0x000fe40001fe842b */
[----:B------:R-:W-:Y:S02]  /*6fe0*/  ISETP.LT.U32.AND.EX P0, PT, R37, R51, PT, P0 ;  /* 0x000000332500720c */ /* 0x000fe40003f01100 */
[----:B------:R-:W-:Y:S02]  /*6ff0*/  ISETP.LT.U32.AND P3, PT, R20, R38, PT ;  /* 0x000000261400720c */ /* 0x000fe40003f61070 */
[----:B------:R-:W-:Y:S02]  /*7000*/  IADD3 R29, P4, P5, R29, R26, -R3 ;  /* 0x0000001a1d1d7210 */ /* 0x000fe40007d9e803 */
[----:B------:R-:W-:Y:S02]  /*7010*/  SEL R26, RZ, 0xffffffff, !P2 ;  /* 0xffffffffff1a7807 */ /* 0x000fe40005000000 */
[----:B------:R-:W-:-:S02]  /*7020*/  SEL R3, RZ, 0x1, !P0 ;  /* 0x00000001ff037807 */ /* 0x000fc40004000000 */
[----:B------:R-:W-:Y:S02]  /*7030*/  ISETP.LT.U32.AND.EX P3, PT, R21, R6, PT, P3 ;  /* 0x000000061500720c */ /* 0x000fe40003f61130 */
[----:B------:R-:W-:Y:S02]  /*7040*/  ISETP.LT.U32.AND P2, PT, R16, R25, PT ;  /* 0x000000191000720c */ /* 0x000fe40003f41070 */
[----:B------:R-:W-:Y:S02]  /*7050*/  IADD3.X R26, R26, R27, ~R53, P4, P5 ;  /* 0x0000001b1a1a7210 */ /* 0x000fe400027eac35 */
[----:B------:R-:W-:Y:S02]  /*7060*/  IADD3 R8, P4, P5, R3, R36, -R8 ;  /* 0x0000002403087210 */ /* 0x000fe40007d9e808 */
[----:B------:R-:W-:Y:S02]  /*7070*/  SEL R3, RZ, 0x1, !P3 ;  /* 0x00000001ff037807 */ /* 0x000fe40005800000 */
[----:B------:R-:W-:-:S02]  /*7080*/  ISETP.LT.U32.AND.EX P2, PT, R17, R47, PT, P2 ;  /* 0x0000002f1100720c */ /* 0x000fc40003f41120 */
[----:B------:R-:W-:Y:S02]  /*7090*/  SEL R36, RZ, 0xffffffff, !P0 ;  /* 0xffffffffff247807 */ /* 0x000fe40004000000 */
[----:B------:R-:W-:Y:S02]  /*70a0*/  SEL R27, RZ, 0xffffffff, !P3 ;  /* 0xffffffffff1b7807 */ /* 0x000fe40005800000 */
[----:B------:R-:W-:Y:S02]  /*70b0*/  IADD3 R38, P3, P6, R3, R20, -R38 ;  /* 0x0000001403267210 */ /* 0x000fe40007e7e826 */
[----:B------:R-:W-:Y:S02]  /*70c0*/  SEL R3, RZ, 0x1, !P2 ;  /* 0x00000001ff037807 */ /* 0x000fe40005000000 */
[----:B------:R-:W-:Y:S02]  /*70d0*/  ISETP.LT.U32.AND P0, PT, R44, R39, PT ;  /* 0x000000272c00720c */ /* 0x000fe40003f01070 */
[----:B------:R-:W-:-:S02]  /*70e0*/  IADD3.X R36, R36, R37, ~R51, P4, P5 ;  /* 0x0000002524247210 */ /* 0x000fc400027eac33 */
[----:B------:R-:W-:Y:S02]  /*70f0*/  ISETP.LT.U32.AND P5, PT, R18, R33, PT ;  /* 0x000000211200720c */ /* 0x000fe40003fa1070 */
[----:B------:R-:W-:Y:S02]  /*7100*/  IADD3.X R20, R27, R21, ~R6, P3, P6 ;  /* 0x000000151b147210 */ /* 0x000fe40001fecc06 */
[----:B------:R-:W-:Y:S02]  /*7110*/  IADD3 R25, P4, P3, R3, R16, -R25 ;  /* 0x0000001003197210 */ /* 0x000fe40007b9e819 */
[----:B------:R-:W-:Y:S02]  /*7120*/  ISETP.LT.U32.AND.EX P0, PT, R45, R31, PT, P0 ;  /* 0x0000001f2d00720c */ /* 0x000fe40003f01100 */
[----:B------:R-:W-:Y:S02]  /*7130*/  SEL R3, RZ, 0x1, !P1 ;  /* 0x00000001ff037807 */ /* 0x000fe40004800000 */
[----:B------:R-:W-:-:S02]  /*7140*/  SEL R16, RZ, 0xffffffff, !P2 ;  /* 0xffffffffff107807 */ /* 0x000fc40005000000 */
[----:B------:R-:W-:Y:S02]  /*7150*/  ISETP.LT.U32.AND.EX P2, PT, R19, R43, PT, P5 ;  /* 0x0000002b1300720c */ /* 0x000fe40003f41150 */
[----:B------:R-:W-:Y:S02]  /*7160*/  SEL R6, RZ, 0x1, !P0 ;  /* 0x00000001ff067807 */ /* 0x000fe40004000000 */
[----:B------:R-:W-:Y:S02]  /*7170*/  IADD3 R3, P5, -R3, R0, RZ ;  /* 0x0000000003037210 */ /* 0x000fe40007fbe1ff */
[----:B------:R-:W-:Y:S02]  /*7180*/  SEL R0, RZ, 0x1, !P2 ;  /* 0x00000001ff007807 */ /* 0x000fe40005000000 */
[----:B------:R-:W-:Y:S02]  /*7190*/  IADD3.X R16, R16, R17, ~R47, P4, P3 ;  /* 0x0000001110107210 */ /* 0x000fe400027e6c2f */
[----:B------:R-:W-:-:S02]  /*71a0*/  IADD3 R39, P3, P4, R6, R44, -R39 ;  /* 0x0000002c06277210 */ /* 0x000fc40007c7e827 */
[----:B------:R-:W-:Y:S02]  /*71b0*/  SEL R44, RZ, 0xffffffff, !P0 ;  /* 0xffffffffff2c7807 */ /* 0x000fe40004000000 */
[----:B------:R-:W-:Y:S02]  /*71c0*/  SEL R17, RZ, 0xffffffff, !P1 ;  /* 0xffffffffff117807 */ /* 0x000fe40004800000 */
[----:B------:R-:W-:Y:S02]  /*71d0*/  IADD3 R33, P0, P1, R0, R18, -R33 ;  /* 0x0000001200217210 */ /* 0x000fe4000791e821 */
[----:B------:R-:W-:Y:S01]  /*71e0*/  SEL R18, RZ, 0xffffffff, !P2 ;  /* 0xffffffffff127807 */ /* 0x000fe20005000000 */
[----:B------:R-:W-:Y:S01]  /*71f0*/  IMAD.X R10, R10, 0x1, ~R17, P5 ;  /* 0x000000010a0a7824 */ /* 0x000fe200028e0e11 */
[----:B------:R-:W-:Y:S02]  /*7200*/  IADD3 R21, P2, R38, R50, RZ ;  /* 0x0000003226157210 */ /* 0x000fe40007f5e0ff */
[----:B------:R-:W-:-:S02]  /*7210*/  IADD3.X R44, R44, R45, ~R31, P3, P4 ;  /* 0x0000002d2c2c7210 */ /* 0x000fc40001fe8c1f */
[----:B------:R-:W-:Y:S01]  /*7220*/  IADD3 R17, P4, R39, R48, RZ ;  /* 0x0000003027117210 */ /* 0x000fe20007f9e0ff */
[----:B------:R-:W-:Y:S01]  /*7230*/  IMAD.X R27, R20, 0x1, R13, P2 ;  /* 0x00000001141b7824 */ /* 0x000fe200010e060d */
[----:B------:R-:W-:Y:S02]  /*7240*/  IADD3.X R19, R18, R19, ~R43, P0, P1 ;  /* 0x0000001312137210 */ /* 0x000fe400007e2c2b */
[C---:B------:R-:W-:Y:S01]  /*7250*/  ISETP.GT.U32.AND P3, PT, R21.reuse, RZ, PT ;  /* 0x000000ff1500720c */ /* 0x040fe20003f64070 */
[----:B------:R-:W-:Y:S01]  /*7260*/  IMAD.X R7, R44, 0x1, R7, P4 ;  /* 0x000000012c077824 */ /* 0x000fe200020e0607 */
[-C--:B------:R-:W-:Y:S02]  /*7270*/  ISETP.GE.U32.AND P1, PT, R46, R29.reuse, PT ;  /* 0x0000001d2e00720c */ /* 0x080fe40003f26070 */
[----:B------:R-:W-:Y:S02]  /*7280*/  IADD3 R6, P5, R8, R29, RZ ;  /* 0x0000001d08067210 */ /* 0x000fe40007fbe0ff */
[----:B------:R-:W-:-:S02]  /*7290*/  ISETP.LT.U32.AND P0, PT, R21, R38, PT ;  /* 0x000000261500720c */ /* 0x000fc40003f01070 */
[----:B------:R-:W-:Y:S01]  /*72a0*/  ISETP.GT.U32.AND P4, PT, R17, RZ, PT ;  /* 0x000000ff1100720c */ /* 0x000fe20003f84070 */
[----:B------:R-:W-:Y:S01]  /*72b0*/  IMAD.X R13, R36, 0x1, R26, P5 ;  /* 0x00000001240d7824 */ /* 0x000fe200028e061a */
[----:B------:R-:W-:Y:S02]  /*72c0*/  ISETP.GT.U32.AND.EX P3, PT, R27, -0x1, PT, P3 ;  /* 0xffffffff1b00780c */ /* 0x000fe40003f64130 */
[----:B------:R-:W-:Y:S02]  /*72d0*/  ISETP.GE.U32.AND.EX P1, PT, R11, R26, PT, P1 ;  /* 0x0000001a0b00720c */ /* 0x000fe40003f26110 */
[----:B------:R-:W-:Y:S02]  /*72e0*/  ISETP.LT.U32.AND P2, PT, R17, R39, PT ;  /* 0x000000271100720c */ /* 0x000fe40003f41070 */
[----:B------:R-:W-:Y:S02]  /*72f0*/  ISETP.GT.U32.AND.EX P4, PT, R7, -0x1, PT, P4 ;  /* 0xffffffff0700780c */ /* 0x000fe40003f84140 */
[----:B------:R-:W-:-:S02]  /*7300*/  ISETP.LT.U32.OR.EX P0, PT, R27, R20, P3, P0 ;  /* 0x000000141b00720c */ /* 0x000fc40001f01500 */
[----:B------:R-:W-:Y:S02]  /*7310*/  SEL R0, RZ, 0x1, P1 ;  /* 0x00000001ff007807 */ /* 0x000fe40000800000 */
[----:B------:R-:W-:Y:S02]  /*7320*/  ISETP.GT.U32.AND P3, PT, R6, RZ, PT ;  /* 0x000000ff0600720c */ /* 0x000fe40003f64070 */
[----:B------:R-:W-:Y:S02]  /*7330*/  ISETP.LT.U32.OR.EX P2, PT, R7, R44, P4, P2 ;  /* 0x0000002c0700720c */ /* 0x000fe40002741520 */
[----:B------:R-:W-:Y:S02]  /*7340*/  IADD3 R29, P4, P6, R0, R46, -R29 ;  /* 0x0000002e001d7210 */ /* 0x000fe40007e9e81d */
[----:B------:R-:W-:Y:S02]  /*7350*/  SEL R31, RZ, 0xffffffff, P1 ;  /* 0xffffffffff1f7807 */ /* 0x000fe40000800000 */
[----:B------:R-:W-:-:S02]  /*7360*/  ISETP.LT.U32.AND P5, PT, R6, R8, PT ;  /* 0x000000080600720c */ /* 0x000fc40003fa1070 */
[----:B------:R-:W-:Y:S02]  /*7370*/  ISETP.GT.U32.AND.EX P3, PT, R13, -0x1, PT, P3 ;  /* 0xffffffff0d00780c */ /* 0x000fe40003f64130 */
[----:B------:R-:W-:Y:S02]  /*7380*/  SEL R20, RZ, 0x1, !P0 ;  /* 0x00000001ff147807 */ /* 0x000fe40004000000 */
[----:B------:R-:W-:Y:S02]  /*7390*/  IADD3.X R31, R31, R11, ~R26, P4, P6 ;  /* 0x0000000b1f1f7210 */ /* 0x000fe400027ecc1a */
[----:B------:R-:W-:Y:S02]  /*73a0*/  ISETP.GE.U32.AND P1, PT, R29, R8, PT ;  /* 0x000000081d00720c */ /* 0x000fe40003f26070 */
[----:B------:R-:W-:Y:S02]  /*73b0*/  ISETP.LT.U32.OR.EX P3, PT, R13, R36, P3, P5 ;  /* 0x000000240d00720c */ /* 0x000fe40001f61550 */
[----:B------:R-:W-:-:S02]  /*73c0*/  IADD3 R20, P4, -R20, R21, RZ ;  /* 0x0000001514147210 */ /* 0x000fc40007f9e1ff */
[----:B------:R-:W-:Y:S02]  /*73d0*/  SEL R0, RZ, 0x1, !P2 ;  /* 0x00000001ff007807 */ /* 0x000fe40005000000 */
[----:B------:R-:W-:Y:S02]  /*73e0*/  SEL R14, RZ, 0xffffffff, !P0 ;  /* 0xffffffffff0e7807 */ /* 0x000fe40004000000 */
[----:B------:R-:W-:Y:S02]  /*73f0*/  ISETP.GE.U32.AND.EX P1, PT, R31, R36, PT, P1 ;  /* 0x000000241f00720c */ /* 0x000fe40003f26110 */
[----:B------:R-:W-:Y:S02]  /*7400*/  SEL R11, RZ, 0x1, !P3 ;  /* 0x00000001ff0b7807 */ /* 0x000fe40005800000 */
[----:B------:R-:W-:Y:S01]  /*7410*/  IADD3 R0, P0, -R0, R17, RZ ;  /* 0x0000001100007210 */ /* 0x000fe20007f1e1ff */
[----:B------:R-:W-:Y:S01]  /*7420*/  IMAD.X R17, R27, 0x1, ~R14, P4 ;  /* 0x000000011b117824 */ /* 0x000fe200020e0e0e */
[----:B------:R-:W-:-:S02]  /*7430*/  SEL R21, RZ, 0x1, P1 ;  /* 0x00000001ff157807 */ /* 0x000fc40000800000 */
[----:B------:R-:W-:Y:S02]  /*7440*/  IADD3 R11, P4, P5, R20, R6, -R11 ;  /* 0x00000006140b7210 */ /* 0x000fe40007d9e80b */
[----:B------:R-:W-:Y:S02]  /*7450*/  SEL R18, RZ, 0xffffffff, !P3 ;  /* 0xffffffffff127807 */ /* 0x000fe40005800000 */
[----:B------:R-:W-:Y:S02]  /*7460*/  SEL R14, RZ, 0xffffffff, !P2 ;  /* 0xffffffffff0e7807 */ /* 0x000fe40005000000 */
[----:B------:R-:W-:Y:S02]  /*7470*/  IADD3 R21, P2, P3, R21, R29, -R8 ;  /* 0x0000001d15157210 */ /* 0x000fe40007b5e808 */
[----:B------:R-:W-:Y:S01]  /*7480*/  IADD3.X R18, R17, R13, ~R18, P4, P5 ;  /* 0x0000000d11127210 */ /* 0x000fe200027eac12 */
[----:B------:R-:W-:Y:S01]  /*7490*/  IMAD.X R14, R7, 0x1, ~R14, P0 ;  /* 0x00000001070e7824 */ /* 0x000fe200000e0e0e */
[----:B------:R-:W-:-:S02]  /*74a0*/  IADD3 R8, P4, R0, R33, RZ ;  /* 0x0000002100087210 */ /* 0x000fc40007f9e0ff */
[----:B------:R-:W-:Y:S02]  /*74b0*/  SEL R27, RZ, 0xffffffff, P1 ;  /* 0xffffffffff1b7807 */ /* 0x000fe40000800000 */
[----:B------:R-:W-:Y:S01]  /*74c0*/  ISETP.GE.U32.AND P1, PT, R15, R42, PT ;  /* 0x0000002a0f00720c */ /* 0x000fe20003f26070 */
[----:B------:R-:W-:Y:S01]  /*74d0*/  IMAD.X R13, R14, 0x1, R19, P4 ;  /* 0x000000010e0d7824 */ /* 0x000fe200020e0613 */
[----:B------:R-:W-:Y:S02]  /*74e0*/  IADD3.X R27, R27, R31, ~R36, P2, P3 ;  /* 0x0000001f1b1b7210 */ /* 0x000fe400017e6c24 */
[----:B------:R-:W-:Y:S02]  /*74f0*/  ISETP.GT.U32.AND P4, PT, R8, RZ, PT ;  /* 0x000000ff0800720c */ /* 0x000fe40003f84070 */
[----:B------:R-:W-:Y:S02]  /*7500*/  ISETP.GT.U32.AND P3, PT, R11, RZ, PT ;  /* 0x000000ff0b00720c */ /* 0x000fe40003f64070 */
[----:B------:R-:W-:-:S02]  /*7510*/  ISETP.GE.U32.AND.EX P1, PT, R12, R9, PT, P1 ;  /* 0x000000090c00720c */ /* 0x000fc40003f26110 */
[----:B------:R-:W-:Y:S02]  /*7520*/  ISETP.LT.U32.AND P2, PT, R8, R0, PT ;  /* 0x000000000800720c */ /* 0x000fe40003f41070 */
[----:B------:R-:W-:Y:S02]  /*7530*/  ISETP.GT.U32.AND.EX P4, PT, R13, -0x1, PT, P4 ;  /* 0xffffffff0d00780c */ /* 0x000fe40003f84140 */
[----:B------:R-:W-:Y:S02]  /*7540*/  ISETP.LT.U32.AND P0, PT, R11, R20, PT ;  /* 0x000000140b00720c */ /* 0x000fe40003f01070 */
[----:B------:R-:W-:Y:S02]  /*7550*/  ISETP.GT.U32.AND.EX P3, PT, R18, -0x1, PT, P3 ;  /* 0xffffffff1200780c */ /* 0x000fe40003f64130 */
[----:B------:R-:W-:Y:S02]  /*7560*/  SEL R0, RZ, 0x1, P1 ;  /* 0x00000001ff007807 */ /* 0x000fe40000800000 */
[----:B------:R-:W-:-:S02]  /*7570*/  IADD3 R6, P5, R3, R42, RZ ;  /* 0x0000002a03067210 */ /* 0x000fc40007fbe0ff */
[----:B------:R-:W-:Y:S02]  /*7580*/  ISETP.LT.U32.OR.EX P4, PT, R13, R14, P4, P2 ;  /* 0x0000000e0d00720c */ /* 0x000fe40002781520 */
[----:B------:R-:W-:Y:S02]  /*7590*/  ISETP.LT.U32.OR.EX P0, PT, R18, R17, P3, P0 ;  /* 0x000000111200720c */ /* 0x000fe40001f01500 */
[----:B------:R-:W-:Y:S02]  /*75a0*/  IADD3 R42, P3, P6, R0, R15, -R42 ;  /* 0x0000000f002a7210 */ /* 0x000fe40007e7e82a */
[----:B------:R-:W-:Y:S02]  /*75b0*/  ISETP.LT.U32.AND P2, PT, R6, R3, PT ;  /* 0x000000030600720c */ /* 0x000fe40003f41070 */
[----:B------:R-:W-:Y:S02]  /*75c0*/  SEL R0, RZ, 0xffffffff, P1 ;  /* 0xffffffffff007807 */ /* 0x000fe40000800000 */
[----:B------:R-:W-:-:S02]  /*75d0*/  SEL R3, RZ, 0x1, !P4 ;  /* 0x00000001ff037807 */ /* 0x000fc40006000000 */
[--C-:B------:R-:W-:Y:S02]  /*75e0*/  IADD3.X R12, R0, R12, ~R9.reuse, P3, P6 ;  /* 0x0000000c000c7210 */ /* 0x100fe40001fecc09 */
[----:B------:R-:W-:Y:S02]  /*75f0*/  SEL R14, RZ, 0x1, !P0 ;  /* 0x00000001ff0e7807 */ /* 0x000fe40004000000 */
[----:B------:R-:W-:Y:S01]  /*7600*/  IADD3 R0, P3, -R3, R8, RZ ;  /* 0x0000000803007210 */ /* 0x000fe20007f7e1ff */
[----:B------:R-:W-:Y:S01]  /*7610*/  IMAD.X R3, R10, 0x1, R9, P5 ;  /* 0x000000010a037824 */ /* 0x000fe200028e0609 */
[----:B------:R-:W-:Y:S02]  /*7620*/  SEL R8, RZ, 0xffffffff, !P4 ;  /* 0xffffffffff087807 */ /* 0x000fe40006000000 */
[----:B------:R-:W-:Y:S02]  /*7630*/  IADD3 R14, P6, -R14, R11, RZ ;  /* 0x0000000b0e0e7210 */ /* 0x000fe40007fde1ff */
[----:B------:R-:W-:Y:S01]  /*7640*/  IADD3 R11, P4, R0, R25, RZ ;  /* 0x00000019000b7210 */ /* 0x000fe20007f9e0ff */
[----:B------:R-:W-:Y:S01]  /*7650*/  IMAD.X R8, R13, 0x1, ~R8, P3 ;  /* 0x000000010d087824 */ /* 0x000fe200018e0e08 */
[----:B------:R-:W-:-:S02]  /*7660*/  SEL R17, RZ, 0xffffffff, !P0 ;  /* 0xffffffffff117807 */ /* 0x000fc40004000000 */
[----:B------:R-:W-:Y:S01]  /*7670*/  IADD3 R7, P1, R22, R21, RZ ;  /* 0x0000001516077210 */ /* 0x000fe20007f3e0ff */
[----:B------:R-:W-:Y:S01]  /*7680*/  IMAD.X R13, R8, 0x1, R16, P4 ;  /* 0x00000001080d7824 */ /* 0x000fe200020e0610 */
[----:B------:R-:W-:Y:S01]  /*7690*/  ISETP.GT.U32.AND P4, PT, R11, RZ, PT ;  /* 0x000000ff0b00720c */ /* 0x000fe20003f84070 */
[----:B------:R-:W-:Y:S01]  /*76a0*/  IMAD.X R17, R18, 0x1, ~R17, P6 ;  /* 0x0000000112117824 */ /* 0x000fe200030e0e11 */
[----:B------:R-:W-:Y:S01]  /*76b0*/  ISETP.GE.U32.AND P0, PT, R14, R25, PT ;  /* 0x000000190e00720c */ /* 0x000fe20003f06070 */
[----:B------:R-:W-:Y:S01]  /*76c0*/  IMAD.X R22, R23, 0x1, R27, P1 ;  /* 0x0000000117167824 */ /* 0x000fe200008e061b */
[----:B------:R-:W-:Y:S02]  /*76d0*/  ISETP.LT.U32.AND P3, PT, R11, R0, PT ;  /* 0x000000000b00720c */ /* 0x000fe40003f61070 */
[----:B------:R-:W-:Y:S02]  /*76e0*/  ISETP.GT.U32.AND P6, PT, R6, RZ, PT ;  /* 0x000000ff0600720c */ /* 0x000fe40003fc4070 */
[----:B------:R-:W-:-:S02]  /*76f0*/  ISETP.GT.U32.AND.EX P4, PT, R13, -0x1, PT, P4 ;  /* 0xffffffff0d00780c */ /* 0x000fc40003f84140 */
[----:B------:R-:W-:Y:S02]  /*7700*/  ISETP.GT.U32.AND P5, PT, R7, RZ, PT ;  /* 0x000000ff0700720c */ /* 0x000fe40003fa4070 */
[----:B------:R-:W-:Y:S02]  /*7710*/  ISETP.GE.U32.AND.EX P0, PT, R17, R16, PT, P0 ;  /* 0x000000101100720c */ /* 0x000fe40003f06100 */
[----:B------:R-:W-:Y:S02]  /*7720*/  ISETP.GT.U32.AND.EX P6, PT, R3, -0x1, PT, P6 ;  /* 0xffffffff0300780c */ /* 0x000fe40003fc4160 */
[----:B------:R-:W-:Y:S02]  /*7730*/  ISETP.LT.U32.OR.EX P3, PT, R13, R8, P4, P3 ;  /* 0x000000080d00720c */ /* 0x000fe40002761530 */
[----:B------:R-:W-:Y:S02]  /*7740*/  ISETP.LT.U32.AND P1, PT, R7, R21, PT ;  /* 0x000000150700720c */ /* 0x000fe40003f21070 */
[----:B------:R-:W-:-:S02]  /*7750*/  ISETP.GT.U32.AND.EX P5, PT, R22, -0x1, PT, P5 ;  /* 0xffffffff1600780c */ /* 0x000fc40003fa4150 */
[----:B------:R-:W-:Y:S02]  /*7760*/  SEL R0, RZ, 0x1, P0 ;  /* 0x00000001ff007807 */ /* 0x000fe40000000000 */
[----:B------:R-:W-:Y:S02]  /*7770*/  ISETP.LT.U32.OR.EX P2, PT, R3, R10, P6, P2 ;  /* 0x0000000a0300720c */ /* 0x000fe40003741520 */
[----:B------:R-:W-:Y:S02]  /*7780*/  SEL R8, RZ, 0x1, !P3 ;  /* 0x00000001ff087807 */ /* 0x000fe40005800000 */
[----:B------:R-:W-:Y:S02]  /*7790*/  ISETP.LT.U32.OR.EX P1, PT, R22, R27, P5, P1 ;  /* 0x0000001b1600720c */ /* 0x000fe40002f21510 */
[----:B------:R-:W-:Y:S02]  /*77a0*/  IADD3 R25, P5, P4, R0, R14, -R25 ;  /* 0x0000000e00197210 */ /* 0x000fe40007cbe819 */
[----:B------:R-:W-:-:S02]  /*77b0*/  SEL R15, RZ, 0xffffffff, P0 ;  /* 0xffffffffff0f7807 */ /* 0x000fc40000000000 */
[----:B------:R-:W-:Y:S02]  /*77c0*/  SEL R0, RZ, 0x1, !P2 ;  /* 0x00000001ff007807 */ /* 0x000fe40005000000 */
[----:B------:R-:W-:Y:S02]  /*77d0*/  IADD3 R8, P0, -R8, R11, RZ ;  /* 0x0000000b08087210 */ /* 0x000fe40007f1e1ff */
[----:B------:R-:W-:Y:S02]  /*77e0*/  SEL R10, RZ, 0xffffffff, !P3 ;  /* 0xffffffffff0a7807 */ /* 0x000fe40005800000 */
[----:B------:R-:W-:Y:S02]  /*77f0*/  IADD3 R0, P3, -R0, R6, RZ ;  /* 0x0000000600007210 */ /* 0x000fe40007f7e1ff */
[----:B------:R-:W-:Y:S01]  /*7800*/  IADD3.X R16, R15, R17, ~R16, P5, P4 ;  /* 0x000000110f107210 */ /* 0x000fe20002fe8c10 */
[----:B------:R-:W-:Y:S01]  /*7810*/  IMAD.X R6, R13, 0x1, ~R10, P0 ;  /* 0x000000010d067824 */ /* 0x000fe200000e0e0a */
[----:B------:R-:W-:-:S02]  /*7820*/  SEL R9, RZ, 0x1, !P1 ;  /* 0x00000001ff097807 */ /* 0x000fc40004800000 */
[----:B------:R-:W-:Y:S02]  /*7830*/  ISETP.GT.U32.AND P0, PT, R25, RZ, PT ;  /* 0x000000ff1900720c */ /* 0x000fe40003f04070 */
[----:B------:R-:W-:Y:S02]  /*7840*/  SEL R15, RZ, 0xffffffff, !P1 ;  /* 0xffffffffff0f7807 */ /* 0x000fe40004800000 */
[----:B------:R-:W-:Y:S02]  /*7850*/  ISETP.GT.U32.AND P1, PT, R8, RZ, PT ;  /* 0x000000ff0800720c */ /* 0x000fe40003f24070 */
[----:B------:R-:W-:Y:S02]  /*7860*/  SEL R10, RZ, 0xffffffff, !P2 ;  /* 0xffffffffff0a7807 */ /* 0x000fe40005000000 */
[----:B------:R-:W-:Y:S02]  /*7870*/  ISETP.GT.U32.AND.EX P2, PT, R16, -0x1, PT, P0 ;  /* 0xffffffff1000780c */ /* 0x000fe40003f44100 */
[----:B------:R-:W-:Y:S01]  /*7880*/  ISETP.GT.U32.AND.EX P0, PT, R6, -0x1, PT, P1 ;  /* 0xffffffff0600780c */ /* 0x000fe20003f04110 */
[----:B------:R-:W-:Y:S01]  /*7890*/  IMAD.X R10, R3, 0x1, ~R10, P3 ;  /* 0x00000001030a7824 */ /* 0x000fe200018e0e0a */
[----:B------:R-:W-:Y:S01]  /*78a0*/  IADD3 R9, P4, P5, R2, R7, -R9 ;  /* 0x0000000702097210 */ /* 0x000fe20007d9e809 */
[----:B------:R-:W-:Y:S01]  /*78b0*/  IMAD R3, R5, 0x3, RZ ;  /* 0x0000000305037824 */ /* 0x000fe200078e02ff */
[----:B------:R-:W-:-:S02]  /*78c0*/  SEL R13, RZ, 0x1, !P0 ;  /* 0x00000001ff0d7807 */ /* 0x000fc40004000000 */
[----:B------:R-:W-:Y:S01]  /*78d0*/  IADD3.X R15, R4, R22, ~R15, P4, P5 ;  /* 0x00000016040f7210 */ /* 0x000fe200027eac0f */
[----:B------:R-:W-:Y:S01]  /*78e0*/  VIADD R5, R3, 0x1 ;  /* 0x0000000103057836 */ /* 0x000fe20000000000 */
[----:B------:R-:W-:Y:S02]  /*78f0*/  SEL R11, RZ, 0x1, !P2 ;  /* 0x00000001ff0b7807 */ /* 0x000fe40005000000 */
[----:B------:R-:W-:Y:S02]  /*7900*/  SEL R19, RZ, 0xffffffff, !P2 ;  /* 0xffffffffff137807 */ /* 0x000fe40005000000 */
[----:B------:R-:W-:Y:S02]  /*7910*/  IADD3 R13, P2, P5, R0, R8, -R13 ;  /* 0x00000008000d7210 */ /* 0x000fe40007d5e80d */
[----:B------:R-:W-:Y:S02]  /*7920*/  SEL R17, RZ, 0xffffffff, !P0 ;  /* 0xffffffffff117807 */ /* 0x000fe40004000000 */
[----:B------:R-:W-:-:S02]  /*7930*/  IADD3 R11, P4, P3, R42, R25, -R11 ;  /* 0x000000192a0b7210 */ /* 0x000fc40007b9e80b */
[----:B------:R-:W-:Y:S02]  /*7940*/  ISETP.GT.U32.AND P6, PT, R9, RZ, PT ;  /* 0x000000ff0900720c */ /* 0x000fe40003fc4070 */
[----:B------:R-:W-:Y:S02]  /*7950*/  IADD3.X R17, R10, R6, ~R17, P2, P5 ;  /* 0x000000060a117210 */ /* 0x000fe400017eac11 */
[----:B------:R-:W0:Y:S01]  /*7960*/  LDC.64 R6, c[0x0][0x218] ;  /* 0x00008600ff067b82 */ /* 0x000e220000000a00 */
[----:B------:R-:W-:Y:S02]  /*7970*/  IADD3.X R19, R12, R16, ~R19, P4, P3 ;  /* 0x000000100c137210 */ /* 0x000fe400027e6c13 */
[----:B------:R-:W-:Y:S02]  /*7980*/  ISETP.GT.U32.AND P2, PT, R11, RZ, PT ;  /* 0x000000ff0b00720c */ /* 0x000fe40003f44070 */
[----:B------:R-:W-:Y:S02]  /*7990*/  ISETP.LT.U32.AND P1, PT, R9, R2, PT ;  /* 0x000000020900720c */ /* 0x000fe40003f21070 */
[----:B------:R-:W-:-:S02]  /*79a0*/  ISETP.GT.U32.AND.EX P6, PT, R15, -0x1, PT, P6 ;  /* 0xffffffff0f00780c */ /* 0x000fc40003fc4160 */
[----:B------:R-:W-:Y:S02]  /*79b0*/  ISETP.GT.U32.AND P3, PT, R13, RZ, PT ;  /* 0x000000ff0d00720c */ /* 0x000fe40003f64070 */
[----:B------:R-:W-:Y:S02]  /*79c0*/  ISETP.LT.U32.AND P4, PT, R11, R42, PT ;  /* 0x0000002a0b00720c */ /* 0x000fe40003f81070 */
[----:B------:R-:W-:Y:S02]  /*79d0*/  ISETP.GT.U32.AND.EX P2, PT, R19, -0x1, PT, P2 ;  /* 0xffffffff1300780c */ /* 0x000fe40003f44120 */
[----:B------:R-:W-:Y:S02]  /*79e0*/  ISETP.LT.U32.OR.EX P1, PT, R15, R4, P6, P1 ;  /* 0x000000040f00720c */ /* 0x000fe40003721510 */
[----:B------:R-:W-:Y:S02]  /*79f0*/  ISETP.LT.U32.AND P0, PT, R13, R0, PT ;  /* 0x000000000d00720c */ /* 0x000fe40003f01070 */
[----:B------:R-:W-:-:S02]  /*7a00*/  ISETP.GT.U32.AND.EX P3, PT, R17, -0x1, PT, P3 ;  /* 0xffffffff1100780c */ /* 0x000fc40003f64130 */
[----:B------:R-:W-:Y:S02]  /*7a10*/  ISETP.LT.U32.OR.EX P2, PT, R19, R12, P2, P4 ;  /* 0x0000000c1300720c */ /* 0x000fe40001741540 */
[----:B------:R-:W-:Y:S01]  /*7a20*/  SEL R8, RZ, 0x1, !P1 ;  /* 0x00000001ff087807 */ /* 0x000fe20004800000 */
[----:B0-----:R-:W-:Y:S01]  /*7a30*/  IMAD.WIDE.U32 R4, R5, 0x8, R6 ;  /* 0x0000000805047825 */ /* 0x001fe200078e0006 */
[----:B------:R-:W-:Y:S02]  /*7a40*/  ISETP.LT.U32.OR.EX P0, PT, R17, R10, P3, P0 ;  /* 0x0000000a1100720c */ /* 0x000fe40001f01500 */
[----:B------:R-:W-:Y:S02]  /*7a50*/  SEL R10, RZ, 0x1, !P2 ;  /* 0x00000001ff0a7807 */ /* 0x000fe40005000000 */
[----:B------:R-:W-:Y:S02]  /*7a60*/  IADD3 R8, P3, -R8, R9, RZ ;  /* 0x0000000908087210 */ /* 0x000fe40007f7e1ff */
[----:B------:R-:W-:-:S02]  /*7a70*/  SEL R0, RZ, 0xffffffff, !P1 ;  /* 0xffffffffff007807 */ /* 0x000fc40004800000 */
[----:B------:R-:W-:Y:S02]  /*7a80*/  SEL R12, RZ, 0x1, !P0 ;  /* 0x00000001ff0c7807 */ /* 0x000fe40004000000 */
        /* <DEDUP_REMOVED lines=14> */
.L_x_41:
        /* <DEDUP_REMOVED lines=9> */
.L_x_77:


//--------------------- .text.log_derivative_scan --------------------------
	.section	.text.log_derivative_scan,"ax",@progbits
	.align	128
        .global         log_derivative_scan
        .type           log_derivative_scan,@function
        .size           log_derivative_scan,(.L_x_78 - log_derivative_scan)
        .other          log_derivative_scan,@"STO_CUDA_ENTRY STV_DEFAULT"
log_derivative_scan:
.text.log_derivative_scan:
[----:B------:R-:W-:Y:S01]  /*0000*/  LDC R1, c[0x0][0x28] ;  /* 0x00000a00ff017b82 */ /* 0x000fe20000000800 */
[----:B------:R-:W0:Y:S07]  /*0010*/  S2R R0, SR_TID.X ;  /* 0x0000000000007919 */ /* 0x000e2e0000002100 */
[----:B------:R-:W0:Y:S02]  /*0020*/  S2UR UR4, SR_CTAID.X ;  /* 0x00000000000479c3 */ /* 0x000e240000002500 */
[----:B0-----:R-:W-:-:S13]  /*0030*/  LOP3.LUT P0, RZ, R0, UR4, RZ, 0xfc, !PT ;  /* 0x0000000400ff7c12 */ /* 0x001fda000f80fcff */
[----:B------:R-:W-:Y:S05]  /*0040*/  @P0 EXIT ;  /* 0x000000000000094d */ /* 0x000fea0003800000 */
[----:B------:R-:W-:Y:S02]  /*0050*/  ULDC UR4, c[0x0][0x230] ;  /* 0x00008c0000047ab9 */ /* 0x000fe40000000800 */
[----:B------:R-:W-:-:S13]  /*0060*/  ISETP.NE.AND P0, PT, RZ, UR4, PT ;  /* 0x00000004ff007c0c */ /* 0x000fda000bf05270 */
[----:B------:R-:W-:Y:S05]  /*0070*/  @!P0 EXIT ;  /* 0x000000000000894d */ /* 0x000fea0003800000 */
[----:B------:R-:W0:Y:S01]  /*0080*/  LDC.64 R2, c[0x0][0x228] ;  /* 0x00008a00ff027b82 */ /* 0x000e220000000a00 */
[----:B------:R-:W-:Y:S02]  /*0090*/  ULDC.64 UR4, c[0x0][0x208] ;  /* 0x0000820000047ab9 */ /* 0x000fe40000000a00 */
[----:B0-----:R-:W2:Y:S04]  /*00a0*/  LDG.E.64.CONSTANT R14, desc[UR4][R2.64] ;  /* 0x00000004020e7981 */ /* 0x001ea8000c1e9b00 */
[----:B------:R-:W3:Y:S04]  /*00b0*/  LDG.E.64.CONSTANT R4, desc[UR4][R2.64+0x8] ;  /* 0x0000080402047981 */ /* 0x000ee8000c1e9b00 */
[----:B------:R-:W4:Y:S01]  /*00c0*/  LDG.E.64.CONSTANT R6, desc[UR4][R2.64+0x10] ;  /* 0x0000100402067981 */ /* 0x000f22000c1e9b00 */
[----:B------:R-:W-:Y:S01]  /*00d0*/  UMOV UR6, URZ ;  /* 0x0000003f00067c82 */ /* 0x000fe20008000000 */
[----:B------:R-:W-:Y:S01]  /*00e0*/  UMOV UR57, URZ ;  /* 0x0000003f00397c82 */ /* 0x000fe20008000000 */
[----:B------:R-:W-:Y:S01]  /*00f0*/  IMAD.U32 R17, RZ, RZ, UR6 ;  /* 0x00000006ff117e24 */ /* 0x000fe2000f8e00ff */
[----:B------:R-:W-:Y:S01]  /*0100*/  UMOV UR56, URZ ;  /* 0x0000003f00387c82 */ /* 0x000fe20008000000 */
[----:B--2---:R-:W-:-:S02]  /*0110*/  R2UR UR4, R14 ;  /* 0x000000000e0472ca */ /* 0x004fc400000e0000 */
[----:B------:R-:W-:Y:S02]  /*0120*/  R2UR UR5, R15 ;  /* 0x000000000f0572ca */ /* 0x000fe400000e0000 */
[----:B---3--:R-:W-:Y:S02]  /*0130*/  R2UR UR60, R4 ;  /* 0x00000000043c72ca */ /* 0x008fe400000e0000 */
[----:B------:R-:W-:Y:S02]  /*0140*/  R2UR UR61, R5 ;  /* 0x00000000053d72ca */ /* 0x000fe400000e0000 */
[----:B----4-:R-:W-:Y:S02]  /*0150*/  R2UR UR58, R6 ;  /* 0x00000000063a72ca */ /* 0x010fe400000e0000 */
[----:B------:R-:W-:-:S03]  /*0160*/  R2UR UR59, R7 ;  /* 0x00000000073b72ca */ /* 0x000fc600000e0000 */
[----:B------:R-:W-:Y:S01]  /*0170*/  IMAD.U32 R2, RZ, RZ, UR4 ;  /* 0x00000004ff027e24 */ /* 0x000fe2000f8e00ff */
[----:B------:R-:W-:Y:S01]  /*0180*/  UMOV UR4, URZ ;  /* 0x0000003f00047c82 */ /* 0x000fe20008000000 */
[----:B------:R-:W-:Y:S01]  /*0190*/  IMAD.U32 R3, RZ, RZ, UR5 ;  /* 0x00000005ff037e24 */ /* 0x000fe2000f8e00ff */
[----:B------:R-:W-:Y:S01]  /*01a0*/  UMOV UR5, URZ ;  /* 0x0000003f00057c82 */ /* 0x000fe20008000000 */
[----:B------:R-:W-:Y:S02]  /*01b0*/  IMAD.U32 R0, RZ, RZ, UR4 ;  /* 0x00000004ff007e24 */ /* 0x000fe4000f8e00ff */
[----:B------:R-:W-:Y:S02]  /*01c0*/  IMAD.U32 R16, RZ, RZ, UR4 ;  /* 0x00000004ff107e24 */ /* 0x000fe4000f8e00ff */
[----:B------:R-:W-:Y:S02]  /*01d0*/  IMAD.U32 R18, RZ, RZ, UR4 ;  /* 0x00000004ff127e24 */ /* 0x000fe4000f8e00ff */
[----:B------:R-:W-:-:S07]  /*01e0*/  IMAD.U32 R19, RZ, RZ, UR5 ;  /* 0x00000005ff137e24 */ /* 0x000fce000f8e00ff */
.L_x_60:
[----:B------:R-:W-:Y:S01]  /*01f0*/  UIMAD UR4, UR56, 0x3, URZ ;  /* 0x00000003380478a4 */ /* 0x000fe2000f8e023f */
[----:B------:R-:W-:Y:S01]  /*0200*/  ULDC.64 UR6, c[0x0][0x210] ;  /* 0x0000840000067ab9 */ /* 0x000fe20000000a00 */
[----:B------:R-:W-:Y:S02]  /*0210*/  ULDC.64 UR12, c[0x0][0x208] ;  /* 0x00008200000c7ab9 */ /* 0x000fe40000000a00 */
[----:B------:R-:W-:Y:S02]  /*0220*/  UIMAD.WIDE.U32 UR10, UR4, 0x8, UR6 ;  /* 0x00000008040a78a5 */ /* 0x000fe4000f8e0006 */
[----:B------:R-:W-:Y:S02]  /*0230*/  UIADD3 UR5, UR4, 0x1, URZ ;  /* 0x0000000104057890 */ /* 0x000fe4000fffe03f */
[----:B------:R-:W-:Y:S02]  /*0240*/  UIADD3 UR8, UR4, 0x2, URZ ;  /* 0x0000000204087890 */ /* 0x000fe4000fffe03f */
[----:B------:R-:W-:Y:S01]  /*0250*/  UIMAD.WIDE.U32 UR4, UR5, 0x8, UR6 ;  /* 0x00000008050478a5 */ /* 0x000fe2000f8e0006 */
[----:B0-----:R-:W-:Y:S01]  /*0260*/  IMAD.U32 R4, RZ, RZ, UR10 ;  /* 0x0000000aff047e24 */ /* 0x001fe2000f8e00ff */
[----:B------:R-:W-:Y:S01]  /*0270*/  UIMAD.WIDE.U32 UR6, UR8, 0x8, UR6 ;  /* 0x00000008080678a5 */ /* 0x000fe2000f8e0006 */
[----:B------:R-:W-:-:S03]  /*0280*/  IMAD.U32 R5, RZ, RZ, UR11 ;  /* 0x0000000bff057e24 */ /* 0x000fc6000f8e00ff */
[----:B------:R-:W-:Y:S02]  /*0290*/  IMAD.U32 R6, RZ, RZ, UR4 ;  /* 0x00000004ff067e24 */ /* 0x000fe4000f8e00ff */
[----:B------:R-:W-:Y:S01]  /*02a0*/  IMAD.U32 R7, RZ, RZ, UR5 ;  /* 0x00000005ff077e24 */ /* 0x000fe2000f8e00ff */
[----:B------:R-:W2:Y:S01]  /*02b0*/  LDG.E.64.CONSTANT R4, desc[UR12][R4.64] ;  /* 0x0000000c04047981 */ /* 0x000ea2000c1e9b00 */
[----:B------:R-:W-:Y:S01]  /*02c0*/  IMAD.U32 R8, RZ, RZ, UR6 ;  /* 0x00000006ff087e24 */ /* 0x000fe2000f8e00ff */
[----:B------:R-:W-:Y:S01]  /*02d0*/  ULDC.64 UR4, c[0x0][0x218] ;  /* 0x0000860000047ab9 */ /* 0x000fe20000000a00 */
[----:B------:R-:W-:Y:S02]  /*02e0*/  IMAD.U32 R9, RZ, RZ, UR7 ;  /* 0x00000007ff097e24 */ /* 0x000fe4000f8e00ff */
[----:B------:R-:W3:Y:S04]  /*02f0*/  LDG.E.64.CONSTANT R6, desc[UR12][R6.64] ;  /* 0x0000000c06067981 */ /* 0x000ee8000c1e9b00 */
[----:B------:R-:W4:Y:S01]  /*0300*/  LDG.E.64.CONSTANT R8, desc[UR12][R8.64] ;  /* 0x0000000c08087981 */ /* 0x000f22000c1e9b00 */
[----:B------:R-:W-:-:S06]  /*0310*/  UIMAD.WIDE.U32 UR4, UR56, 0x8, UR4 ;  /* 0x00000008380478a5 */ /* 0x000fcc000f8e0004 */
[----:B------:R-:W-:Y:S02]  /*0320*/  IMAD.U32 R2, RZ, RZ, UR4 ;  /* 0x00000004ff027e24 */ /* 0x000fe4000f8e00ff */
[----:B------:R-:W-:-:S06]  /*0330*/  IMAD.U32 R3, RZ, RZ, UR5 ;  /* 0x00000005ff037e24 */ /* 0x000fcc000f8e00ff */
[----:B------:R-:W5:Y:S01]  /*0340*/  LDG.E.64.CONSTANT R2, desc[UR12][R2.64] ;  /* 0x0000000c02027981 */ /* 0x000f62000c1e9b00 */
[----:B------:R-:W-:Y:S02]  /*0350*/  R2UR UR12, R14 ;  /* 0x000000000e0c72ca */ /* 0x000fe400000e0000 */
[----:B------:R-:W-:Y:S02]  /*0360*/  R2UR UR13, R15 ;  /* 0x000000000f0d72ca */ /* 0x000fe400000e0000 */
[----:B--2---:R-:W-:Y:S02]  /*0370*/  R2UR UR4, R4 ;  /* 0x00000000040472ca */ /* 0x004fe400000e0000 */
[----:B------:R-:W-:Y:S02]  /*0380*/  R2UR UR5, R5 ;  /* 0x00000000050572ca */ /* 0x000fe400000e0000 */
[----:B---3--:R-:W-:Y:S02]  /*0390*/  R2UR UR6, R6 ;  /* 0x00000000060672ca */ /* 0x008fe400000e0000 */
[----:B------:R-:W-:-:S02]  /*03a0*/  R2UR UR7, R7 ;  /* 0x00000000070772ca */ /* 0x000fc400000e0000 */
[----:B----4-:R-:W-:Y:S02]  /*03b0*/  R2UR UR8, R8 ;  /* 0x00000000080872ca */ /* 0x010fe400000e0000 */
[----:B------:R-:W-:-:S03]  /*03c0*/  R2UR UR9, R9 ;  /* 0x00000000090972ca */ /* 0x000fc600000e0000 */
[----:B------:R-:W-:-:S04]  /*03d0*/  UISETP.GE.U32.AND UP0, UPT, UR12, UR4, UPT ;  /* 0x000000040c00728c */ /* 0x000fc8000bf06070 */
[----:B------:R-:W-:Y:S02]  /*03e0*/  UISETP.GE.U32.AND.EX UP0, UPT, UR13, UR5, UPT, UP0 ;  /* 0x000000050d00728c */ /* 0x000fe4000bf06100 */
[----:B------:R-:W-:Y:S02]  /*03f0*/  UISETP.GE.U32.AND UP1, UPT, UR60, UR6, UPT ;  /* 0x000000063c00728c */ /* 0x000fe4000bf26070 */
[----:B------:R-:W-:Y:S02]  /*0400*/  USEL UR38, URZ, 0x1, UP0 ;  /* 0x000000013f267887 */ /* 0x000fe40008000000 */
[----:B------:R-:W-:Y:S01]  /*0410*/  UISETP.GE.U32.AND UP2, UPT, UR58, UR8, UPT ;  /* 0x000000083a00728c */ /* 0x000fe2000bf46070 */
[----:B-----5:R-:W-:Y:S01]  /*0420*/  R2UR UR54, R2 ;  /* 0x00000000023672ca */ /* 0x020fe200000e0000 */
[----:B------:R-:W-:Y:S01]  /*0430*/  USEL UR23, URZ, 0xffffffff, UP0 ;  /* 0xffffffff3f177887 */ /* 0x000fe20008000000 */
[----:B------:R-:W-:Y:S01]  /*0440*/  R2UR UR55, R3 ;  /* 0x00000000033772ca */ /* 0x000fe200000e0000 */
[----:B------:R-:W-:-:S02]  /*0450*/  UISETP.GE.U32.AND.EX UP0, UPT, UR61, UR7, UPT, UP1 ;  /* 0x000000073d00728c */ /* 0x000fc4000bf06110 */
[----:B------:R-:W-:Y:S02]  /*0460*/  UISETP.GE.U32.AND.EX UP1, UPT, UR59, UR9, UPT, UP2 ;  /* 0x000000093b00728c */ /* 0x000fe4000bf26120 */
[----:B------:R-:W-:Y:S02]  /*0470*/  USEL UR24, URZ, 0x1, UP0 ;  /* 0x000000013f187887 */ /* 0x000fe40008000000 */
[----:B------:R-:W-:Y:S02]  /*0480*/  UIADD3 UR38, UP2, UP3, UR38, UR12, -UR4 ;  /* 0x0000000c26267290 */ /* 0x000fe4000fb5e804 */
[----:B------:R-:W-:Y:S02]  /*0490*/  USEL UR27, URZ, 0xffffffff, UP0 ;  /* 0xffffffff3f1b7887 */ /* 0x000fe40008000000 */
[----:B------:R-:W-:Y:S02]  /*04a0*/  USEL UR22, URZ, 0x1, UP1 ;  /* 0x000000013f167887 */ /* 0x000fe40008800000 */
[----:B------:R-:W-:-:S02]  /*04b0*/  USEL UR39, URZ, 0xffffffff, UP1 ;  /* 0xffffffff3f277887 */ /* 0x000fc40008800000 */
[----:B------:R-:W-:Y:S02]  /*04c0*/  UIADD3 UR24, UP0, UP1, UR24, UR60, -UR6 ;  /* 0x0000003c18187290 */ /* 0x000fe4000f91e806 */
[----:B------:R-:W-:Y:S02]  /*04d0*/  UIADD3.X UR23, UR23, UR13, ~UR5, UP2, UP3 ;  /* 0x0000000d17177290 */ /* 0x000fe400097e6c05 */
[----:B------:R-:W-:Y:S02]  /*04e0*/  UIADD3 UR22, UP2, UP3, UR22, UR58, -UR8 ;  /* 0x0000003a16167290 */ /* 0x000fe4000fb5e808 */
[----:B------:R-:W-:Y:S02]  /*04f0*/  UIADD3.X UR27, UR27, UR61, ~UR7, UP0, UP1 ;  /* 0x0000003d1b1b7290 */ /* 0x000fe400087e2c07 */
[----:B------:R-:W-:Y:S02]  /*0500*/  UIADD3.X UR39, UR39, UR59, ~UR9, UP2, UP3 ;  /* 0x0000003b27277290 */ /* 0x000fe400097e6c09 */
[----:B------:R-:W-:-:S02]  /*0510*/  ULOP3.LUT UP0, URZ, UR22, UR24, UR38, 0xfe, !UPT ;  /* 0x00000018163f7292 */ /* 0x000fc4000f80fe26 */
[----:B------:R-:W-:Y:S01]  /*0520*/  ULOP3.LUT UR4, UR27, UR23, URZ, 0xfc, !UPT ;  /* 0x000000171b047292 */ /* 0x000fe2000f8efc3f */
[----:B------:R-:W-:Y:S01]  /*0530*/  UMOV UR5, URZ ;  /* 0x0000003f00057c82 */ /* 0x000fe20008000000 */
[----:B------:R-:W-:Y:S02]  /*0540*/  UMOV UR7, URZ ;  /* 0x0000003f00077c82 */ /* 0x000fe40008000000 */
[----:B------:R-:W-:Y:S01]  /*0550*/  ULOP3.LUT UP0, URZ, UR4, UR39, URZ, 0xfc, UP0 ;  /* 0x00000027043f7292 */ /* 0x000fe2000800fc3f */
[----:B------:R-:W-:Y:S01]  /*0560*/  UMOV UR8, URZ ;  /* 0x0000003f00087c82 */ /* 0x000fe20008000000 */
[----:B------:R-:W-:Y:S01]  /*0570*/  UMOV UR6, URZ ;  /* 0x0000003f00067c82 */ /* 0x000fe20008000000 */
[----:B------:R-:W-:Y:S01]  /*0580*/  UMOV UR9, URZ ;  /* 0x0000003f00097c82 */ /* 0x000fe20008000000 */
[----:B------:R-:W-:Y:S02]  /*0590*/  UMOV UR4, URZ ;  /* 0x0000003f00047c82 */ /* 0x000fe40008000000 */
[----:B------:R-:W-:-:S13]  /*05a0*/  PLOP3.LUT P0, PT, PT, PT, UP0, 0x80, 0x0 ;  /* 0x000000000000781c */ /* 0x000fda0003f0f008 */
[----:B------:R-:W-:Y:S05]  /*05b0*/  @!P0 BRA `(.L_x_42) ;  /* 0x000000bc00608947 */ /* 0x000fea0003800000 */
[----:B------:R-:W-:-:S04]  /*05c0*/  ULOP3.LUT UP0, URZ, UR22, UR24, URZ, 0xfc, !UPT ;  /* 0x00000018163f7292 */ /* 0x000fc8000f80fc3f */
[----:B------:R-:W-:-:S06]  /*05d0*/  ULOP3.LUT UP0, URZ, UR39, UR27, URZ, 0xfc, UP0 ;  /* 0x0000001b273f7292 */ /* 0x000fcc000800fc3f */
[----:B------:R-:W-:-:S13]  /*05e0*/  PLOP3.LUT P0, PT, PT, PT, UP0, 0x80, 0x0 ;  /* 0x000000000000781c */ /* 0x000fda0003f0f008 */
[----:B------:R-:W-:Y:S05]  /*05f0*/  @!P0 BRA `(.L_x_43) ;  /* 0x00000058002c8947 */ /* 0x000fea0003800000 */
[----:B------:R-:W-:Y:S01]  /*0600*/  UMOV UR4, 0x1 ;  /* 0x0000000100047882 */ /* 0x000fe20000000000 */
[----:B------:R-:W-:Y:S01]  /*0610*/  UMOV UR6, 0xffffffff ;  /* 0xffffffff00067882 */ /* 0x000fe20000000000 */
[----:B------:R-:W-:Y:S01]  /*0620*/  UIADD3 UR4, UP0, UR4, 0x1, URZ ;  /* 0x0000000104047890 */ /* 0x000fe2000ff1e03f */
[----:B------:R-:W-:Y:S01]  /*0630*/  IMAD.MOV.U32 R4, RZ, RZ, RZ ;  /* 0x000000ffff047224 */ /* 0x000fe200078e00ff */
[----:B------:R-:W-:Y:S01]  /*0640*/  UMOV UR8, URZ ;  /* 0x0000003f00087c82 */ /* 0x000fe20008000000 */
[----:B------:R-:W-:Y:S01]  /*0650*/  IMAD.MOV.U32 R2, RZ, RZ, -0x1 ;  /* 0xffffffffff027424 */ /* 0x000fe200078e00ff */
[----:B------:R-:W-:Y:S01]  /*0660*/  UIADD3.X UR6, UR6, -0x1, URZ, UP0, !UPT ;  /* 0xffffffff06067890 */ /* 0x000fe200087fe43f */
[----:B------:R-:W-:Y:S01]  /*0670*/  IMAD.MOV.U32 R3, RZ, RZ, -0x4 ;  /* 0xfffffffcff037424 */ /* 0x000fe200078e00ff */
[----:B------:R-:W-:Y:S01]  /*0680*/  UISETP.GT.U32.AND UP0, UPT, UR4, URZ, UPT ;  /* 0x0000003f0400728c */ /* 0x000fe2000bf04070 */
[----:B------:R-:W-:-:S03]  /*0690*/  UMOV UR9, URZ ;  /* 0x0000003f00097c82 */ /* 0x000fc60008000000 */
[----:B------:R-:W-:-:S04]  /*06a0*/  UISETP.GT.U32.AND.EX UP0, UPT, UR6, URZ, UPT, UP0 ;  /* 0x0000003f0600728c */ /* 0x000fc8000bf04100 */
[----:B------:R-:W-:Y:S02]  /*06b0*/  USEL UR5, URZ, 0x1, !UP0 ;  /* 0x000000013f057887 */ /* 0x000fe4000c000000 */
[----:B------:R-:W-:Y:S02]  /*06c0*/  USEL UR7, URZ, 0xffffffff, !UP0 ;  /* 0xffffffff3f077887 */ /* 0x000fe4000c000000 */
[----:B------:R-:W-:-:S03]  /*06d0*/  UIADD3 UR5, UP0, UR5, -UR4, URZ ;  /* 0x8000000405057290 */ /* 0x000fc6000ff1e03f */
[----:B------:R-:W-:Y:S01]  /*06e0*/  UMOV UR4, URZ ;  /* 0x0000003f00047c82 */ /* 0x000fe20008000000 */
[----:B------:R-:W-:-:S03]  /*06f0*/  UIADD3.X UR7, UR7, ~UR6, URZ, UP0, !UPT ;  /* 0x8000000607077290 */ /* 0x000fc600087fe43f */
[----:B------:R-:W-:-:S09]  /*0700*/  UMOV UR6, URZ ;  /* 0x0000003f00067c82 */ /* 0x000fd20008000000 */
.L_x_45:
[----:B------:R-:W-:Y:S01]  /*0710*/  UIMAD.WIDE.U32 UR16, UR39, UR24, URZ ;  /* 0x00000018271072a5 */ /* 0x000fe2000f8e003f */
[----:B------:R-:W-:Y:S01]  /*0720*/  LOP3.LUT R5, R2, 0x1, RZ, 0xc0, !PT ;  /* 0x0000000102057812 */ /* 0x000fe200078ec0ff */
[----:B------:R-:W-:Y:S02]  /*0730*/  UIMAD.WIDE.U32 UR20, UR22, UR24, URZ ;  /* 0x00000018161472a5 */ /* 0x000fe4000f8e003f */
[----:B------:R-:W-:Y:S01]  /*0740*/  UIMAD.WIDE.U32 UR16, UP1, UR27, UR22, UR16 ;  /* 0x000000161b1072a5 */ /* 0x000fe2000f820010 */
[----:B------:R-:W-:Y:S01]  /*0750*/  ISETP.NE.U32.AND P0, PT, R5, 0x1, PT ;  /* 0x000000010500780c */ /* 0x000fe20003f05070 */
[----:B------:R-:W-:Y:S02]  /*0760*/  UIMAD.WIDE.U32 UR40, UR23, UR24, URZ ;  /* 0x00000018172872a5 */ /* 0x000fe4000f8e003f */
[----:B------:R-:W-:Y:S01]  /*0770*/  UIADD3.X UR29, URZ, URZ, URZ, UP1, !UPT ;  /* 0x0000003f3f1d7290 */ /* 0x000fe20008ffe43f */
[----:B------:R-:W-:Y:S01]  /*0780*/  ISETP.NE.U32.AND.EX P0, PT, RZ, RZ, PT, P0 ;  /* 0x000000ffff00720c */ /* 0x000fe20003f05100 */
[----:B------:R-:W-:-:S02]  /*0790*/  UIADD3 UR45, UP1, UR21, UR16, URZ ;  /* 0x00000010152d7290 */ /* 0x000fc4000ff3e03f */
[----:B------:R-:W-:Y:S02]  /*07a0*/  UIADD3 UR11, UP6, URZ, UR20, URZ ;  /* 0x000000143f0b7290 */ /* 0x000fe4000ffde03f */
[----:B------:R-:W-:Y:S01]  /*07b0*/  UIMAD.WIDE.U32 UR12, UR38, UR24, URZ ;  /* 0x00000018260c72a5 */ /* 0x000fe2000f8e003f */
[----:B------:R-:W-:Y:S01]  /*07c0*/  UMOV UR28, UR17 ;  /* 0x00000011001c7c82 */ /* 0x000fe20008000000 */
[----:B------:R-:W-:Y:S02]  /*07d0*/  UIMAD.WIDE.U32 UR40, UP2, UR38, UR27, UR40 ;  /* 0x0000001b262872a5 */ /* 0x000fe4000f840028 */
[----:B------:R-:W-:Y:S02]  /*07e0*/  UIMAD.WIDE.U32 UR18, UR39, UR22, URZ ;  /* 0x00000016271272a5 */ /* 0x000fe4000f8e003f */
[----:B------:R-:W-:Y:S02]  /*07f0*/  UIMAD.WIDE.U32.X UR28, UR27, UR39, UR28, UP1 ;  /* 0x000000271b1c72a5 */ /* 0x000fe400088e041c */
[----:B------:R-:W-:-:S02]  /*0800*/  UISETP.LT.U32.AND UP1, UPT, UR11, UR20, UPT ;  /* 0x000000140b00728c */ /* 0x000fc4000bf21070 */
[----:B------:R-:W-:Y:S02]  /*0810*/  UIADD3 UR10, UP0, URZ, UR12, URZ ;  /* 0x0000000c3f0a7290 */ /* 0x000fe4000ff1e03f */
[----:B------:R-:W-:Y:S02]  /*0820*/  UIADD3.X UR20, UR20, UR45, URZ, UP6, !UPT ;  /* 0x0000002d14147290 */ /* 0x000fe4000b7fe43f */
[----:B------:R-:W-:Y:S02]  /*0830*/  UIADD3 UR25, UP6, UR13, UR40, URZ ;  /* 0x000000280d197290 */ /* 0x000fe4000ffde03f */
[----:B------:R-:W-:Y:S02]  /*0840*/  UIMAD.WIDE.U32 UR42, UR22, UR22, URZ ;  /* 0x00000016162a72a5 */ /* 0x000fe4000f8e003f */
[----:B------:R-:W-:Y:S02]  /*0850*/  UIMAD.WIDE.U32 UR18, UP4, UR22, UR39, UR18 ;  /* 0x00000027161272a5 */ /* 0x000fe4000f880012 */
[----:B------:R-:W-:-:S02]  /*0860*/  UIMAD.WIDE.U32 UR36, UR23, UR22, URZ ;  /* 0x00000016172472a5 */ /* 0x000fc4000f8e003f */
[----:B------:R-:W-:Y:S02]  /*0870*/  UIADD3.X UR17, URZ, URZ, URZ, UP2, !UPT ;  /* 0x0000003f3f117290 */ /* 0x000fe400097fe43f */
[----:B------:R-:W-:Y:S02]  /*0880*/  UISETP.LT.U32.AND UP2, UPT, UR10, UR12, UPT ;  /* 0x0000000c0a00728c */ /* 0x000fe4000bf41070 */
[----:B------:R-:W-:Y:S02]  /*0890*/  UIADD3.X UR12, UR12, UR25, URZ, UP0, !UPT ;  /* 0x000000190c0c7290 */ /* 0x000fe400087fe43f */
[----:B------:R-:W-:Y:S02]  /*08a0*/  UIADD3 UR46, UP5, URZ, UR42, URZ ;  /* 0x0000002a3f2e7290 */ /* 0x000fe4000ffbe03f */
[----:B------:R-:W-:Y:S02]  /*08b0*/  UIADD3 UR26, UP0, UR43, UR18, URZ ;  /* 0x000000122b1a7290 */ /* 0x000fe4000ff1e03f */
[----:B------:R-:W-:-:S02]  /*08c0*/  UIMAD.WIDE.U32 UR36, UP3, UR38, UR39, UR36 ;  /* 0x00000027262472a5 */ /* 0x000fc4000f860024 */
[----:B------:R-:W-:Y:S02]  /*08d0*/  UIMAD.WIDE.U32 UR30, UR38, UR22, URZ ;  /* 0x00000016261e72a5 */ /* 0x000fe4000f8e003f */
[----:B------:R-:W-:Y:S02]  /*08e0*/  UIADD3.X UR43, URZ, URZ, URZ, UP4, !UPT ;  /* 0x0000003f3f2b7290 */ /* 0x000fe4000a7fe43f */
[----:B------:R-:W-:Y:S02]  /*08f0*/  UIMAD.WIDE.U32 UR14, UR23, UR38, URZ ;  /* 0x00000026170e72a5 */ /* 0x000fe4000f8e003f */
[----:B------:R-:W-:Y:S02]  /*0900*/  UISETP.LT.U32.AND UP4, UPT, UR46, UR42, UPT ;  /* 0x0000002a2e00728c */ /* 0x000fe4000bf81070 */
[----:B------:R-:W-:Y:S01]  /*0910*/  UIADD3.X UR13, UR42, UR26, URZ, UP5, !UPT ;  /* 0x0000001a2a0d7290 */ /* 0x000fe2000affe43f */
[----:B------:R-:W-:Y:S01]  /*0920*/  UMOV UR16, UR41 ;  /* 0x0000002900107c82 */ /* 0x000fe20008000000 */
[----:B------:R-:W-:Y:S01]  /*0930*/  UIADD3.X UR41, URZ, URZ, URZ, UP3, !UPT ;  /* 0x0000003f3f297290 */ /* 0x000fe20009ffe43f */
[----:B------:R-:W-:Y:S01]  /*0940*/  UMOV UR42, UR19 ;  /* 0x00000013002a7c82 */ /* 0x000fe20008000000 */
[----:B------:R-:W-:-:S02]  /*0950*/  UIADD3 UR44, UP3, UR31, UR36, URZ ;  /* 0x000000241f2c7290 */ /* 0x000fc4000ff7e03f */
[----:B------:R-:W-:Y:S02]  /*0960*/  UIADD3 UR21, UP5, URZ, UR30, URZ ;  /* 0x0000001e3f157290 */ /* 0x000fe4000ffbe03f */
[----:B------:R-:W-:Y:S02]  /*0970*/  UIMAD.WIDE.U32.X UR18, UR39, UR39, UR42, UP0 ;  /* 0x00000027271272a5 */ /* 0x000fe400080e042a */
[----:B------:R-:W-:Y:S02]  /*0980*/  UIMAD.WIDE.U32 UR34, UR38, UR38, URZ ;  /* 0x00000026262272a5 */ /* 0x000fe4000f8e003f */
[----:B------:R-:W-:Y:S01]  /*0990*/  UIMAD.WIDE.U32 UR42, UP0, UR38, UR23, UR14 ;  /* 0x00000017262a72a5 */ /* 0x000fe2000f80000e */
[----:B------:R-:W-:Y:S01]  /*09a0*/  UMOV UR40, UR37 ;  /* 0x0000002500287c82 */ /* 0x000fe20008000000 */
[----:B------:R-:W-:Y:S02]  /*09b0*/  UIMAD.WIDE.U32.X UR16, UR23, UR27, UR16, UP6 ;  /* 0x0000001b171072a5 */ /* 0x000fe4000b0e0410 */
[----:B------:R-:W-:-:S02]  /*09c0*/  UIMAD.WIDE.U32.X UR14, UR23, UR39, UR40, UP3 ;  /* 0x00000027170e72a5 */ /* 0x000fc400098e0428 */
[----:B------:R-:W-:Y:S02]  /*09d0*/  UIADD3.X UR40, UR30, UR44, URZ, UP5, !UPT ;  /* 0x0000002c1e287290 */ /* 0x000fe4000affe43f */
[----:B------:R-:W-:Y:S02]  /*09e0*/  UIADD3 UR47, UP6, URZ, UR34, URZ ;  /* 0x000000223f2f7290 */ /* 0x000fe4000ffde03f */
[----:B------:R-:W-:Y:S02]  /*09f0*/  UIADD3 UR41, UP5, UR35, UR42, URZ ;  /* 0x0000002a23297290 */ /* 0x000fe4000ffbe03f */
[----:B------:R-:W-:Y:S02]  /*0a00*/  UIMAD.WIDE.U32 UR32, UR27, UR24, URZ ;  /* 0x000000181b2072a5 */ /* 0x000fe4000f8e003f */
[----:B------:R-:W-:Y:S02]  /*0a10*/  UIADD3.X UR31, URZ, URZ, URZ, UP0, !UPT ;  /* 0x0000003f3f1f7290 */ /* 0x000fe400087fe43f */
[----:B------:R-:W-:-:S02]  /*0a20*/  UISETP.LT.U32.AND UP0, UPT, UR47, UR34, UPT ;  /* 0x000000222f00728c */ /* 0x000fc4000bf01070 */
[----:B------:R-:W-:Y:S02]  /*0a30*/  UIADD3.X UR42, UR34, UR41, URZ, UP6, !UPT ;  /* 0x00000029222a7290 */ /* 0x000fe4000b7fe43f */
[----:B------:R-:W-:Y:S02]  /*0a40*/  UIMAD.WIDE.U32 UR34, UP6, UR24, UR27, UR32 ;  /* 0x0000001b182272a5 */ /* 0x000fe4000f8c0020 */
[----:B------:R-:W-:Y:S02]  /*0a50*/  UISETP.LT.U32.AND UP3, UPT, UR21, UR30, UPT ;  /* 0x0000001e1500728c */ /* 0x000fe4000bf61070 */
[----:B------:R-:W-:Y:S01]  /*0a60*/  UIMAD.WIDE.U32 UR36, UR24, UR24, URZ ;  /* 0x00000018182472a5 */ /* 0x000fe2000f8e003f */
[----:B------:R-:W-:Y:S01]  /*0a70*/  UMOV UR30, UR43 ;  /* 0x0000002b001e7c82 */ /* 0x000fe20008000000 */
[----:B------:R-:W-:Y:S02]  /*0a80*/  UISETP.LT.U32.AND.EX UP2, UPT, UR12, UR25, UPT, UP2 ;  /* 0x000000190c00728c */ /* 0x000fe4000bf41120 */
[----:B------:R-:W-:-:S02]  /*0a90*/  UIMAD.WIDE.U32.X UR30, UR23, UR23, UR30, UP5 ;  /* 0x00000017171e72a5 */ /* 0x000fc4000a8e041e */
[----:B------:R-:W-:Y:S02]  /*0aa0*/  UIADD3.X UR33, URZ, URZ, URZ, UP6, !UPT ;  /* 0x0000003f3f217290 */ /* 0x000fe4000b7fe43f */
[----:B------:R-:W-:Y:S02]  /*0ab0*/  UISETP.LT.U32.AND.EX UP4, UPT, UR13, UR26, UPT, UP4 ;  /* 0x0000001a0d00728c */ /* 0x000fe4000bf81140 */
[----:B------:R-:W-:Y:S02]  /*0ac0*/  UIADD3 UR25, UP5, UR37, UR34, URZ ;  /* 0x0000002225197290 */ /* 0x000fe4000ffbe03f */
[----:B------:R-:W-:Y:S01]  /*0ad0*/  UIADD3 UR26, UP6, URZ, UR36, URZ ;  /* 0x000000243f1a7290 */ /* 0x000fe2000ffde03f */
[----:B------:R-:W-:Y:S01]  /*0ae0*/  UMOV UR32, UR35 ;  /* 0x0000002300207c82 */ /* 0x000fe20008000000 */
[----:B------:R-:W-:Y:S02]  /*0af0*/  UISETP.LT.U32.AND.EX UP1, UPT, UR20, UR45, UPT, UP1 ;  /* 0x0000002d1400728c */ /* 0x000fe4000bf21110 */
[----:B------:R-:W-:-:S02]  /*0b00*/  UIMAD.WIDE.U32.X UR32, UR27, UR27, UR32, UP5 ;  /* 0x0000001b1b2072a5 */ /* 0x000fc4000a8e0420 */
[----:B------:R-:W-:Y:S02]  /*0b10*/  UISETP.LT.U32.AND UP5, UPT, UR26, UR36, UPT ;  /* 0x000000241a00728c */ /* 0x000fe4000bfa1070 */
[----:B------:R-:W-:Y:S02]  /*0b20*/  UIADD3.X UR36, UR36, UR25, URZ, UP6, !UPT ;  /* 0x0000001924247290 */ /* 0x000fe4000b7fe43f */
[----:B------:R-:W-:Y:S02]  /*0b30*/  UISETP.LT.U32.AND.EX UP3, UPT, UR40, UR44, UPT, UP3 ;  /* 0x0000002c2800728c */ /* 0x000fe4000bf61130 */
[----:B------:R-:W-:Y:S02]  /*0b40*/  UISETP.LT.U32.AND.EX UP5, UPT, UR36, UR25, UPT, UP5 ;  /* 0x000000192400728c */ /* 0x000fe4000bfa1150 */
[----:B------:R-:W-:Y:S02]  /*0b50*/  USEL UR37, URZ, 0x1, !UP1 ;  /* 0x000000013f257887 */ /* 0x000fe4000c800000 */
[----:B------:R-:W-:-:S02]  /*0b60*/  USEL UR25, URZ, 0x1, !UP2 ;  /* 0x000000013f197887 */ /* 0x000fc4000d000000 */
[----:B------:R-:W-:Y:S02]  /*0b70*/  UISETP.LT.U32.AND.EX UP0, UPT, UR42, UR41, UPT, UP0 ;  /* 0x000000292a00728c */ /* 0x000fe4000bf01100 */
[----:B------:R-:W-:Y:S02]  /*0b80*/  USEL UR35, URZ, 0x1, !UP4 ;  /* 0x000000013f237887 */ /* 0x000fe4000e000000 */
[----:B------:R-:W-:Y:S02]  /*0b90*/  UIADD3 UR11, UP1, UP2, -UR37, UR11, -UR20 ;  /* 0x0000000b250b7290 */ /* 0x000fe4000fa3e914 */
[----:B------:R-:W-:Y:S02]  /*0ba0*/  USEL UR41, URZ, 0x1, !UP3 ;  /* 0x000000013f297887 */ /* 0x000fe4000d800000 */
[----:B------:R-:W-:Y:S01]  /*0bb0*/  UIADD3 UR10, UP3, UP4, -UR25, UR10, -UR12 ;  /* 0x0000000a190a7290 */ /* 0x000fe2000fc7e90c */
[----:B------:R-:W-:Y:S01]  /*0bc0*/  UMOV UR34, 0xffffffff ;  /* 0xffffffff00227882 */ /* 0x000fe20000000000 */
[----:B------:R-:W-:-:S02]  /*0bd0*/  USEL UR37, URZ, 0x1, !UP0 ;  /* 0x000000013f257887 */ /* 0x000fc4000c000000 */
[----:B------:R-:W-:Y:S02]  /*0be0*/  USEL UR25, URZ, 0x1, !UP5 ;  /* 0x000000013f197887 */ /* 0x000fe4000e800000 */
[----:B------:R-:W-:Y:S02]  /*0bf0*/  UIADD3 UR46, UP0, UP5, -UR35, UR46, -UR13 ;  /* 0x0000002e232e7290 */ /* 0x000fe4000fd1e90d */
[----:B------:R-:W-:Y:S02]  /*0c00*/  UIADD3.X UR35, UR34, -0x1, UR20, UP1, UP2 ;  /* 0xffffffff22237890 */ /* 0x000fe40008fe4414 */
[----:B------:R-:W-:Y:S02]  /*0c10*/  UIADD3.X UR20, UR34, -0x1, UR12, UP3, UP4 ;  /* 0xffffffff22147890 */ /* 0x000fe40009fe840c */
[----:B------:R-:W-:Y:S02]  /*0c20*/  UIADD3 UR21, UP1, UP2, -UR41, UR21, -UR40 ;  /* 0x0000001529157290 */ /* 0x000fe4000fa3e928 */
[----:B------:R-:W-:-:S02]  /*0c30*/  UIADD3 UR47, UP3, UP4, -UR37, UR47, -UR42 ;  /* 0x0000002f252f7290 */ /* 0x000fc4000fc7e92a */
[----:B------:R-:W-:Y:S02]  /*0c40*/  UIADD3.X UR37, UR34, -0x1, UR13, UP0, UP5 ;  /* 0xffffffff22257890 */ /* 0x000fe400087ea40d */
[----:B------:R-:W-:Y:S02]  /*0c50*/  UISETP.LT.U32.AND UP0, UPT, UR28, UR11, UPT ;  /* 0x0000000b1c00728c */ /* 0x000fe4000bf01070 */
[----:B------:R-:W-:Y:S02]  /*0c60*/  UIADD3.X UR40, UR34, -0x1, UR40, UP1, UP2 ;  /* 0xffffffff22287890 */ /* 0x000fe40008fe4428 */
[----:B------:R-:W-:Y:S02]  /*0c70*/  UIADD3 UR25, UP5, UP6, -UR25, UR26, -UR36 ;  /* 0x0000001a19197290 */ /* 0x000fe4000febe924 */
[----:B------:R-:W-:Y:S02]  /*0c80*/  UISETP.LT.U32.AND UP1, UPT, UR16, UR10, UPT ;  /* 0x0000000a1000728c */ /* 0x000fe4000bf21070 */
[----:B------:R-:W-:-:S02]  /*0c90*/  UISETP.LT.U32.AND.EX UP0, UPT, UR29, UR35, UPT, UP0 ;  /* 0x000000231d00728c */ /* 0x000fc4000bf01100 */
[----:B------:R-:W-:Y:S02]  /*0ca0*/  UISETP.LT.U32.AND UP2, UPT, UR18, UR46, UPT ;  /* 0x0000002e1200728c */ /* 0x000fe4000bf41070 */
[----:B------:R-:W-:Y:S02]  /*0cb0*/  UIADD3.X UR42, UR34, -0x1, UR42, UP3, UP4 ;  /* 0xffffffff222a7890 */ /* 0x000fe40009fe842a */
[----:B------:R-:W-:Y:S02]  /*0cc0*/  UIADD3.X UR34, UR34, -0x1, UR36, UP5, UP6 ;  /* 0xffffffff22227890 */ /* 0x000fe4000afec424 */
[----:B------:R-:W-:Y:S02]  /*0cd0*/  UISETP.LT.U32.AND.EX UP1, UPT, UR17, UR20, UPT, UP1 ;  /* 0x000000141100728c */ /* 0x000fe4000bf21110 */
[----:B------:R-:W-:Y:S02]  /*0ce0*/  USEL UR36, URZ, 0x1, !UP0 ;  /* 0x000000013f247887 */ /* 0x000fe4000c000000 */
[----:B------:R-:W-:-:S02]  /*0cf0*/  UISETP.LT.U32.AND UP4, UPT, UR14, UR21, UPT ;  /* 0x000000150e00728c */ /* 0x000fc4000bf81070 */
[----:B------:R-:W-:Y:S02]  /*0d00*/  UISETP.LT.U32.AND.EX UP2, UPT, UR19, UR37, UPT, UP2 ;  /* 0x000000251300728c */ /* 0x000fe4000bf41120 */
[----:B------:R-:W-:Y:S02]  /*0d10*/  UISETP.LT.U32.AND UP3, UPT, UR30, UR47, UPT ;  /* 0x0000002f1e00728c */ /* 0x000fe4000bf61070 */
[----:B------:R-:W-:Y:S02]  /*0d20*/  UISETP.LT.U32.AND UP5, UPT, UR32, UR25, UPT ;  /* 0x000000192000728c */ /* 0x000fe4000bfa1070 */
[----:B------:R-:W-:Y:S02]  /*0d30*/  USEL UR12, URZ, 0xffffffff, !UP0 ;  /* 0xffffffff3f0c7887 */ /* 0x000fe4000c000000 */
[----:B------:R-:W-:Y:S02]  /*0d40*/  USEL UR13, URZ, 0x1, !UP1 ;  /* 0x000000013f0d7887 */ /* 0x000fe4000c800000 */
[----:B------:R-:W-:-:S02]  /*0d50*/  USEL UR26, URZ, 0xffffffff, !UP1 ;  /* 0xffffffff3f1a7887 */ /* 0x000fc4000c800000 */
[----:B------:R-:W-:Y:S02]  /*0d60*/  UIADD3 UR11, UP0, UP1, UR36, UR28, -UR11 ;  /* 0x0000001c240b7290 */ /* 0x000fe4000f91e80b */
[----:B------:R-:W-:Y:S02]  /*0d70*/  UISETP.LT.U32.AND.EX UP4, UPT, UR15, UR40, UPT, UP4 ;  /* 0x000000280f00728c */ /* 0x000fe4000bf81140 */
[----:B------:R-:W-:Y:S02]  /*0d80*/  USEL UR36, URZ, 0x1, !UP2 ;  /* 0x000000013f247887 */ /* 0x000fe4000d000000 */
[----:B------:R-:W-:Y:S02]  /*0d90*/  UISETP.LT.U32.AND.EX UP3, UPT, UR31, UR42, UPT, UP3 ;  /* 0x0000002a1f00728c */ /* 0x000fe4000bf61130 */
[----:B------:R-:W-:Y:S02]  /*0da0*/  UISETP.LT.U32.AND.EX UP5, UPT, UR33, UR34, UPT, UP5 ;  /* 0x000000222100728c */ /* 0x000fe4000bfa1150 */
[----:B------:R-:W-:-:S02]  /*0db0*/  UIADD3.X UR12, UR12, UR29, ~UR35, UP0, UP1 ;  /* 0x0000001d0c0c7290 */ /* 0x000fc400087e2c23 */
[----:B------:R-:W-:Y:S02]  /*0dc0*/  USEL UR41, URZ, 0x1, !UP4 ;  /* 0x000000013f297887 */ /* 0x000fe4000e000000 */
[----:B------:R-:W-:Y:S02]  /*0dd0*/  USEL UR29, URZ, 0xffffffff, !UP4 ;  /* 0xffffffff3f1d7887 */ /* 0x000fe4000e000000 */
[----:B------:R-:W-:Y:S02]  /*0de0*/  UIADD3 UR10, UP1, UP0, UR13, UR16, -UR10 ;  /* 0x000000100d0a7290 */ /* 0x000fe4000f83e80a */
[----:B------:R-:W-:Y:S02]  /*0df0*/  USEL UR28, URZ, 0xffffffff, !UP2 ;  /* 0xffffffff3f1c7887 */ /* 0x000fe4000d000000 */
[----:B------:R-:W-:Y:S02]  /*0e00*/  UIADD3 UR13, UP4, UP6, UR36, UR18, -UR46 ;  /* 0x00000012240d7290 */ /* 0x000fe4000fe9e82e */
[----:B------:R-:W-:-:S02]  /*0e10*/  USEL UR35, URZ, 0x1, !UP3 ;  /* 0x000000013f237887 */ /* 0x000fc4000d800000 */
[----:B------:R-:W-:Y:S02]  /*0e20*/  USEL UR18, URZ, 0x1, !UP5 ;  /* 0x000000013f127887 */ /* 0x000fe4000e800000 */
[----:B------:R-:W-:Y:S02]  /*0e30*/  USEL UR16, URZ, 0xffffffff, !UP3 ;  /* 0xffffffff3f107887 */ /* 0x000fe4000d800000 */
[----:B------:R-:W-:Y:S02]  /*0e40*/  UIADD3 UR21, UP2, UP3, UR41, UR14, -UR21 ;  /* 0x0000000e29157290 */ /* 0x000fe4000fb5e815 */
[----:B------:R-:W-:Y:S02]  /*0e50*/  USEL UR36, URZ, 0xffffffff, !UP5 ;  /* 0xffffffff3f247887 */ /* 0x000fe4000e800000 */
[----:B------:R-:W-:Y:S02]  /*0e60*/  UIADD3.X UR26, UR26, UR17, ~UR20, UP1, UP0 ;  /* 0x000000111a1a7290 */ /* 0x000fe40008fe0c14 */
[----:B------:R-:W-:-:S02]  /*0e70*/  UIADD3.X UR14, UR28, UR19, ~UR37, UP4, UP6 ;  /* 0x000000131c0e7290 */ /* 0x000fc4000a7ecc25 */
[----:B------:R-:W-:Y:S02]  /*0e80*/  UIADD3 UR35, UP0, UP1, UR35, UR30, -UR47 ;  /* 0x0000001e23237290 */ /* 0x000fe4000f91e82f */
[----:B------:R-:W-:Y:S02]  /*0e90*/  UIADD3 UR25, UP5, UP4, UR18, UR32, -UR25 ;  /* 0x0000002012197290 */ /* 0x000fe4000fcbe819 */
[----:B------:R-:W-:Y:S02]  /*0ea0*/  UIADD3.X UR29, UR29, UR15, ~UR40, UP2, UP3 ;  /* 0x0000000f1d1d7290 */ /* 0x000fe400097e6c28 */
[----:B------:R-:W-:Y:S02]  /*0eb0*/  UIADD3.X UR42, UR16, UR31, ~UR42, UP0, UP1 ;  /* 0x0000001f102a7290 */ /* 0x000fe400087e2c2a */
[----:B------:R-:W-:Y:S02]  /*0ec0*/  UIADD3 UR17, UP2, UR10, UR10, URZ ;  /* 0x0000000a0a117290 */ /* 0x000fe4000ff5e03f */
[----:B------:R-:W-:-:S02]  /*0ed0*/  UIADD3.X UR36, UR36, UR33, ~UR34, UP5, UP4 ;  /* 0x0000002124247290 */ /* 0x000fc4000afe8c22 */
[----:B------:R-:W-:Y:S02]  /*0ee0*/  UISETP.GE.U32.AND UP1, UPT, UR35, UR11, UPT ;  /* 0x0000000b2300728c */ /* 0x000fe4000bf26070 */
[----:B------:R-:W-:Y:S02]  /*0ef0*/  UIADD3 UR28, UP4, UR25, UR21, URZ ;  /* 0x00000015191c7290 */ /* 0x000fe4000ff9e03f */
[----:B------:R-:W-:Y:S02]  /*0f00*/  UIADD3 UR18, UP0, UR11, UR11, URZ ;  /* 0x0000000b0b127290 */ /* 0x000fe4000ff1e03f */
[----:B------:R-:W-:Y:S02]  /*0f10*/  UIADD3.X UR19, UR26, UR26, URZ, UP2, !UPT ;  /* 0x0000001a1a137290 */ /* 0x000fe400097fe43f */
[----:B------:R-:W-:Y:S02]  /*0f20*/  UISETP.GT.U32.AND UP2, UPT, UR17, URZ, UPT ;  /* 0x0000003f1100728c */ /* 0x000fe4000bf44070 */
[----:B------:R-:W-:-:S02]  /*0f30*/  UISETP.GE.U32.AND.EX UP1, UPT, UR42, UR12, UPT, UP1 ;  /* 0x0000000c2a00728c */ /* 0x000fc4000bf26110 */
[----:B------:R-:W-:Y:S02]  /*0f40*/  UIADD3.X UR41, UR36, UR29, URZ, UP4, !UPT ;  /* 0x0000001d24297290 */ /* 0x000fe4000a7fe43f */
[----:B------:R-:W-:Y:S02]  /*0f50*/  UISETP.GT.U32.AND UP4, UPT, UR28, URZ, UPT ;  /* 0x0000003f1c00728c */ /* 0x000fe4000bf84070 */
[----:B------:R-:W-:Y:S02]  /*0f60*/  UIADD3.X UR20, UR12, UR12, URZ, UP0, !UPT ;  /* 0x0000000c0c147290 */ /* 0x000fe400087fe43f */
[----:B------:R-:W-:Y:S02]  /*0f70*/  UISETP.GT.U32.AND UP5, UPT, UR18, URZ, UPT ;  /* 0x0000003f1200728c */ /* 0x000fe4000bfa4070 */
[----:B------:R-:W-:Y:S02]  /*0f80*/  UISETP.LT.U32.AND UP3, UPT, UR17, UR10, UPT ;  /* 0x0000000a1100728c */ /* 0x000fe4000bf61070 */
[----:B------:R-:W-:-:S02]  /*0f90*/  USEL UR15, URZ, 0x1, UP1 ;  /* 0x000000013f0f7887 */ /* 0x000fc40008800000 */
[----:B------:R-:W-:Y:S02]  /*0fa0*/  USEL UR16, URZ, 0xffffffff, UP1 ;  /* 0xffffffff3f107887 */ /* 0x000fe40008800000 */
[----:B------:R-:W-:Y:S02]  /*0fb0*/  UISETP.GT.U32.AND.EX UP2, UPT, UR19, -0x1, UPT, UP2 ;  /* 0xffffffff1300788c */ /* 0x000fe4000bf44120 */
[----:B------:R-:W-:Y:S02]  /*0fc0*/  UISETP.LT.U32.AND UP1, UPT, UR28, UR25, UPT ;  /* 0x000000191c00728c */ /* 0x000fe4000bf21070 */
[----:B------:R-:W-:Y:S02]  /*0fd0*/  UISETP.GT.U32.AND.EX UP4, UPT, UR41, -0x1, UPT, UP4 ;  /* 0xffffffff2900788c */ /* 0x000fe4000bf84140 */
[----:B------:R-:W-:Y:S02]  /*0fe0*/  UISETP.LT.U32.AND UP0, UPT, UR18, UR11, UPT ;  /* 0x0000000b1200728c */ /* 0x000fe4000bf01070 */
[----:B------:R-:W-:-:S02]  /*0ff0*/  UISETP.GT.U32.AND.EX UP5, UPT, UR20, -0x1, UPT, UP5 ;  /* 0xffffffff1400788c */ /* 0x000fc4000bfa4150 */
[----:B------:R-:W-:Y:S02]  /*1000*/  UISETP.LT.U32.OR.EX UP2, UPT, UR19, UR26, UP2, UP3 ;  /* 0x0000001a1300728c */ /* 0x000fe40009741530 */
[----:B------:R-:W-:Y:S02]  /*1010*/  UISETP.LT.U32.OR.EX UP1, UPT, UR41, UR36, UP4, UP1 ;  /* 0x000000242900728c */ /* 0x000fe4000a721510 */
[----:B------:R-:W-:Y:S02]  /*1020*/  UISETP.LT.U32.OR.EX UP0, UPT, UR20, UR12, UP5, UP0 ;  /* 0x0000000c1400728c */ /* 0x000fe4000af01500 */
[----:B------:R-:W-:Y:S02]  /*1030*/  UIADD3 UR15, UP3, UP5, UR15, UR35, -UR11 ;  /* 0x000000230f0f7290 */ /* 0x000fe4000fd7e80b */
[----:B------:R-:W-:Y:S02]  /*1040*/  USEL UR31, URZ, 0x1, !UP2 ;  /* 0x000000013f1f7887 */ /* 0x000fe4000d000000 */
[----:B------:R-:W-:-:S02]  /*1050*/  USEL UR25, URZ, 0x1, !UP1 ;  /* 0x000000013f197887 */ /* 0x000fc4000c800000 */
[----:B------:R-:W-:Y:S02]  /*1060*/  USEL UR26, URZ, 0xffffffff, !UP1 ;  /* 0xffffffff3f1a7887 */ /* 0x000fe4000c800000 */
[----:B------:R-:W-:Y:S02]  /*1070*/  USEL UR32, URZ, 0xffffffff, !UP2 ;  /* 0xffffffff3f207887 */ /* 0x000fe4000d000000 */
[----:B------:R-:W-:Y:S02]  /*1080*/  UIADD3.X UR16, UR16, UR42, ~UR12, UP3, UP5 ;  /* 0x0000002a10107290 */ /* 0x000fe40009feac0c */
[----:B------:R-:W-:Y:S02]  /*1090*/  UIADD3 UR31, UP1, -UR31, UR17, URZ ;  /* 0x000000111f1f7290 */ /* 0x000fe4000ff3e13f */
[----:B------:R-:W-:Y:S02]  /*10a0*/  USEL UR30, URZ, 0x1, !UP0 ;  /* 0x000000013f1e7887 */ /* 0x000fe4000c000000 */
[----:B------:R-:W-:-:S02]  /*10b0*/  USEL UR10, URZ, 0xffffffff, !UP0 ;  /* 0xffffffff3f0a7887 */ /* 0x000fc4000c000000 */
[----:B------:R-:W-:Y:S02]  /*10c0*/  UIADD3 UR25, UP3, -UR25, UR28, URZ ;  /* 0x0000001c19197290 */ /* 0x000fe4000ff7e13f */
[----:B------:R-:W-:Y:S02]  /*10d0*/  UISETP.GE.U32.AND UP0, UPT, UR15, UR11, UPT ;  /* 0x0000000b0f00728c */ /* 0x000fe4000bf06070 */
[----:B------:R-:W-:Y:S02]  /*10e0*/  UIADD3.X UR17, ~UR32, UR19, URZ, UP1, !UPT ;  /* 0x0000001320117290 */ /* 0x000fe40008ffe53f */
[----:B------:R-:W-:Y:S02]  /*10f0*/  UIADD3 UR18, UP1, UP2, UR31, UR18, -UR30 ;  /* 0x000000121f127290 */ /* 0x000fe4000fa3e81e */
[----:B------:R-:W-:Y:S02]  /*1100*/  UIADD3.X UR41, ~UR26, UR41, URZ, UP3, !UPT ;  /* 0x000000291a297290 */ /* 0x000fe40009ffe53f */
[----:B------:R-:W-:-:S02]  /*1110*/  UISETP.GE.U32.AND.EX UP0, UPT, UR16, UR12, UPT, UP0 ;  /* 0x0000000c1000728c */ /* 0x000fc4000bf06100 */
[----:B------:R-:W-:Y:S02]  /*1120*/  UIADD3 UR19, UP3, UR25, UR21, URZ ;  /* 0x0000001519137290 */ /* 0x000fe4000ff7e03f */
[----:B------:R-:W-:Y:S02]  /*1130*/  UIADD3.X UR20, UR17, UR20, ~UR10, UP1, UP2 ;  /* 0x0000001411147290 */ /* 0x000fe40008fe4c0a */
[----:B------:R-:W-:Y:S02]  /*1140*/  USEL UR46, URZ, 0x1, UP0 ;  /* 0x000000013f2e7887 */ /* 0x000fe40008000000 */
[----:B------:R-:W-:Y:S02]  /*1150*/  USEL UR45, URZ, 0xffffffff, UP0 ;  /* 0xffffffff3f2d7887 */ /* 0x000fe40008000000 */
[----:B------:R-:W-:Y:S02]  /*1160*/  UIADD3.X UR10, UR41, UR29, URZ, UP3, !UPT ;  /* 0x0000001d290a7290 */ /* 0x000fe40009ffe43f */
[----:B------:R-:W-:-:S02]  /*1170*/  UISETP.GT.U32.AND UP0, UPT, UR18, URZ, UPT ;  /* 0x0000003f1200728c */ /* 0x000fc4000bf04070 */
[----:B------:R-:W-:Y:S02]  /*1180*/  UISETP.LT.U32.AND UP1, UPT, UR18, UR31, UPT ;  /* 0x0000001f1200728c */ /* 0x000fe4000bf21070 */
[----:B------:R-:W-:Y:S02]  /*1190*/  UISETP.GT.U32.AND UP2, UPT, UR19, URZ, UPT ;  /* 0x0000003f1300728c */ /* 0x000fe4000bf44070 */
[----:B------:R-:W-:Y:S01]  /*11a0*/  UISETP.LT.U32.AND UP3, UPT, UR19, UR25, UPT ;  /* 0x000000191300728c */ /* 0x000fe2000bf61070 */
[----:B------:R-:W-:Y:S10]  /*11b0*/  @P0 BRA `(.L_x_44) ;  /* 0x0000001000040947 */ /* 0x000ff40003800000 */
[----:B------:R-:W-:Y:S02]  /*11c0*/  UIMAD.WIDE.U32 UR32, UR4, UR24, URZ ;  /* 0x00000018042072a5 */ /* 0x000fe4000f8e003f */
[----:B------:R-:W-:Y:S02]  /*11d0*/  UIMAD.WIDE.U32 UR28, UR9, UR24, URZ ;  /* 0x00000018091c72a5 */ /* 0x000fe4000f8e003f */
[----:B------:R-:W-:Y:S02]  /*11e0*/  UIMAD.WIDE.U32 UR32, UP4, UR27, UR9, UR32 ;  /* 0x000000091b2072a5 */ /* 0x000fe4000f880020 */
[----:B------:R-:W-:Y:S02]  /*11f0*/  UIADD3 UR21, UP6, URZ, UR28, URZ ;  /* 0x0000001c3f157290 */ /* 0x000fe4000ffde03f */
[----:B------:R-:W-:Y:S02]  /*1200*/  UIADD3 UR26, UP5, UR29, UR32, URZ ;  /* 0x000000201d1a7290 */ /* 0x000fe4000ffbe03f */
[----:B------:R-:W-:-:S02]  /*1210*/  UIADD3.X UR35, URZ, URZ, URZ, UP4, !UPT ;  /* 0x0000003f3f237290 */ /* 0x000fc4000a7fe43f */
[----:B------:R-:W-:Y:S02]  /*1220*/  UISETP.LT.U32.AND UP4, UPT, UR21, UR28, UPT ;  /* 0x0000001c1500728c */ /* 0x000fe4000bf81070 */
[----:B------:R-:W-:Y:S02]  /*1230*/  UIADD3.X UR25, UR26, UR28, URZ, UP6, !UPT ;  /* 0x0000001c1a197290 */ /* 0x000fe4000b7fe43f */
[----:B------:R-:W-:Y:S02]  /*1240*/  UIMAD.WIDE.U32 UR30, UR6, UR22, URZ ;  /* 0x00000016061e72a5 */ /* 0x000fe4000f8e003f */
[----:B------:R-:W-:Y:S02]  /*1250*/  UISETP.LT.U32.AND.EX UP4, UPT, UR25, UR26, UPT, UP4 ;  /* 0x0000001a1900728c */ /* 0x000fe4000bf81140 */
[----:B------:R-:W-:Y:S02]  /*1260*/  UIMAD.WIDE.U32 UR28, UR8, UR22, URZ ;  /* 0x00000016081c72a5 */ /* 0x000fe4000f8e003f */
[----:B------:R-:W-:Y:S01]  /*1270*/  UIMAD.WIDE.U32 UR30, UP6, UR39, UR8, UR30 ;  /* 0x00000008271e72a5 */ /* 0x000fe2000f8c001e */
[----:B------:R-:W-:Y:S01]  /*1280*/  UMOV UR34, UR33 ;  /* 0x0000002100227c82 */ /* 0x000fe20008000000 */
[----:B------:R-:W-:-:S02]  /*1290*/  USEL UR32, URZ, 0x1, !UP4 ;  /* 0x000000013f207887 */ /* 0x000fc4000e000000 */
[----:B------:R-:W-:Y:S02]  /*12a0*/  UIMAD.WIDE.U32.X UR34, UR27, UR4, UR34, UP5 ;  /* 0x000000041b2272a5 */ /* 0x000fe4000a8e0422 */
[----:B------:R-:W-:Y:S02]  /*12b0*/  UIADD3 UR26, UP5, URZ, UR28, URZ ;  /* 0x0000001c3f1a7290 */ /* 0x000fe4000ffbe03f */
[----:B------:R-:W-:Y:S02]  /*12c0*/  UIADD3 UR30, UP4, UR29, UR30, URZ ;  /* 0x0000001e1d1e7290 */ /* 0x000fe4000ff9e03f */
[----:B------:R-:W-:Y:S02]  /*12d0*/  UIADD3.X UR29, URZ, URZ, URZ, UP6, !UPT ;  /* 0x0000003f3f1d7290 */ /* 0x000fe4000b7fe43f */
[----:B------:R-:W-:Y:S02]  /*12e0*/  UISETP.LT.U32.AND UP6, UPT, UR26, UR28, UPT ;  /* 0x0000001c1a00728c */ /* 0x000fe4000bfc1070 */
[----:B------:R-:W-:Y:S01]  /*12f0*/  UIADD3.X UR40, UR30, UR28, URZ, UP5, !UPT ;  /* 0x0000001c1e287290 */ /* 0x000fe2000affe43f */
[----:B------:R-:W-:-:S02]  /*1300*/  UMOV UR47, 0xffffffff ;  /* 0xffffffff002f7882 */ /* 0x000fc40000000000 */
[----:B------:R-:W-:Y:S01]  /*1310*/  UMOV UR28, UR31 ;  /* 0x0000001f001c7c82 */ /* 0x000fe20008000000 */
[----:B------:R-:W-:Y:S02]  /*1320*/  UISETP.LT.U32.AND.EX UP5, UPT, UR40, UR30, UPT, UP6 ;  /* 0x0000001e2800728c */ /* 0x000fe4000bfa1160 */
[----:B------:R-:W-:Y:S02]  /*1330*/  UIMAD.WIDE.U32.X UR28, UR39, UR6, UR28, UP4 ;  /* 0x00000006271c72a5 */ /* 0x000fe4000a0e041c */
[----:B------:R-:W-:Y:S02]  /*1340*/  UIADD3 UR30, UP4, UP6, -UR32, UR21, -UR25 ;  /* 0x00000015201e7290 */ /* 0x000fe4000fe9e919 */
[----:B------:R-:W-:Y:S02]  /*1350*/  USEL UR21, URZ, 0x1, !UP5 ;  /* 0x000000013f157887 */ /* 0x000fe4000e800000 */
[----:B------:R-:W-:Y:S02]  /*1360*/  UIADD3.X UR25, UR47, -0x1, UR25, UP4, UP6 ;  /* 0xffffffff2f197890 */ /* 0x000fe4000a7ec419 */
[----:B------:R-:W-:-:S02]  /*1370*/  UIADD3 UR21, UP4, UP6, -UR21, UR26, -UR40 ;  /* 0x0000001a15157290 */ /* 0x000fc4000fe9e928 */
[----:B------:R-:W-:Y:S02]  /*1380*/  UISETP.LT.U32.AND UP5, UPT, UR34, UR30, UPT ;  /* 0x0000001e2200728c */ /* 0x000fe4000bfa1070 */
[----:B------:R-:W-:Y:S02]  /*1390*/  UIADD3.X UR40, UR47, -0x1, UR40, UP4, UP6 ;  /* 0xffffffff2f287890 */ /* 0x000fe4000a7ec428 */
[----:B------:R-:W-:Y:S02]  /*13a0*/  UISETP.LT.U32.AND.EX UP5, UPT, UR35, UR25, UPT, UP5 ;  /* 0x000000192300728c */ /* 0x000fe4000bfa1150 */
[----:B------:R-:W-:Y:S02]  /*13b0*/  UISETP.LT.U32.AND UP4, UPT, UR28, UR21, UPT ;  /* 0x000000151c00728c */ /* 0x000fe4000bf81070 */
[----:B------:R-:W-:Y:S02]  /*13c0*/  USEL UR26, URZ, 0x1, !UP5 ;  /* 0x000000013f1a7887 */ /* 0x000fe4000e800000 */
[----:B------:R-:W-:-:S02]  /*13d0*/  UISETP.LT.U32.AND.EX UP4, UPT, UR29, UR40, UPT, UP4 ;  /* 0x000000281d00728c */ /* 0x000fc4000bf81140 */
[----:B------:R-:W-:Y:S02]  /*13e0*/  USEL UR37, URZ, 0xffffffff, !UP5 ;  /* 0xffffffff3f257887 */ /* 0x000fe4000e800000 */
[----:B------:R-:W-:Y:S02]  /*13f0*/  UIADD3 UR26, UP5, UP6, UR26, UR34, -UR30 ;  /* 0x000000221a1a7290 */ /* 0x000fe4000febe81e */
[----:B------:R-:W-:Y:S02]  /*1400*/  UIMAD.WIDE.U32 UR32, UR6, UR38, URZ ;  /* 0x00000026062072a5 */ /* 0x000fe4000f8e003f */
[----:B------:R-:W-:Y:S02]  /*1410*/  USEL UR36, URZ, 0x1, !UP4 ;  /* 0x000000013f247887 */ /* 0x000fe4000e000000 */
[----:B------:R-:W-:Y:S02]  /*1420*/  UIADD3.X UR25, UR37, UR35, ~UR25, UP5, UP6 ;  /* 0x0000002325197290 */ /* 0x000fe4000afecc19 */
[----:B------:R-:W-:-:S02]  /*1430*/  USEL UR34, URZ, 0xffffffff, !UP4 ;  /* 0xffffffff3f227887 */ /* 0x000fc4000e000000 */
[----:B------:R-:W-:Y:S02]  /*1440*/  UIMAD.WIDE.U32 UR32, UP5, UR23, UR8, UR32 ;  /* 0x00000008172072a5 */ /* 0x000fe4000f8a0020 */
[----:B------:R-:W-:Y:S02]  /*1450*/  UIADD3 UR21, UP4, UP6, UR36, UR28, -UR21 ;  /* 0x0000001c24157290 */ /* 0x000fe4000fe9e815 */
[----:B------:R-:W-:Y:S02]  /*1460*/  UIMAD.WIDE.U32 UR30, UR8, UR38, URZ ;  /* 0x00000026081e72a5 */ /* 0x000fe4000f8e003f */
[----:B------:R-:W-:Y:S02]  /*1470*/  UIADD3.X UR35, URZ, URZ, URZ, UP5, !UPT ;  /* 0x0000003f3f237290 */ /* 0x000fe4000affe43f */
[----:B------:R-:W-:Y:S02]  /*1480*/  UIADD3.X UR40, UR34, UR29, ~UR40, UP4, UP6 ;  /* 0x0000001d22287290 */ /* 0x000fe4000a7ecc28 */
[----:B------:R-:W-:-:S02]  /*1490*/  UIADD3 UR42, UP5, URZ, UR30, URZ ;  /* 0x0000001e3f2a7290 */ /* 0x000fc4000ffbe03f */
[----:B------:R-:W-:Y:S02]  /*14a0*/  UIADD3 UR31, UP6, UR31, UR32, URZ ;  /* 0x000000201f1f7290 */ /* 0x000fe4000ffde03f */
[----:B------:R-:W-:Y:S02]  /*14b0*/  UIMAD.WIDE.U32 UR36, UR7, UR24, URZ ;  /* 0x00000018072472a5 */ /* 0x000fe4000f8e003f */
[----:B------:R-:W-:Y:S02]  /*14c0*/  UISETP.LT.U32.AND UP4, UPT, UR42, UR30, UPT ;  /* 0x0000001e2a00728c */ /* 0x000fe4000bf81070 */
[----:B------:R-:W-:Y:S02]  /*14d0*/  UIADD3.X UR32, UR31, UR30, URZ, UP5, !UPT ;  /* 0x0000001e1f207290 */ /* 0x000fe4000affe43f */
[----:B------:R-:W-:Y:S02]  /*14e0*/  UIMAD.WIDE.U32 UR28, UR5, UR24, URZ ;  /* 0x00000018051c72a5 */ /* 0x000fe4000f8e003f */
[----:B------:R-:W-:Y:S01]  /*14f0*/  UIMAD.WIDE.U32 UR36, UP5, UR27, UR5, UR36 ;  /* 0x000000051b2472a5 */ /* 0x000fe2000f8a0024 */
[----:B------:R-:W-:Y:S01]  /*1500*/  UMOV UR34, UR33 ;  /* 0x0000002100227c82 */ /* 0x000fe20008000000 */
[----:B------:R-:W-:-:S02]  /*1510*/  UISETP.LT.U32.AND.EX UP4, UPT, UR32, UR31, UPT, UP4 ;  /* 0x0000001f2000728c */ /* 0x000fc4000bf81140 */
[----:B------:R-:W-:Y:S02]  /*1520*/  UIMAD.WIDE.U32.X UR34, UR23, UR6, UR34, UP6 ;  /* 0x00000006172272a5 */ /* 0x000fe4000b0e0422 */
[----:B------:R-:W-:Y:S02]  /*1530*/  UIADD3 UR33, UP6, URZ, UR28, URZ ;  /* 0x0000001c3f217290 */ /* 0x000fe4000ffde03f */
[----:B------:R-:W-:Y:S02]  /*1540*/  UIADD3.X UR31, URZ, URZ, URZ, UP5, !UPT ;  /* 0x0000003f3f1f7290 */ /* 0x000fe4000affe43f */
[----:B------:R-:W-:Y:S02]  /*1550*/  UIADD3 UR29, UP5, UR29, UR36, URZ ;  /* 0x000000241d1d7290 */ /* 0x000fe4000ffbe03f */
[----:B------:R-:W-:Y:S02]  /*1560*/  USEL UR43, URZ, 0x1, !UP4 ;  /* 0x000000013f2b7887 */ /* 0x000fe4000e000000 */
[----:B------:R-:W-:-:S02]  /*1570*/  UISETP.LT.U32.AND UP4, UPT, UR33, UR28, UPT ;  /* 0x0000001c2100728c */ /* 0x000fc4000bf81070 */
[----:B------:R-:W-:Y:S01]  /*1580*/  UIADD3.X UR28, UR29, UR28, URZ, UP6, !UPT ;  /* 0x0000001c1d1c7290 */ /* 0x000fe2000b7fe43f */
[----:B------:R-:W-:-:S03]  /*1590*/  UMOV UR30, UR37 ;  /* 0x00000025001e7c82 */ /* 0x000fc60008000000 */
[----:B------:R-:W-:Y:S02]  /*15a0*/  UISETP.LT.U32.AND.EX UP4, UPT, UR28, UR29, UPT, UP4 ;  /* 0x0000001d1c00728c */ /* 0x000fe4000bf81140 */
[----:B------:R-:W-:Y:S02]  /*15b0*/  UIMAD.WIDE.U32.X UR30, UR27, UR7, UR30, UP5 ;  /* 0x000000071b1e72a5 */ /* 0x000fe4000a8e041e */
[----:B------:R-:W-:Y:S02]  /*15c0*/  UIADD3 UR43, UP5, UP6, -UR43, UR42, -UR32 ;  /* 0x0000002a2b2b7290 */ /* 0x000fe4000febe920 */
[----:B------:R-:W-:Y:S02]  /*15d0*/  USEL UR36, URZ, 0x1, !UP4 ;  /* 0x000000013f247887 */ /* 0x000fe4000e000000 */
[----:B------:R-:W-:Y:S02]  /*15e0*/  UIADD3.X UR29, UR47, -0x1, UR32, UP5, UP6 ;  /* 0xffffffff2f1d7890 */ /* 0x000fe4000afec420 */
[----:B------:R-:W-:-:S02]  /*15f0*/  UISETP.LT.U32.AND UP5, UPT, UR34, UR43, UPT ;  /* 0x0000002b2200728c */ /* 0x000fc4000bfa1070 */
[----:B------:R-:W-:Y:S02]  /*1600*/  UIADD3 UR33, UP4, UP6, -UR36, UR33, -UR28 ;  /* 0x0000002124217290 */ /* 0x000fe4000fe9e91c */
[----:B------:R-:W-:Y:S02]  /*1610*/  UISETP.LT.U32.AND.EX UP5, UPT, UR35, UR29, UPT, UP5 ;  /* 0x0000001d2300728c */ /* 0x000fe4000bfa1150 */
[----:B------:R-:W-:Y:S02]  /*1620*/  UIADD3.X UR32, UR47, -0x1, UR28, UP4, UP6 ;  /* 0xffffffff2f207890 */ /* 0x000fe4000a7ec41c */
[----:B------:R-:W-:Y:S02]  /*1630*/  UISETP.LT.U32.AND UP4, UPT, UR30, UR33, UPT ;  /* 0x000000211e00728c */ /* 0x000fe4000bf81070 */
[----:B------:R-:W-:Y:S02]  /*1640*/  USEL UR44, URZ, 0x1, !UP5 ;  /* 0x000000013f2c7887 */ /* 0x000fe4000e800000 */
[----:B------:R-:W-:-:S02]  /*1650*/  UISETP.LT.U32.AND.EX UP4, UPT, UR31, UR32, UPT, UP4 ;  /* 0x000000201f00728c */ /* 0x000fc4000bf81140 */
[----:B------:R-:W-:Y:S02]  /*1660*/  USEL UR42, URZ, 0xffffffff, !UP5 ;  /* 0xffffffff3f2a7887 */ /* 0x000fe4000e800000 */
[----:B------:R-:W-:Y:S02]  /*1670*/  UIADD3 UR44, UP5, UP6, UR44, UR34, -UR43 ;  /* 0x000000222c2c7290 */ /* 0x000fe4000febe82b */
[----:B------:R-:W-:Y:S02]  /*1680*/  USEL UR34, URZ, 0x1, !UP4 ;  /* 0x000000013f227887 */ /* 0x000fe4000e000000 */
[----:B------:R-:W-:Y:S02]  /*1690*/  UIADD3.X UR42, UR42, UR35, ~UR29, UP5, UP6 ;  /* 0x000000232a2a7290 */ /* 0x000fe4000afecc1d */
[----:B------:R-:W-:Y:S02]  /*16a0*/  USEL UR35, URZ, 0xffffffff, !UP4 ;  /* 0xffffffff3f237887 */ /* 0x000fe4000e000000 */
[----:B------:R-:W-:-:S02]  /*16b0*/  UIADD3 UR34, UP4, UP5, UR34, UR30, -UR33 ;  /* 0x0000001e22227290 */ /* 0x000fc4000fd9e821 */
[----:B------:R-:W-:Y:S02]  /*16c0*/  UIMAD.WIDE.U32 UR28, UR4, UR22, URZ ;  /* 0x00000016041c72a5 */ /* 0x000fe4000f8e003f */
[----:B------:R-:W-:Y:S02]  /*16d0*/  UIADD3.X UR35, UR35, UR31, ~UR32, UP4, UP5 ;  /* 0x0000001f23237290 */ /* 0x000fe4000a7eac20 */
[----:B------:R-:W-:Y:S02]  /*16e0*/  UIMAD.WIDE.U32 UR30, UR9, UR22, URZ ;  /* 0x00000016091e72a5 */ /* 0x000fe4000f8e003f */
[----:B------:R-:W-:Y:S02]  /*16f0*/  UIMAD.WIDE.U32 UR28, UP6, UR39, UR9, UR28 ;  /* 0x00000009271c72a5 */ /* 0x000fe4000f8c001c */
[----:B------:R-:W-:Y:S02]  /*1700*/  UIADD3 UR32, UP4, URZ, UR30, URZ ;  /* 0x0000001e3f207290 */ /* 0x000fe4000ff9e03f */
[----:B------:R-:W-:-:S04]  /*1710*/  UIADD3 UR31, UP5, UR31, UR28, URZ ;  /* 0x0000001c1f1f7290 */ /* 0x000fc8000ffbe03f */
[----:B------:R-:W-:Y:S02]  /*1720*/  UIADD3.X UR28, UR31, UR30, URZ, UP4, !UPT ;  /* 0x0000001e1f1c7290 */ /* 0x000fe4000a7fe43f */
[----:B------:R-:W-:-:S04]  /*1730*/  UISETP.LT.U32.AND UP4, UPT, UR32, UR30, UPT ;  /* 0x0000001e2000728c */ /* 0x000fc8000bf81070 */
[----:B------:R-:W-:Y:S02]  /*1740*/  UISETP.LT.U32.AND.EX UP4, UPT, UR28, UR31, UPT, UP4 ;  /* 0x0000001f1c00728c */ /* 0x000fe4000bf81140 */
[----:B------:R-:W-:Y:S02]  /*1750*/  UIADD3.X UR31, URZ, URZ, URZ, UP6, !UPT ;  /* 0x0000003f3f1f7290 */ /* 0x000fe4000b7fe43f */
[----:B------:R-:W-:-:S04]  /*1760*/  USEL UR30, URZ, 0x1, !UP4 ;  /* 0x000000013f1e7887 */ /* 0x000fc8000e000000 */
[----:B------:R-:W-:-:S03]  /*1770*/  UIADD3 UR32, UP4, UP6, -UR30, UR32, -UR28 ;  /* 0x000000201e207290 */ /* 0x000fc6000fe9e91c */
[----:B------:R-:W-:Y:S01]  /*1780*/  UMOV UR30, UR29 ;  /* 0x0000001d001e7c82 */ /* 0x000fe20008000000 */
[----:B------:R-:W-:Y:S02]  /*1790*/  UIADD3.X UR28, UR47, -0x1, UR28, UP4, UP6 ;  /* 0xffffffff2f1c7890 */ /* 0x000fe4000a7ec41c */
[----:B------:R-:W-:-:S04]  /*17a0*/  UIMAD.WIDE.U32.X UR30, UR39, UR4, UR30, UP5 ;  /* 0x00000004271e72a5 */ /* 0x000fc8000a8e041e */
[----:B------:R-:W-:-:S04]  /*17b0*/  UISETP.LT.U32.AND UP4, UPT, UR30, UR32, UPT ;  /* 0x000000201e00728c */ /* 0x000fc8000bf81070 */
[----:B------:R-:W-:-:S04]  /*17c0*/  UISETP.LT.U32.AND.EX UP4, UPT, UR31, UR28, UPT, UP4 ;  /* 0x0000001c1f00728c */ /* 0x000fc8000bf81140 */
[----:B------:R-:W-:Y:S02]  /*17d0*/  USEL UR36, URZ, 0x1, !UP4 ;  /* 0x000000013f247887 */ /* 0x000fe4000e000000 */
[----:B------:R-:W-:Y:S02]  /*17e0*/  USEL UR37, URZ, 0xffffffff, !UP4 ;  /* 0xffffffff3f257887 */ /* 0x000fe4000e000000 */
[----:B------:R-:W-:-:S04]  /*17f0*/  UIADD3 UR36, UP4, UP5, UR36, UR30, -UR32 ;  /* 0x0000001e24247290 */ /* 0x000fc8000fd9e820 */
[----:B------:R-:W-:Y:S02]  /*1800*/  UIADD3.X UR37, UR37, UR31, ~UR28, UP4, UP5 ;  /* 0x0000001f25257290 */ /* 0x000fe4000a7eac1c */
[----:B------:R-:W-:Y:S02]  /*1810*/  UIMAD.WIDE.U32 UR30, UR4, UR38, URZ ;  /* 0x00000026041e72a5 */ /* 0x000fe4000f8e003f */
[----:B------:R-:W-:Y:S02]  /*1820*/  UIMAD.WIDE.U32 UR28, UR9, UR38, URZ ;  /* 0x00000026091c72a5 */ /* 0x000fe4000f8e003f */
[----:B------:R-:W-:Y:S02]  /*1830*/  UIMAD.WIDE.U32 UR30, UP5, UR23, UR9, UR30 ;  /* 0x00000009171e72a5 */ /* 0x000fe4000f8a001e */
[----:B------:R-:W-:Y:S02]  /*1840*/  UIADD3 UR9, UP6, URZ, UR28, URZ ;  /* 0x0000001c3f097290 */ /* 0x000fe4000ffde03f */
[----:B------:R-:W-:-:S02]  /*1850*/  UIADD3.X UR33, URZ, URZ, URZ, UP5, !UPT ;  /* 0x0000003f3f217290 */ /* 0x000fc4000affe43f */
[----:B------:R-:W-:Y:S02]  /*1860*/  UIADD3 UR29, UP5, UR29, UR30, URZ ;  /* 0x0000001e1d1d7290 */ /* 0x000fe4000ffbe03f */
[----:B------:R-:W-:Y:S02]  /*1870*/  UISETP.LT.U32.AND UP4, UPT, UR9, UR28, UPT ;  /* 0x0000001c0900728c */ /* 0x000fe4000bf81070 */
[----:B------:R-:W-:Y:S01]  /*1880*/  UIADD3.X UR28, UR29, UR28, URZ, UP6, !UPT ;  /* 0x0000001c1d1c7290 */ /* 0x000fe2000b7fe43f */
[----:B------:R-:W-:Y:S01]  /*1890*/  UMOV UR32, UR31 ;  /* 0x0000001f00207c82 */ /* 0x000fe20008000000 */
[----:B------:R-:W-:Y:S02]  /*18a0*/  UIMAD.WIDE.U32 UR30, UR8, UR24, URZ ;  /* 0x00000018081e72a5 */ /* 0x000fe4000f8e003f */
[----:B------:R-:W-:Y:S02]  /*18b0*/  UISETP.LT.U32.AND.EX UP4, UPT, UR28, UR29, UPT, UP4 ;  /* 0x0000001d1c00728c */ /* 0x000fe4000bf81140 */
[----:B------:R-:W-:-:S02]  /*18c0*/  UIMAD.WIDE.U32.X UR32, UR23, UR4, UR32, UP5 ;  /* 0x00000004172072a5 */ /* 0x000fc4000a8e0420 */
[----:B------:R-:W-:-:S04]  /*18d0*/  USEL UR29, URZ, 0x1, !UP4 ;  /* 0x000000013f1d7887 */ /* 0x000fc8000e000000 */
[----:B------:R-:W-:-:S04]  /*18e0*/  UIADD3 UR9, UP4, UP6, -UR29, UR9, -UR28 ;  /* 0x000000091d097290 */ /* 0x000fc8000fe9e91c */
[----:B------:R-:W-:Y:S02]  /*18f0*/  UIADD3.X UR28, UR47, -0x1, UR28, UP4, UP6 ;  /* 0xffffffff2f1c7890 */ /* 0x000fe4000a7ec41c */
[----:B------:R-:W-:-:S04]  /*1900*/  UISETP.LT.U32.AND UP4, UPT, UR32, UR9, UPT ;  /* 0x000000092000728c */ /* 0x000fc8000bf81070 */
[----:B------:R-:W-:-:S04]  /*1910*/  UISETP.LT.U32.AND.EX UP4, UPT, UR33, UR28, UPT, UP4 ;  /* 0x0000001c2100728c */ /* 0x000fc8000bf81140 */
[----:B------:R-:W-:Y:S02]  /*1920*/  USEL UR4, URZ, 0x1, !UP4 ;  /* 0x000000013f047887 */ /* 0x000fe4000e000000 */
[----:B------:R-:W-:Y:S02]  /*1930*/  USEL UR43, URZ, 0xffffffff, !UP4 ;  /* 0xffffffff3f2b7887 */ /* 0x000fe4000e000000 */
[----:B------:R-:W-:-:S04]  /*1940*/  UIADD3 UR4, UP4, UP5, UR4, UR32, -UR9 ;  /* 0x0000002004047290 */ /* 0x000fc8000fd9e809 */
[----:B------:R-:W-:Y:S02]  /*1950*/  UIADD3.X UR43, UR43, UR33, ~UR28, UP4, UP5 ;  /* 0x000000212b2b7290 */ /* 0x000fe4000a7eac1c */
[----:B------:R-:W-:Y:S02]  /*1960*/  UIMAD.WIDE.U32 UR28, UR6, UR24, URZ ;  /* 0x00000018061c72a5 */ /* 0x000fe4000f8e003f */
[----:B------:R-:W-:Y:S02]  /*1970*/  UIADD3 UR24, UP5, URZ, UR30, URZ ;  /* 0x0000001e3f187290 */ /* 0x000fe4000ffbe03f */
[----:B------:R-:W-:-:S04]  /*1980*/  UIMAD.WIDE.U32 UR28, UP4, UR27, UR8, UR28 ;  /* 0x000000081b1c72a5 */ /* 0x000fc8000f88001c */
[----:B------:R-:W-:Y:S02]  /*1990*/  UIADD3.X UR9, URZ, URZ, URZ, UP4, !UPT ;  /* 0x0000003f3f097290 */ /* 0x000fe4000a7fe43f */
[----:B------:R-:W-:Y:S01]  /*19a0*/  UIADD3 UR32, UP4, UR31, UR28, URZ ;  /* 0x0000001c1f207290 */ /* 0x000fe2000ff9e03f */
[----:B------:R-:W-:Y:S01]  /*19b0*/  UMOV UR8, UR29 ;  /* 0x0000001d00087c82 */ /* 0x000fe20008000000 */
[----:B------:R-:W-:Y:S02]  /*19c0*/  UIMAD.WIDE.U32 UR28, UR7, UR38, URZ ;  /* 0x00000026071c72a5 */ /* 0x000fe4000f8e003f */
[----:B------:R-:W-:Y:S02]  /*19d0*/  UIMAD.WIDE.U32.X UR8, UR27, UR6, UR8, UP4 ;  /* 0x000000061b0872a5 */ /* 0x000fe4000a0e0408 */
[----:B------:R-:W-:Y:S02]  /*19e0*/  UIADD3.X UR6, UR32, UR30, URZ, UP5, !UPT ;  /* 0x0000001e20067290 */ /* 0x000fe4000affe43f */
[----:B------:R-:W-:-:S02]  /*19f0*/  UISETP.LT.U32.AND UP4, UPT, UR24, UR30, UPT ;  /* 0x0000001e1800728c */ /* 0x000fc4000bf81070 */
[----:B------:R-:W-:Y:S02]  /*1a00*/  UIMAD.WIDE.U32 UR28, UP5, UR23, UR5, UR28 ;  /* 0x00000005171c72a5 */ /* 0x000fe4000f8a001c */
[----:B------:R-:W-:Y:S02]  /*1a10*/  UIMAD.WIDE.U32 UR30, UR5, UR38, URZ ;  /* 0x00000026051e72a5 */ /* 0x000fe4000f8e003f */
[----:B------:R-:W-:Y:S02]  /*1a20*/  UIADD3.X UR33, URZ, URZ, URZ, UP5, !UPT ;  /* 0x0000003f3f217290 */ /* 0x000fe4000affe43f */
[----:B------:R-:W-:Y:S02]  /*1a30*/  UIADD3 UR27, UP5, UR31, UR28, URZ ;  /* 0x0000001c1f1b7290 */ /* 0x000fe4000ffbe03f */
[----:B------:R-:W-:-:S03]  /*1a40*/  UISETP.LT.U32.AND.EX UP4, UPT, UR6, UR32, UPT, UP4 ;  /* 0x000000200600728c */ /* 0x000fc6000bf81140 */
[----:B------:R-:W-:Y:S01]  /*1a50*/  UMOV UR32, UR29 ;  /* 0x0000001d00207c82 */ /* 0x000fe20008000000 */
[----:B------:R-:W-:Y:S02]  /*1a60*/  USEL UR28, URZ, 0x1, !UP4 ;  /* 0x000000013f1c7887 */ /* 0x000fe4000e000000 */
[----:B------:R-:W-:Y:S02]  /*1a70*/  UIMAD.WIDE.U32.X UR32, UR23, UR7, UR32, UP5 ;  /* 0x00000007172072a5 */ /* 0x000fe4000a8e0420 */
[----:B------:R-:W-:-:S04]  /*1a80*/  UIADD3 UR23, UP6, URZ, UR30, URZ ;  /* 0x0000001e3f177290 */ /* 0x000fc8000ffde03f */
[----:B------:R-:W-:Y:S02]  /*1a90*/  UISETP.LT.U32.AND UP5, UPT, UR23, UR30, UPT ;  /* 0x0000001e1700728c */ /* 0x000fe4000bfa1070 */
[----:B------:R-:W-:-:S04]  /*1aa0*/  UIADD3.X UR30, UR27, UR30, URZ, UP6, !UPT ;  /* 0x0000001e1b1e7290 */ /* 0x000fc8000b7fe43f */
[----:B------:R-:W-:Y:S02]  /*1ab0*/  UISETP.LT.U32.AND.EX UP4, UPT, UR30, UR27, UPT, UP5 ;  /* 0x0000001b1e00728c */ /* 0x000fe4000bf81150 */
[----:B------:R-:W-:Y:S02]  /*1ac0*/  UIADD3 UR24, UP5, UP6, -UR28, UR24, -UR6 ;  /* 0x000000181c187290 */ /* 0x000fe4000febe906 */
[----:B------:R-:W-:Y:S02]  /*1ad0*/  USEL UR27, URZ, 0x1, !UP4 ;  /* 0x000000013f1b7887 */ /* 0x000fe4000e000000 */
[----:B------:R-:W-:Y:S02]  /*1ae0*/  UIMAD.WIDE.U32 UR28, UR7, UR22, URZ ;  /* 0x00000016071c72a5 */ /* 0x000fe4000f8e003f */
[----:B------:R-:W-:Y:S02]  /*1af0*/  UIADD3.X UR6, UR47, -0x1, UR6, UP5, UP6 ;  /* 0xffffffff2f067890 */ /* 0x000fe4000afec406 */
[----:B------:R-:W-:-:S02]  /*1b00*/  UIADD3 UR27, UP4, UP5, -UR27, UR23, -UR30 ;  /* 0x000000171b1b7290 */ /* 0x000fc4000fd9e91e */
[----:B------:R-:W-:Y:S02]  /*1b10*/  UIMAD.WIDE.U32 UR28, UP6, UR39, UR5, UR28 ;  /* 0x00000005271c72a5 */ /* 0x000fe4000f8c001c */
[----:B------:R-:W-:Y:S02]  /*1b20*/  UIMAD.WIDE.U32 UR22, UR5, UR22, URZ ;  /* 0x00000016051672a5 */ /* 0x000fe4000f8e003f */
[----:B------:R-:W-:Y:S02]  /*1b30*/  UIADD3.X UR30, UR47, -0x1, UR30, UP4, UP5 ;  /* 0xffffffff2f1e7890 */ /* 0x000fe4000a7ea41e */
        /* <DEDUP_REMOVED lines=10> */
[----:B------:R-:W-:Y:S02]  /*1be0*/  UIMAD.WIDE.U32.X UR22, UR39, UR7, UR22, UP4 ;  /* 0x00000007271672a5 */ /* 0x000fe4000a0e0416 */
[----:B------:R-:W-:Y:S02]  /*1bf0*/  UISETP.LT.U32.AND UP4, UPT, UR8, UR24, UPT ;  /* 0x000000180800728c */ /* 0x000fe4000bf81070 */
[----:B------:R-:W-:Y:S02]  /*1c00*/  UISETP.LT.U32.AND UP6, UPT, UR32, UR27, UPT ;  /* 0x0000001b2000728c */ /* 0x000fe4000bfc1070 */
[----:B------:R-:W-:Y:S02]  /*1c10*/  UISETP.LT.U32.AND.EX UP5, UPT, UR9, UR6, UPT, UP4 ;  /* 0x000000060900728c */ /* 0x000fe4000bfa1140 */
[----:B------:R-:W-:-:S02]  /*1c20*/  UISETP.LT.U32.AND.EX UP4, UPT, UR33, UR30, UPT, UP6 ;  /* 0x0000001e2100728c */ /* 0x000fc4000bf81160 */
[----:B------:R-:W-:Y:S02]  /*1c30*/  USEL UR7, URZ, 0x1, !UP5 ;  /* 0x000000013f077887 */ /* 0x000fe4000e800000 */
[----:B------:R-:W-:Y:S02]  /*1c40*/  USEL UR29, URZ, 0x1, !UP4 ;  /* 0x000000013f1d7887 */ /* 0x000fe4000e000000 */
[----:B------:R-:W-:Y:S02]  /*1c50*/  USEL UR38, URZ, 0xffffffff, !UP4 ;  /* 0xffffffff3f267887 */ /* 0x000fe4000e000000 */
[----:B------:R-:W-:Y:S02]  /*1c60*/  USEL UR28, URZ, 0xffffffff, !UP5 ;  /* 0xffffffff3f1c7887 */ /* 0x000fe4000e800000 */
[----:B------:R-:W-:Y:S02]  /*1c70*/  UISETP.LT.U32.AND UP4, UPT, UR22, UR31, UPT ;  /* 0x0000001f1600728c */ /* 0x000fe4000bf81070 */
[----:B------:R-:W-:-:S02]  /*1c80*/  UIADD3 UR7, UP6, UP5, UR7, UR8, -UR24 ;  /* 0x0000000807077290 */ /* 0x000fc4000fdde818 */
[----:B------:R-:W-:Y:S02]  /*1c90*/  UISETP.LT.U32.AND.EX UP4, UPT, UR23, UR5, UPT, UP4 ;  /* 0x000000051700728c */ /* 0x000fe4000bf81140 */
[----:B------:R-:W-:Y:S02]  /*1ca0*/  UIADD3.X UR28, UR28, UR9, ~UR6, UP6, UP5 ;  /* 0x000000091c1c7290 */ /* 0x000fe4000b7eac06 */
[----:B------:R-:W-:Y:S02]  /*1cb0*/  UIADD3 UR29, UP5, UP6, UR29, UR32, -UR27 ;  /* 0x000000201d1d7290 */ /* 0x000fe4000febe81b */
[----:B------:R-:W-:Y:S02]  /*1cc0*/  USEL UR6, URZ, 0x1, !UP4 ;  /* 0x000000013f067887 */ /* 0x000fe4000e000000 */
[----:B------:R-:W-:Y:S02]  /*1cd0*/  USEL UR8, URZ, 0xffffffff, !UP4 ;  /* 0xffffffff3f087887 */ /* 0x000fe4000e000000 */
[----:B------:R-:W-:-:S02]  /*1ce0*/  UIADD3.X UR38, UR38, UR33, ~UR30, UP5, UP6 ;  /* 0x0000002126267290 */ /* 0x000fc4000afecc1e */
[----:B------:R-:W-:Y:S02]  /*1cf0*/  UISETP.GE.U32.AND UP4, UPT, UR29, UR26, UPT ;  /* 0x0000001a1d00728c */ /* 0x000fe4000bf86070 */
[----:B------:R-:W-:Y:S02]  /*1d00*/  UIADD3 UR31, UP5, UP6, UR6, UR22, -UR31 ;  /* 0x00000016061f7290 */ /* 0x000fe4000febe81f */
[----:B------:R-:W-:Y:S02]  /*1d10*/  UISETP.GE.U32.AND.EX UP4, UPT, UR38, UR25, UPT, UP4 ;  /* 0x000000192600728c */ /* 0x000fe4000bf86140 */
[----:B------:R-:W-:Y:S02]  /*1d20*/  UIADD3.X UR23, UR8, UR23, ~UR5, UP5, UP6 ;  /* 0x0000001708177290 */ /* 0x000fe4000afecc05 */
[----:B------:R-:W-:Y:S02]  /*1d30*/  UIADD3 UR44, UP5, UR34, UR44, URZ ;  /* 0x0000002c222c7290 */ /* 0x000fe4000ffbe03f */
[----:B------:R-:W-:-:S02]  /*1d40*/  USEL UR5, URZ, 0x1, UP4 ;  /* 0x000000013f057887 */ /* 0x000fc4000a000000 */
[----:B------:R-:W-:Y:S02]  /*1d50*/  UIADD3.X UR42, UR35, UR42, URZ, UP5, !UPT ;  /* 0x0000002a232a7290 */ /* 0x000fe4000affe43f */
[----:B------:R-:W-:Y:S02]  /*1d60*/  USEL UR22, URZ, 0xffffffff, UP4 ;  /* 0xffffffff3f167887 */ /* 0x000fe4000a000000 */
[----:B------:R-:W-:Y:S02]  /*1d70*/  UIADD3 UR5, UP4, UP5, UR5, UR29, -UR26 ;  /* 0x0000001d05057290 */ /* 0x000fe4000fd9e81a */
[----:B------:R-:W-:Y:S02]  /*1d80*/  UIADD3 UR8, UP6, UR7, UR4, URZ ;  /* 0x0000000407087290 */ /* 0x000fe4000ffde03f */
[----:B------:R-:W-:Y:S02]  /*1d90*/  UIADD3.X UR22, UR22, UR38, ~UR25, UP4, UP5 ;  /* 0x0000002616167290 */ /* 0x000fe4000a7eac19 */
[----:B------:R-:W-:-:S02]  /*1da0*/  UISETP.GT.U32.AND UP4, UPT, UR44, URZ, UPT ;  /* 0x0000003f2c00728c */ /* 0x000fc4000bf84070 */
[----:B------:R-:W-:Y:S02]  /*1db0*/  UISETP.LT.U32.AND UP5, UPT, UR44, UR34, UPT ;  /* 0x000000222c00728c */ /* 0x000fe4000bfa1070 */
[----:B------:R-:W-:Y:S02]  /*1dc0*/  UISETP.GT.U32.AND.EX UP4, UPT, UR42, -0x1, UPT, UP4 ;  /* 0xffffffff2a00788c */ /* 0x000fe4000bf84140 */
[----:B------:R-:W-:Y:S02]  /*1dd0*/  UIADD3.X UR43, UR28, UR43, URZ, UP6, !UPT ;  /* 0x0000002b1c2b7290 */ /* 0x000fe4000b7fe43f */
[----:B------:R-:W-:Y:S02]  /*1de0*/  UISETP.GT.U32.AND UP6, UPT, UR8, URZ, UPT ;  /* 0x0000003f0800728c */ /* 0x000fe4000bfc4070 */
[----:B------:R-:W-:Y:S02]  /*1df0*/  UISETP.LT.U32.OR.EX UP5, UPT, UR42, UR35, UP4, UP5 ;  /* 0x000000232a00728c */ /* 0x000fe4000a7a1550 */
[----:B------:R-:W-:-:S02]  /*1e00*/  UISETP.LT.U32.AND UP4, UPT, UR8, UR7, UPT ;  /* 0x000000070800728c */ /* 0x000fc4000bf81070 */
[----:B------:R-:W-:Y:S02]  /*1e10*/  UISETP.GT.U32.AND.EX UP6, UPT, UR43, -0x1, UPT, UP6 ;  /* 0xffffffff2b00788c */ /* 0x000fe4000bfc4160 */
[----:B------:R-:W-:Y:S02]  /*1e20*/  USEL UR9, URZ, 0x1, !UP5 ;  /* 0x000000013f097887 */ /* 0x000fe4000e800000 */
[----:B------:R-:W-:Y:S02]  /*1e30*/  UISETP.LT.U32.OR.EX UP4, UPT, UR43, UR28, UP6, UP4 ;  /* 0x0000001c2b00728c */ /* 0x000fe4000b781540 */
[----:B------:R-:W-:Y:S02]  /*1e40*/  UIADD3 UR26, UP6, UR21, UR26, URZ ;  /* 0x0000001a151a7290 */ /* 0x000fe4000ffde03f */
[----:B------:R-:W-:Y:S02]  /*1e50*/  USEL UR24, URZ, 0xffffffff, !UP5 ;  /* 0xffffffff3f187887 */ /* 0x000fe4000e800000 */
[----:B------:R-:W-:-:S02]  /*1e60*/  UIADD3.X UR25, UR40, UR25, URZ, UP6, !UPT ;  /* 0x0000001928197290 */ /* 0x000fc4000b7fe43f */
[----:B------:R-:W-:Y:S02]  /*1e70*/  UISETP.GT.U32.AND UP6, UPT, UR26, URZ, UPT ;  /* 0x0000003f1a00728c */ /* 0x000fe4000bfc4070 */
[----:B------:R-:W-:Y:S02]  /*1e80*/  UISETP.LT.U32.AND UP5, UPT, UR26, UR21, UPT ;  /* 0x000000151a00728c */ /* 0x000fe4000bfa1070 */
[----:B------:R-:W-:Y:S02]  /*1e90*/  UISETP.GT.U32.AND.EX UP6, UPT, UR25, -0x1, UPT, UP6 ;  /* 0xffffffff1900788c */ /* 0x000fe4000bfc4160 */
[----:B------:R-:W-:Y:S02]  /*1ea0*/  USEL UR4, URZ, 0x1, !UP4 ;  /* 0x000000013f047887 */ /* 0x000fe4000e000000 */
[----:B------:R-:W-:Y:S02]  /*1eb0*/  UISETP.LT.U32.OR.EX UP5, UPT, UR25, UR40, UP6, UP5 ;  /* 0x000000281900728c */ /* 0x000fe4000b7a1550 */
[----:B------:R-:W-:-:S02]  /*1ec0*/  USEL UR6, URZ, 0xffffffff, !UP4 ;  /* 0xffffffff3f067887 */ /* 0x000fc4000e000000 */
[----:B------:R-:W-:Y:S02]  /*1ed0*/  UIADD3 UR44, UP4, -UR9, UR44, URZ ;  /* 0x0000002c092c7290 */ /* 0x000fe4000ff9e13f */
[----:B------:R-:W-:Y:S02]  /*1ee0*/  UIADD3 UR4, UP6, -UR4, UR8, URZ ;  /* 0x0000000804047290 */ /* 0x000fe4000ffde13f */
[----:B------:R-:W-:Y:S02]  /*1ef0*/  USEL UR7, URZ, 0x1, !UP5 ;  /* 0x000000013f077887 */ /* 0x000fe4000e800000 */
[----:B------:R-:W-:Y:S02]  /*1f00*/  USEL UR8, URZ, 0xffffffff, !UP5 ;  /* 0xffffffff3f087887 */ /* 0x000fe4000e800000 */
[----:B------:R-:W-:Y:S02]  /*1f10*/  UIADD3.X UR42, ~UR24, UR42, URZ, UP4, !UPT ;  /* 0x0000002a182a7290 */ /* 0x000fe4000a7fe53f */
[----:B------:R-:W-:-:S02]  /*1f20*/  UIADD3.X UR43, ~UR6, UR43, URZ, UP6, !UPT ;  /* 0x0000002b062b7290 */ /* 0x000fc4000b7fe53f */
[----:B------:R-:W-:Y:S02]  /*1f30*/  UIADD3 UR6, UP4, UP5, UR44, UR26, -UR7 ;  /* 0x0000001a2c067290 */ /* 0x000fe4000fd9e807 */
[----:B------:R-:W-:Y:S02]  /*1f40*/  UIADD3 UR31, UP6, UR4, UR31, URZ ;  /* 0x0000001f041f7290 */ /* 0x000fe4000ffde03f */
[----:B------:R-:W-:Y:S02]  /*1f50*/  UIADD3.X UR7, UR42, UR25, ~UR8, UP4, UP5 ;  /* 0x000000192a077290 */ /* 0x000fe4000a7eac08 */
[----:B------:R-:W-:Y:S02]  /*1f60*/  UISETP.GT.U32.AND UP5, UPT, UR6, URZ, UPT ;  /* 0x0000003f0600728c */ /* 0x000fe4000bfa4070 */
[----:B------:R-:W-:Y:S02]  /*1f70*/  UISETP.LT.U32.AND UP4, UPT, UR6, UR44, UPT ;  /* 0x0000002c0600728c */ /* 0x000fe4000bf81070 */
[----:B------:R-:W-:-:S02]  /*1f80*/  UISETP.GT.U32.AND.EX UP5, UPT, UR7, -0x1, UPT, UP5 ;  /* 0xffffffff0700788c */ /* 0x000fc4000bfa4150 */
[----:B------:R-:W-:Y:S02]  /*1f90*/  UIADD3.X UR23, UR43, UR23, URZ, UP6, !UPT ;  /* 0x000000172b177290 */ /* 0x000fe4000b7fe43f */
[----:B------:R-:W-:Y:S02]  /*1fa0*/  UISETP.GT.U32.AND UP6, UPT, UR31, URZ, UPT ;  /* 0x0000003f1f00728c */ /* 0x000fe4000bfc4070 */
[----:B------:R-:W-:Y:S02]  /*1fb0*/  UISETP.LT.U32.OR.EX UP4, UPT, UR7, UR42, UP5, UP4 ;  /* 0x0000002a0700728c */ /* 0x000fe4000af81540 */
[----:B------:R-:W-:Y:S02]  /*1fc0*/  UISETP.LT.U32.AND UP5, UPT, UR31, UR4, UPT ;  /* 0x000000041f00728c */ /* 0x000fe4000bfa1070 */
[----:B------:R-:W-:Y:S02]  /*1fd0*/  UISETP.GT.U32.AND.EX UP6, UPT, UR23, -0x1, UPT, UP6 ;  /* 0xffffffff1700788c */ /* 0x000fe4000bfc4160 */
[----:B------:R-:W-:-:S02]  /*1fe0*/  USEL UR24, URZ, 0x1, !UP4 ;  /* 0x000000013f187887 */ /* 0x000fc4000e000000 */
[----:B------:R-:W-:Y:S02]  /*1ff0*/  UISETP.LT.U32.OR.EX UP5, UPT, UR23, UR43, UP6, UP5 ;  /* 0x0000002b1700728c */ /* 0x000fe4000b7a1550 */
[----:B------:R-:W-:Y:S02]  /*2000*/  UIADD3 UR24, UP6, -UR24, UR6, URZ ;  /* 0x0000000618187290 */ /* 0x000fe4000ffde13f */
[----:B------:R-:W-:Y:S02]  /*2010*/  USEL UR4, URZ, 0x1, !UP5 ;  /* 0x000000013f047887 */ /* 0x000fe4000e800000 */
[----:B------:R-:W-:Y:S02]  /*2020*/  USEL UR6, URZ, 0xffffffff, !UP5 ;  /* 0xffffffff3f067887 */ /* 0x000fe4000e800000 */
[----:B------:R-:W-:Y:S02]  /*2030*/  USEL UR25, URZ, 0xffffffff, !UP4 ;  /* 0xffffffff3f197887 */ /* 0x000fe4000e000000 */
[----:B------:R-:W-:-:S02]  /*2040*/  UIADD3 UR4, UP5, -UR4, UR31, URZ ;  /* 0x0000001f04047290 */ /* 0x000fc4000ffbe13f */
[----:B------:R-:W-:Y:S02]  /*2050*/  UIADD3.X UR25, ~UR25, UR7, URZ, UP6, !UPT ;  /* 0x0000000719197290 */ /* 0x000fe4000b7fe53f */
[----:B------:R-:W-:Y:S02]  /*2060*/  UIADD3.X UR6, ~UR6, UR23, URZ, UP5, !UPT ;  /* 0x0000001706067290 */ /* 0x000fe4000affe53f */
[----:B------:R-:W-:Y:S02]  /*2070*/  UISETP.GE.U32.AND UP6, UPT, UR24, UR36, UPT ;  /* 0x000000241800728c */ /* 0x000fe4000bfc6070 */
[----:B------:R-:W-:Y:S02]  /*2080*/  UIADD3 UR7, UP5, UR4, UR36, URZ ;  /* 0x0000002404077290 */ /* 0x000fe4000ffbe03f */
[----:B------:R-:W-:Y:S02]  /*2090*/  UISETP.GE.U32.AND.EX UP6, UPT, UR25, UR37, UPT, UP6 ;  /* 0x000000251900728c */ /* 0x000fe4000bfc6160 */
[----:B------:R-:W-:-:S02]  /*20a0*/  UIADD3.X UR23, UR6, UR37, URZ, UP5, !UPT ;  /* 0x0000002506177290 */ /* 0x000fc4000affe43f */
[----:B------:R-:W-:Y:S02]  /*20b0*/  UISETP.GE.U32.AND UP4, UPT, UR5, UR21, UPT ;  /* 0x000000150500728c */ /* 0x000fe4000bf86070 */
[----:B------:R-:W-:Y:S02]  /*20c0*/  UISETP.GT.U32.AND UP5, UPT, UR7, URZ, UPT ;  /* 0x0000003f0700728c */ /* 0x000fe4000bfa4070 */
[----:B------:R-:W-:Y:S02]  /*20d0*/  USEL UR8, URZ, 0x1, UP6 ;  /* 0x000000013f087887 */ /* 0x000fe4000b000000 */
[----:B------:R-:W-:Y:S02]  /*20e0*/  USEL UR9, URZ, 0xffffffff, UP6 ;  /* 0xffffffff3f097887 */ /* 0x000fe4000b000000 */
[----:B------:R-:W-:Y:S02]  /*20f0*/  UISETP.GE.U32.AND.EX UP4, UPT, UR22, UR40, UPT, UP4 ;  /* 0x000000281600728c */ /* 0x000fe4000bf86140 */
[----:B------:R-:W-:-:S02]  /*2100*/  UISETP.LT.U32.AND UP6, UPT, UR7, UR4, UPT ;  /* 0x000000040700728c */ /* 0x000fc4000bfc1070 */
[----:B------:R-:W-:Y:S02]  /*2110*/  UISETP.GT.U32.AND.EX UP5, UPT, UR23, -0x1, UPT, UP5 ;  /* 0xffffffff1700788c */ /* 0x000fe4000bfa4150 */
[----:B------:R-:W-:Y:S02]  /*2120*/  USEL UR26, URZ, 0x1, UP4 ;  /* 0x000000013f1a7887 */ /* 0x000fe4000a000000 */
[----:B------:R-:W-:Y:S02]  /*2130*/  USEL UR27, URZ, 0xffffffff, UP4 ;  /* 0xffffffff3f1b7887 */ /* 0x000fe4000a000000 */
[----:B------:R-:W-:Y:S02]  /*2140*/  UISETP.LT.U32.OR.EX UP5, UPT, UR23, UR6, UP5, UP6 ;  /* 0x000000061700728c */ /* 0x000fe4000afa1560 */
[----:B------:R-:W-:Y:S02]  /*2150*/  UIADD3 UR8, UP4, UP6, UR8, UR24, -UR36 ;  /* 0x0000001808087290 */ /* 0x000fe4000fe9e824 */
[----:B------:R-:W-:-:S02]  /*2160*/  USEL UR4, URZ, 0xffffffff, !UP5 ;  /* 0xffffffff3f047887 */ /* 0x000fc4000e800000 */
[----:B------:R-:W-:Y:S02]  /*2170*/  UIADD3.X UR6, UR9, UR25, ~UR37, UP4, UP6 ;  /* 0x0000001909067290 */ /* 0x000fe4000a7ecc25 */
[----:B------:R-:W-:Y:S02]  /*2180*/  USEL UR9, URZ, 0x1, !UP5 ;  /* 0x000000013f097887 */ /* 0x000fe4000e800000 */
[----:B------:R-:W-:Y:S02]  /*2190*/  UIADD3 UR5, UP5, UP6, UR26, UR5, -UR21 ;  /* 0x000000051a057290 */ /* 0x000fe4000febe815 */
[----:B------:R-:W-:Y:S02]  /*21a0*/  UIADD3 UR9, UP4, -UR9, UR7, URZ ;  /* 0x0000000709097290 */ /* 0x000fe4000ff9e13f */
[----:B------:R-:W-:Y:S02]  /*21b0*/  UIADD3.X UR7, UR27, UR22, ~UR40, UP5, UP6 ;  /* 0x000000161b077290 */ /* 0x000fe4000afecc28 */
[----:B------:R-:W-:-:S12]  /*21c0*/  UIADD3.X UR4, ~UR4, UR23, URZ, UP4, !UPT ;  /* 0x0000001704047290 */ /* 0x000fd8000a7fe53f */
.L_x_44:
[----:B------:R-:W-:Y:S01]  /*21d0*/  UISETP.GT.U32.AND.EX UP2, UPT, UR10, -0x1, UPT, UP2 ;  /* 0xffffffff0a00788c */ /* 0x000fe2000bf44120 */
[----:B------:R-:W-:Y:S01]  /*21e0*/  VIADD R4, R4, 0x1 ;  /* 0x0000000104047836 */ /* 0x000fe20000000000 */
[----:B------:R-:W-:Y:S01]  /*21f0*/  UISETP.GT.U32.AND.EX UP0, UPT, UR20, -0x1, UPT, UP0 ;  /* 0xffffffff1400788c */ /* 0x000fe2000bf04100 */
[--C-:B------:R-:W-:Y:S01]  /*2200*/  SHF.R.U64 R2, R2, 0x1, R3.reuse ;  /* 0x0000000102027819 */ /* 0x100fe20000001203 */
[----:B------:R-:W-:Y:S01]  /*2210*/  UISETP.LT.U32.OR.EX UP2, UPT, UR10, UR41, UP2, UP3 ;  /* 0x000000290a00728c */ /* 0x000fe20009741530 */
[----:B------:R-:W-:Y:S01]  /*2220*/  SHF.R.U32.HI R3, RZ, 0x1, R3 ;  /* 0x00000001ff037819 */ /* 0x000fe20000011603 */
[----:B------:R-:W-:Y:S01]  /*2230*/  UIADD3 UR38, UP4, UP5, UR46, UR15, -UR11 ;  /* 0x0000000f2e267290 */ /* 0x000fe2000fd9e80b */
[----:B------:R-:W-:Y:S01]  /*2240*/  ISETP.NE.AND P0, PT, R4, 0x40, PT ;  /* 0x000000400400780c */ /* 0x000fe20003f05270 */
[----:B------:R-:W-:Y:S02]  /*2250*/  UISETP.LT.U32.OR.EX UP0, UPT, UR20, UR17, UP0, UP1 ;  /* 0x000000111400728c */ /* 0x000fe40008701510 */
[----:B------:R-:W-:-:S02]  /*2260*/  USEL UR11, URZ, 0x1, !UP2 ;  /* 0x000000013f0b7887 */ /* 0x000fc4000d000000 */
[----:B------:R-:W-:Y:S02]  /*2270*/  USEL UR17, URZ, 0x1, !UP0 ;  /* 0x000000013f117887 */ /* 0x000fe4000c000000 */
[----:B------:R-:W-:Y:S02]  /*2280*/  USEL UR15, URZ, 0xffffffff, !UP2 ;  /* 0xffffffff3f0f7887 */ /* 0x000fe4000d000000 */
[----:B------:R-:W-:Y:S02]  /*2290*/  UIADD3 UR19, UP1, -UR11, UR19, URZ ;  /* 0x000000130b137290 */ /* 0x000fe4000ff3e13f */
[----:B------:R-:W-:Y:S02]  /*22a0*/  USEL UR11, URZ, 0xffffffff, !UP0 ;  /* 0xffffffff3f0b7887 */ /* 0x000fe4000c000000 */
[----:B------:R-:W-:Y:S02]  /*22b0*/  UIADD3 UR18, UP0, -UR17, UR18, URZ ;  /* 0x0000001211127290 */ /* 0x000fe4000ff1e13f */
[----:B------:R-:W-:-:S02]  /*22c0*/  UIADD3.X UR15, ~UR15, UR10, URZ, UP1, !UPT ;  /* 0x0000000a0f0f7290 */ /* 0x000fc40008ffe53f */
[----:B------:R-:W-:Y:S02]  /*22d0*/  UIADD3 UR10, UP2, UR19, UR13, URZ ;  /* 0x0000000d130a7290 */ /* 0x000fe4000ff5e03f */
[----:B------:R-:W-:Y:S02]  /*22e0*/  UIADD3.X UR20, ~UR11, UR20, URZ, UP0, !UPT ;  /* 0x000000140b147290 */ /* 0x000fe400087fe53f */
[----:B------:R-:W-:Y:S02]  /*22f0*/  UIADD3.X UR11, UR15, UR14, URZ, UP2, !UPT ;  /* 0x0000000e0f0b7290 */ /* 0x000fe400097fe43f */
[----:B------:R-:W-:Y:S02]  /*2300*/  UISETP.GT.U32.AND UP0, UPT, UR10, URZ, UPT ;  /* 0x0000003f0a00728c */ /* 0x000fe4000bf04070 */
[----:B------:R-:W-:Y:S02]  /*2310*/  UISETP.GE.U32.AND UP1, UPT, UR18, UR13, UPT ;  /* 0x0000000d1200728c */ /* 0x000fe4000bf26070 */
[----:B------:R-:W-:-:S02]  /*2320*/  UISETP.LT.U32.AND UP2, UPT, UR10, UR19, UPT ;  /* 0x000000130a00728c */ /* 0x000fc4000bf41070 */
[----:B------:R-:W-:Y:S02]  /*2330*/  UISETP.GT.U32.AND.EX UP0, UPT, UR11, -0x1, UPT, UP0 ;  /* 0xffffffff0b00788c */ /* 0x000fe4000bf04100 */
[----:B------:R-:W-:Y:S02]  /*2340*/  UISETP.GE.U32.AND.EX UP1, UPT, UR20, UR14, UPT, UP1 ;  /* 0x0000000e1400728c */ /* 0x000fe4000bf26110 */
[----:B------:R-:W-:Y:S02]  /*2350*/  UISETP.LT.U32.OR.EX UP0, UPT, UR11, UR15, UP0, UP2 ;  /* 0x0000000f0b00728c */ /* 0x000fe40008701520 */
[----:B------:R-:W-:Y:S02]  /*2360*/  USEL UR24, URZ, 0x1, UP1 ;  /* 0x000000013f187887 */ /* 0x000fe40008800000 */
[----:B------:R-:W-:Y:S02]  /*2370*/  USEL UR22, URZ, 0x1, !UP0 ;  /* 0x000000013f167887 */ /* 0x000fe4000c000000 */
[----:B------:R-:W-:-:S02]  /*2380*/  USEL UR27, URZ, 0xffffffff, UP1 ;  /* 0xffffffff3f1b7887 */ /* 0x000fc40008800000 */
[----:B------:R-:W-:Y:S02]  /*2390*/  USEL UR39, URZ, 0xffffffff, !UP0 ;  /* 0xffffffff3f277887 */ /* 0x000fe4000c000000 */
[----:B------:R-:W-:Y:S02]  /*23a0*/  UIADD3 UR24, UP1, UP2, UR24, UR18, -UR13 ;  /* 0x0000001218187290 */ /* 0x000fe4000fa3e80d */
[----:B------:R-:W-:Y:S02]  /*23b0*/  UIADD3 UR22, UP0, -UR22, UR10, URZ ;  /* 0x0000000a16167290 */ /* 0x000fe4000ff1e13f */
[----:B------:R-:W-:Y:S02]  /*23c0*/  UIADD3.X UR23, UR45, UR16, ~UR12, UP4, UP5 ;  /* 0x000000102d177290 */ /* 0x000fe4000a7eac0c */
[----:B------:R-:W-:Y:S02]  /*23d0*/  UIADD3.X UR27, UR27, UR20, ~UR14, UP1, UP2 ;  /* 0x000000141b1b7290 */ /* 0x000fe40008fe4c0e */
[----:B------:R-:W-:Y:S01]  /*23e0*/  UIADD3.X UR39, ~UR39, UR11, URZ, UP0, !UPT ;  /* 0x0000000b27277290 */ /* 0x000fe200087fe53f */
[----:B------:R-:W-:Y:S11]  /*23f0*/  @P0 BRA `(.L_x_45) ;  /* 0xffffffe000c40947 */ /* 0x000ff6000383ffff */
[----:B------:R-:W-:Y:S02]  /*2400*/  IMAD.MOV.U32 R2, RZ, RZ, 0x5 ;  /* 0x00000005ff027424 */ /* 0x000fe400078e00ff */
[----:B------:R-:W-:Y:S02]  /*2410*/  IMAD.MOV.U32 R3, RZ, RZ, -0x7 ;  /* 0xfffffff9ff037424 */ /* 0x000fe400078e00ff */
[----:B------:R-:W-:-:S07]  /*2420*/  IMAD.MOV.U32 R4, RZ, RZ, RZ ;  /* 0x000000ffff047224 */ /* 0x000fce00078e00ff */
.L_x_47:
        /* <DEDUP_REMOVED lines=428> */
.L_x_46:
        /* <DEDUP_REMOVED lines=38> */
.L_x_49:
[----:B------:R-:W-:Y:S01]  /*4150*/  UIMAD.WIDE.U32 UR18, UR39, UR24, URZ ;  /* 0x00000018271272a5 */ /* 0x000fe2000f8e003f */
[----:B------:R-:W-:Y:S01]  /*4160*/  LOP3.LUT R5, R3, 0x1, RZ, 0xc0, !PT ;  /* 0x0000000103057812 */ /* 0x000fe200078ec0ff */
[----:B------:R-:W-:Y:S01]  /*4170*/  UIMAD.WIDE.U32 UR12, UR22, UR24, URZ ;  /* 0x00000018160c72a5 */ /* 0x000fe2000f8e003f */
[----:B------:R-:W-:Y:S01]  /*4180*/  VIADD R2, R2, 0x1 ;  /* 0x0000000102027836 */ /* 0x000fe20000000000 */
[----:B------:R-:W-:Y:S01]  /*4190*/  UIMAD.WIDE.U32 UR18, UP1, UR27, UR22, UR18 ;  /* 0x000000161b1272a5 */ /* 0x000fe2000f820012 */
[----:B------:R-:W-:Y:S01]  /*41a0*/  ISETP.NE.U32.AND P0, PT, R5, 0x1, PT ;  /* 0x000000010500780c */ /* 0x000fe20003f05070 */
[----:B------:R-:W-:Y:S02]  /*41b0*/  UIMAD.WIDE.U32 UR16, UR23, UR24, URZ ;  /* 0x00000018171072a5 */ /* 0x000fe4000f8e003f */
[----:B------:R-:W-:Y:S01]  /*41c0*/  UIADD3.X UR45, URZ, URZ, URZ, UP1, !UPT ;  /* 0x0000003f3f2d7290 */ /* 0x000fe20008ffe43f */
[----:B------:R-:W-:Y:S01]  /*41d0*/  ISETP.NE.U32.AND.EX P0, PT, RZ, RZ, PT, P0 ;  /* 0x000000ffff00720c */ /* 0x000fe20003f05100 */
[----:B------:R-:W-:Y:S01]  /*41e0*/  UIADD3 UR11, UP6, URZ, UR12, URZ ;  /* 0x0000000c3f0b7290 */ /* 0x000fe2000ffde03f */
[----:B------:R-:W-:Y:S01]  /*41f0*/  ISETP.NE.AND P1, PT, R2, 0x40, PT ;  /* 0x000000400200780c */ /* 0x000fe20003f25270 */
[----:B------:R-:W-:-:S02]  /*4200*/  UIADD3 UR25, UP1, UR13, UR18, URZ ;  /* 0x000000120d197290 */ /* 0x000fc4000ff3e03f */
[----:B------:R-:W-:Y:S02]  /*4210*/  UIMAD.WIDE.U32 UR42, UR38, UR24, URZ ;  /* 0x00000018262a72a5 */ /* 0x000fe4000f8e003f */
[----:B------:R-:W-:Y:S02]  /*4220*/  UIMAD.WIDE.U32 UR16, UP2, UR38, UR27, UR16 ;  /* 0x0000001b261072a5 */ /* 0x000fe4000f840010 */
[----:B------:R-:W-:Y:S02]  /*4230*/  UIMAD.WIDE.U32 UR40, UR39, UR22, URZ ;  /* 0x00000016272872a5 */ /* 0x000fe4000f8e003f */
[----:B------:R-:W-:Y:S02]  /*4240*/  UIADD3.X UR13, UR12, UR25, URZ, UP6, !UPT ;  /* 0x000000190c0d7290 */ /* 0x000fe4000b7fe43f */
[----:B------:R-:W-:Y:S01]  /*4250*/  UIADD3 UR10, UP0, URZ, UR42, URZ ;  /* 0x0000002a3f0a7290 */ /* 0x000fe2000ff1e03f */
[----:B------:R-:W-:Y:S01]  /*4260*/  UMOV UR44, UR19 ;  /* 0x00000013002c7c82 */ /* 0x000fe20008000000 */
[----:B------:R-:W-:-:S02]  /*4270*/  UIADD3 UR16, UP6, UR43, UR16, URZ ;  /* 0x000000102b107290 */ /* 0x000fc4000ffde03f */
[----:B------:R-:W-:Y:S02]  /*4280*/  UIMAD.WIDE.U32 UR32, UR22, UR22, URZ ;  /* 0x00000016162072a5 */ /* 0x000fe4000f8e003f */
[----:B------:R-:W-:Y:S02]  /*4290*/  UIMAD.WIDE.U32 UR40, UP4, UR22, UR39, UR40 ;  /* 0x00000027162872a5 */ /* 0x000fe4000f880028 */
[----:B------:R-:W-:Y:S02]  /*42a0*/  UIMAD.WIDE.U32.X UR18, UR27, UR39, UR44, UP1 ;  /* 0x000000271b1272a5 */ /* 0x000fe400088e042c */
[----:B------:R-:W-:Y:S02]  /*42b0*/  UIMAD.WIDE.U32 UR34, UR23, UR38, URZ ;  /* 0x00000026172272a5 */ /* 0x000fe4000f8e003f */
[----:B------:R-:W-:Y:S02]  /*42c0*/  UISETP.LT.U32.AND UP1, UPT, UR11, UR12, UPT ;  /* 0x0000000c0b00728c */ /* 0x000fe4000bf21070 */
[----:B------:R-:W-:-:S02]  /*42d0*/  UIADD3.X UR12, UR42, UR16, URZ, UP0, !UPT ;  /* 0x000000102a0c7290 */ /* 0x000fc400087fe43f */
[----:B------:R-:W-:Y:S02]  /*42e0*/  UIADD3 UR14, UP5, URZ, UR32, URZ ;  /* 0x000000203f0e7290 */ /* 0x000fe4000ffbe03f */
[----:B------:R-:W-:Y:S02]  /*42f0*/  UIADD3 UR15, UP0, UR33, UR40, URZ ;  /* 0x00000028210f7290 */ /* 0x000fe4000ff1e03f */
[----:B------:R-:W-:Y:S02]  /*4300*/  UIMAD.WIDE.U32 UR34, UP3, UR38, UR23, UR34 ;  /* 0x00000017262272a5 */ /* 0x000fe4000f860022 */
[----:B------:R-:W-:Y:S02]  /*4310*/  UIMAD.WIDE.U32 UR30, UR38, UR38, URZ ;  /* 0x00000026261e72a5 */ /* 0x000fe4000f8e003f */
[----:B------:R-:W-:Y:S02]  /*4320*/  UIADD3.X UR33, URZ, URZ, URZ, UP4, !UPT ;  /* 0x0000003f3f217290 */ /* 0x000fe4000a7fe43f */
[----:B------:R-:W-:-:S02]  /*4330*/  UIMAD.WIDE.U32 UR36, UR23, UR22, URZ ;  /* 0x00000016172472a5 */ /* 0x000fc4000f8e003f */
[----:B------:R-:W-:Y:S02]  /*4340*/  UISETP.LT.U32.AND UP4, UPT, UR14, UR32, UPT ;  /* 0x000000200e00728c */ /* 0x000fe4000bf81070 */
[----:B------:R-:W-:Y:S02]  /*4350*/  UIADD3.X UR26, UR32, UR15, URZ, UP5, !UPT ;  /* 0x0000000f201a7290 */ /* 0x000fe4000affe43f */
[----:B------:R-:W-:Y:S01]  /*4360*/  UIADD3.X UR45, URZ, URZ, URZ, UP3, !UPT ;  /* 0x0000003f3f2d7290 */ /* 0x000fe20009ffe43f */
[----:B------:R-:W-:Y:S01]  /*4370*/  UMOV UR32, UR41 ;  /* 0x0000002900207c82 */ /* 0x000fe20008000000 */
[----:B------:R-:W-:Y:S02]  /*4380*/  UIADD3.X UR43, URZ, URZ, URZ, UP2, !UPT ;  /* 0x0000003f3f2b7290 */ /* 0x000fe400097fe43f */
[----:B------:R-:W-:Y:S02]  /*4390*/  UIADD3 UR40, UP5, URZ, UR30, URZ ;  /* 0x0000001e3f287290 */ /* 0x000fe4000ffbe03f */
[----:B------:R-:W-:-:S02]  /*43a0*/  UIADD3 UR34, UP3, UR31, UR34, URZ ;  /* 0x000000221f227290 */ /* 0x000fc4000ff7e03f */
[----:B------:R-:W-:Y:S02]  /*43b0*/  UIMAD.WIDE.U32.X UR32, UR39, UR39, UR32, UP0 ;  /* 0x00000027272072a5 */ /* 0x000fe400080e0420 */
[----:B------:R-:W-:Y:S02]  /*43c0*/  UIMAD.WIDE.U32 UR20, UR38, UR22, URZ ;  /* 0x00000016261472a5 */ /* 0x000fe4000f8e003f */
[----:B------:R-:W-:Y:S02]  /*43d0*/  UISETP.LT.U32.AND UP2, UPT, UR10, UR42, UPT ;  /* 0x0000002a0a00728c */ /* 0x000fe4000bf41070 */
[----:B------:R-:W-:Y:S01]  /*43e0*/  UIMAD.WIDE.U32 UR36, UP0, UR38, UR39, UR36 ;  /* 0x00000027262472a5 */ /* 0x000fe2000f800024 */
[----:B------:R-:W-:Y:S01]  /*43f0*/  UMOV UR42, UR17 ;  /* 0x00000011002a7c82 */ /* 0x000fe20008000000 */
[----:B------:R-:W-:Y:S01]  /*4400*/  UMOV UR44, UR35 ;  /* 0x00000023002c7c82 */ /* 0x000fe20008000000 */
[----:B------:R-:W-:Y:S02]  /*4410*/  UIMAD.WIDE.U32.X UR42, UR23, UR27, UR42, UP6 ;  /* 0x0000001b172a72a5 */ /* 0x000fe4000b0e042a */
[----:B------:R-:W-:-:S02]  /*4420*/  UIADD3.X UR41, UR30, UR34, URZ, UP5, !UPT ;  /* 0x000000221e297290 */ /* 0x000fc4000affe43f */
[----:B------:R-:W-:Y:S02]  /*4430*/  UIADD3 UR35, UP6, URZ, UR20, URZ ;  /* 0x000000143f237290 */ /* 0x000fe4000ffde03f */
[----:B------:R-:W-:Y:S02]  /*4440*/  UIADD3 UR36, UP5, UR21, UR36, URZ ;  /* 0x0000002415247290 */ /* 0x000fe4000ffbe03f */
[----:B------:R-:W-:Y:S02]  /*4450*/  UIMAD.WIDE.U32 UR28, UR27, UR24, URZ ;  /* 0x000000181b1c72a5 */ /* 0x000fe4000f8e003f */
[----:B------:R-:W-:Y:S02]  /*4460*/  UIMAD.WIDE.U32.X UR44, UR23, UR23, UR44, UP3 ;  /* 0x00000017172c72a5 */ /* 0x000fe400098e042c */
[----:B------:R-:W-:Y:S02]  /*4470*/  UIADD3.X UR46, UR20, UR36, URZ, UP6, !UPT ;  /* 0x00000024142e7290 */ /* 0x000fe4000b7fe43f */
[----:B------:R-:W-:-:S02]  /*4480*/  UISETP.LT.U32.AND UP3, UPT, UR40, UR30, UPT ;  /* 0x0000001e2800728c */ /* 0x000fc4000bf61070 */
[----:B------:R-:W-:Y:S02]  /*4490*/  UIADD3.X UR17, URZ, URZ, URZ, UP0, !UPT ;  /* 0x0000003f3f117290 */ /* 0x000fe400087fe43f */
[----:B------:R-:W-:Y:S02]  /*44a0*/  UIMAD.WIDE.U32 UR28, UP6, UR24, UR27, UR28 ;  /* 0x0000001b181c72a5 */ /* 0x000fe4000f8c001c */
[----:B------:R-:W-:Y:S02]  /*44b0*/  UISETP.LT.U32.AND.EX UP2, UPT, UR12, UR16, UPT, UP2 ;  /* 0x000000100c00728c */ /* 0x000fe4000bf41120 */
[----:B------:R-:W-:Y:S01]  /*44c0*/  UIMAD.WIDE.U32 UR30, UR24, UR24, URZ ;  /* 0x00000018181e72a5 */ /* 0x000fe2000f8e003f */
[----:B------:R-:W-:Y:S01]  /*44d0*/  UMOV UR16, UR37 ;  /* 0x0000002500107c82 */ /* 0x000fe20008000000 */
[----:B------:R-:W-:Y:S02]  /*44e0*/  UISETP.LT.U32.AND.EX UP4, UPT, UR26, UR15, UPT, UP4 ;  /* 0x0000000f1a00728c */ /* 0x000fe4000bf81140 */
[----:B------:R-:W-:-:S02]  /*44f0*/  UIMAD.WIDE.U32.X UR16, UR23, UR39, UR16, UP5 ;  /* 0x00000027171072a5 */ /* 0x000fc4000a8e0410 */
[----:B------:R-:W-:Y:S02]  /*4500*/  UISETP.LT.U32.AND.EX UP1, UPT, UR13, UR25, UPT, UP1 ;  /* 0x000000190d00728c */ /* 0x000fe4000bf21110 */
[----:B------:R-:W-:Y:S02]  /*4510*/  UIADD3.X UR21, URZ, URZ, URZ, UP6, !UPT ;  /* 0x0000003f3f157290 */ /* 0x000fe4000b7fe43f */
[----:B------:R-:W-:Y:S02]  /*4520*/  UIADD3 UR15, UP5, UR31, UR28, URZ ;  /* 0x0000001c1f0f7290 */ /* 0x000fe4000ffbe03f */
[----:B------:R-:W-:Y:S02]  /*4530*/  UISETP.LT.U32.AND UP0, UPT, UR35, UR20, UPT ;  /* 0x000000142300728c */ /* 0x000fe4000bf01070 */
[----:B------:R-:W-:Y:S01]  /*4540*/  UIADD3 UR25, UP6, URZ, UR30, URZ ;  /* 0x0000001e3f197290 */ /* 0x000fe2000ffde03f */
[----:B------:R-:W-:Y:S01]  /*4550*/  UMOV UR20, UR29 ;  /* 0x0000001d00147c82 */ /* 0x000fe20008000000 */
[----:B------:R-:W-:-:S02]  /*4560*/  UISETP.LT.U32.AND.EX UP3, UPT, UR41, UR34, UPT, UP3 ;  /* 0x000000222900728c */ /* 0x000fc4000bf61130 */
[----:B------:R-:W-:Y:S02]  /*4570*/  UIMAD.WIDE.U32.X UR20, UR27, UR27, UR20, UP5 ;  /* 0x0000001b1b1472a5 */ /* 0x000fe4000a8e0414 */
[----:B------:R-:W-:Y:S02]  /*4580*/  UISETP.LT.U32.AND UP5, UPT, UR25, UR30, UPT ;  /* 0x0000001e1900728c */ /* 0x000fe4000bfa1070 */
[----:B------:R-:W-:Y:S02]  /*4590*/  UIADD3.X UR30, UR30, UR15, URZ, UP6, !UPT ;  /* 0x0000000f1e1e7290 */ /* 0x000fe4000b7fe43f */
[----:B------:R-:W-:Y:S02]  /*45a0*/  USEL UR31, URZ, 0x1, !UP1 ;  /* 0x000000013f1f7887 */ /* 0x000fe4000c800000 */
[----:B------:R-:W-:Y:S02]  /*45b0*/  USEL UR29, URZ, 0x1, !UP2 ;  /* 0x000000013f1d7887 */ /* 0x000fe4000d000000 */
[----:B------:R-:W-:-:S02]  /*45c0*/  UISETP.LT.U32.AND.EX UP0, UPT, UR46, UR36, UPT, UP0 ;  /* 0x000000242e00728c */ /* 0x000fc4000bf01100 */
[----:B------:R-:W-:Y:S02]  /*45d0*/  UISETP.LT.U32.AND.EX UP5, UPT, UR30, UR15, UPT, UP5 ;  /* 0x0000000f1e00728c */ /* 0x000fe4000bfa1150 */
[----:B------:R-:W-:Y:S02]  /*45e0*/  USEL UR15, URZ, 0x1, !UP4 ;  /* 0x000000013f0f7887 */ /* 0x000fe4000e000000 */
[----:B------:R-:W-:Y:S02]  /*45f0*/  USEL UR34, URZ, 0x1, !UP3 ;  /* 0x000000013f227887 */ /* 0x000fe4000d800000 */
[----:B------:R-:W-:Y:S02]  /*4600*/  UIADD3 UR11, UP1, UP2, -UR31, UR11, -UR13 ;  /* 0x0000000b1f0b7290 */ /* 0x000fe4000fa3e90d */
[----:B------:R-:W-:Y:S02]  /*4610*/  UIADD3 UR29, UP3, UP4, -UR29, UR10, -UR12 ;  /* 0x0000000a1d1d7290 */ /* 0x000fe4000fc7e90c */
[----:B------:R-:W-:-:S02]  /*4620*/  USEL UR31, URZ, 0x1, !UP0 ;  /* 0x000000013f1f7887 */ /* 0x000fc4000c000000 */
[----:B------:R-:W-:Y:S01]  /*4630*/  USEL UR10, URZ, 0x1, !UP5 ;  /* 0x000000013f0a7887 */ /* 0x000fe2000e800000 */
[----:B------:R-:W-:Y:S01]  /*4640*/  UMOV UR28, 0xffffffff ;  /* 0xffffffff001c7882 */ /* 0x000fe20000000000 */
[----:B------:R-:W-:Y:S02]  /*4650*/  UIADD3 UR15, UP0, UP5, -UR15, UR14, -UR26 ;  /* 0x0000000e0f0f7290 */ /* 0x000fe4000fd1e91a */
[----:B------:R-:W-:Y:S02]  /*4660*/  UIADD3.X UR13, UR28, -0x1, UR13, UP1, UP2 ;  /* 0xffffffff1c0d7890 */ /* 0x000fe40008fe440d */
[----:B------:R-:W-:Y:S02]  /*4670*/  UIADD3 UR34, UP1, UP2, -UR34, UR40, -UR41 ;  /* 0x0000002822227290 */ /* 0x000fe4000fa3e929 */
[----:B------:R-:W-:Y:S02]  /*4680*/  UIADD3.X UR26, UR28, -0x1, UR26, UP0, UP5 ;  /* 0xffffffff1c1a7890 */ /* 0x000fe400087ea41a */
[----:B------:R-:W-:-:S02]  /*4690*/  UISETP.LT.U32.AND UP0, UPT, UR18, UR11, UPT ;  /* 0x0000000b1200728c */ /* 0x000fc4000bf01070 */
[----:B------:R-:W-:Y:S02]  /*46a0*/  UIADD3.X UR41, UR28, -0x1, UR41, UP1, UP2 ;  /* 0xffffffff1c297890 */ /* 0x000fe40008fe4429 */
[----:B------:R-:W-:Y:S02]  /*46b0*/  UIADD3.X UR12, UR28, -0x1, UR12, UP3, UP4 ;  /* 0xffffffff1c0c7890 */ /* 0x000fe40009fe840c */
[----:B------:R-:W-:Y:S02]  /*46c0*/  UISETP.LT.U32.AND UP1, UPT, UR42, UR29, UPT ;  /* 0x0000001d2a00728c */ /* 0x000fe4000bf21070 */
[----:B------:R-:W-:Y:S02]  /*46d0*/  UIADD3 UR31, UP3, UP4, -UR31, UR35, -UR46 ;  /* 0x000000231f1f7290 */ /* 0x000fe4000fc7e92e */
[----:B------:R-:W-:Y:S02]  /*46e0*/  UISETP.LT.U32.AND.EX UP0, UPT, UR19, UR13, UPT, UP0 ;  /* 0x0000000d1300728c */ /* 0x000fe4000bf01100 */
[----:B------:R-:W-:-:S02]  /*46f0*/  UIADD3 UR25, UP5, UP6, -UR10, UR25, -UR30 ;  /* 0x000000190a197290 */ /* 0x000fc4000febe91e */
[----:B------:R-:W-:Y:S02]  /*4700*/  UISETP.LT.U32.AND UP2, UPT, UR32, UR15, UPT ;  /* 0x0000000f2000728c */ /* 0x000fe4000bf41070 */
[----:B------:R-:W-:Y:S02]  /*4710*/  UISETP.LT.U32.AND.EX UP1, UPT, UR43, UR12, UPT, UP1 ;  /* 0x0000000c2b00728c */ /* 0x000fe4000bf21110 */
[----:B------:R-:W-:Y:S02]  /*4720*/  UIADD3.X UR46, UR28, -0x1, UR46, UP3, UP4 ;  /* 0xffffffff1c2e7890 */ /* 0x000fe40009fe842e */
[----:B------:R-:W-:Y:S02]  /*4730*/  USEL UR52, URZ, 0x1, !UP0 ;  /* 0x000000013f347887 */ /* 0x000fe4000c000000 */
[----:B------:R-:W-:Y:S02]  /*4740*/  UISETP.LT.U32.AND UP4, UPT, UR44, UR34, UPT ;  /* 0x000000222c00728c */ /* 0x000fe4000bf81070 */
[----:B------:R-:W-:-:S02]  /*4750*/  UIADD3.X UR28, UR28, -0x1, UR30, UP5, UP6 ;  /* 0xffffffff1c1c7890 */ /* 0x000fc4000afec41e */
        /* <DEDUP_REMOVED lines=14> */
[----:B------:R-:W-:Y:S02]  /*4840*/  USEL UR30, URZ, 0xffffffff, !UP2 ;  /* 0xffffffff3f1e7887 */ /* 0x000fe4000d000000 */
[----:B------:R-:W-:Y:S02]  /*4850*/  UIADD3 UR10, UP1, UP0, UR35, UR42, -UR29 ;  /* 0x0000002a230a7290 */ /* 0x000fe4000f83e81d */
[----:B------:R-:W-:Y:S02]  /*4860*/  UIADD3 UR18, UP4, UP6, UR18, UR32, -UR15 ;  /* 0x0000002012127290 */ /* 0x000fe4000fe9e80f */
[----:B------:R-:W-:-:S02]  /*4870*/  USEL UR36, URZ, 0x1, !UP3 ;  /* 0x000000013f247887 */ /* 0x000fc4000d800000 */
[----:B------:R-:W-:Y:S02]  /*4880*/  USEL UR15, URZ, 0x1, !UP5 ;  /* 0x000000013f0f7887 */ /* 0x000fe4000e800000 */
[----:B------:R-:W-:Y:S02]  /*4890*/  USEL UR29, URZ, 0xffffffff, !UP5 ;  /* 0xffffffff3f1d7887 */ /* 0x000fe4000e800000 */
[----:B------:R-:W-:Y:S02]  /*48a0*/  UIADD3.X UR14, UR14, UR43, ~UR12, UP1, UP0 ;  /* 0x0000002b0e0e7290 */ /* 0x000fe40008fe0c0c */
[----:B------:R-:W-:Y:S02]  /*48b0*/  UIADD3.X UR30, UR30, UR33, ~UR26, UP4, UP6 ;  /* 0x000000211e1e7290 */ /* 0x000fe4000a7ecc1a */
[----:B------:R-:W-:Y:S02]  /*48c0*/  USEL UR11, URZ, 0xffffffff, !UP3 ;  /* 0xffffffff3f0b7887 */ /* 0x000fe4000d800000 */
[----:B------:R-:W-:-:S02]  /*48d0*/  UIADD3 UR36, UP0, UP1, UR36, UR16, -UR31 ;  /* 0x0000001024247290 */ /* 0x000fc4000f91e81f */
[----:B------:R-:W-:Y:S02]  /*48e0*/  UIADD3 UR15, UP5, UP4, UR15, UR20, -UR25 ;  /* 0x000000140f0f7290 */ /* 0x000fe4000fcbe819 */
[----:B------:R-:W-:Y:S02]  /*48f0*/  UIADD3 UR37, UP2, UP3, UR37, UR44, -UR34 ;  /* 0x0000002c25257290 */ /* 0x000fe4000fb5e822 */
[----:B------:R-:W-:Y:S02]  /*4900*/  UIADD3.X UR11, UR11, UR17, ~UR46, UP0, UP1 ;  /* 0x000000110b0b7290 */ /* 0x000fe400087e2c2e */
[----:B------:R-:W-:Y:S02]  /*4910*/  UIADD3.X UR29, UR29, UR21, ~UR28, UP5, UP4 ;  /* 0x000000151d1d7290 */ /* 0x000fe4000afe8c1c */
[----:B------:R-:W-:Y:S02]  /*4920*/  UIADD3.X UR19, UR19, UR45, ~UR41, UP2, UP3 ;  /* 0x0000002d13137290 */ /* 0x000fe400097e6c29 */
[----:B------:R-:W-:-:S02]  /*4930*/  UISETP.GE.U32.AND UP1, UPT, UR37, UR52, UPT ;  /* 0x000000342500728c */ /* 0x000fc4000bf26070 */
[----:B------:R-:W-:Y:S02]  /*4940*/  UIADD3 UR21, UP4, UR15, UR36, URZ ;  /* 0x000000240f157290 */ /* 0x000fe4000ff9e03f */
[----:B------:R-:W-:Y:S02]  /*4950*/  UIADD3 UR16, UP2, UR10, UR10, URZ ;  /* 0x0000000a0a107290 */ /* 0x000fe4000ff5e03f */
[----:B------:R-:W-:Y:S02]  /*4960*/  UIADD3 UR12, UP0, UR52, UR52, URZ ;  /* 0x00000034340c7290 */ /* 0x000fe4000ff1e03f */
[----:B------:R-:W-:Y:S02]  /*4970*/  UISETP.GE.U32.AND.EX UP1, UPT, UR19, UR13, UPT, UP1 ;  /* 0x0000000d1300728c */ /* 0x000fe4000bf26110 */
[----:B------:R-:W-:Y:S02]  /*4980*/  UIADD3.X UR17, UR29, UR11, URZ, UP4, !UPT ;  /* 0x0000000b1d117290 */ /* 0x000fe4000a7fe43f */
[----:B------:R-:W-:-:S02]  /*4990*/  UISETP.GT.U32.AND UP4, UPT, UR21, URZ, UPT ;  /* 0x0000003f1500728c */ /* 0x000fc4000bf84070 */
[----:B------:R-:W-:Y:S02]  /*49a0*/  UIADD3.X UR20, UR14, UR14, URZ, UP2, !UPT ;  /* 0x0000000e0e147290 */ /* 0x000fe400097fe43f */
[----:B------:R-:W-:Y:S02]  /*49b0*/  UISETP.LT.U32.AND UP3, UPT, UR16, UR10, UPT ;  /* 0x0000000a1000728c */ /* 0x000fe4000bf61070 */
[----:B------:R-:W-:Y:S02]  /*49c0*/  UISETP.GT.U32.AND UP2, UPT, UR16, URZ, UPT ;  /* 0x0000003f1000728c */ /* 0x000fe4000bf44070 */
[----:B------:R-:W-:Y:S02]  /*49d0*/  UIADD3.X UR10, UR13, UR13, URZ, UP0, !UPT ;  /* 0x0000000d0d0a7290 */ /* 0x000fe400087fe43f */
[----:B------:R-:W-:Y:S02]  /*49e0*/  UISETP.GT.U32.AND UP5, UPT, UR12, URZ, UPT ;  /* 0x0000003f0c00728c */ /* 0x000fe4000bfa4070 */
[----:B------:R-:W-:-:S02]  /*49f0*/  USEL UR25, URZ, 0x1, UP1 ;  /* 0x000000013f197887 */ /* 0x000fc40008800000 */
[----:B------:R-:W-:Y:S02]  /*4a00*/  USEL UR51, URZ, 0xffffffff, UP1 ;  /* 0xffffffff3f337887 */ /* 0x000fe40008800000 */
[----:B------:R-:W-:Y:S02]  /*4a10*/  UISETP.LT.U32.AND UP1, UPT, UR21, UR15, UPT ;  /* 0x0000000f1500728c */ /* 0x000fe4000bf21070 */
[----:B------:R-:W-:Y:S02]  /*4a20*/  UISETP.GT.U32.AND.EX UP4, UPT, UR17, -0x1, UPT, UP4 ;  /* 0xffffffff1100788c */ /* 0x000fe4000bf84140 */
[----:B------:R-:W-:Y:S02]  /*4a30*/  UISETP.LT.U32.AND UP0, UPT, UR12, UR52, UPT ;  /* 0x000000340c00728c */ /* 0x000fe4000bf01070 */
[----:B------:R-:W-:Y:S02]  /*4a40*/  UISETP.GT.U32.AND.EX UP2, UPT, UR20, -0x1, UPT, UP2 ;  /* 0xffffffff1400788c */ /* 0x000fe4000bf44120 */
[----:B------:R-:W-:-:S02]  /*4a50*/  UISETP.GT.U32.AND.EX UP5, UPT, UR10, -0x1, UPT, UP5 ;  /* 0xffffffff0a00788c */ /* 0x000fc4000bfa4150 */
[----:B------:R-:W-:Y:S02]  /*4a60*/  UISETP.LT.U32.OR.EX UP1, UPT, UR17, UR29, UP4, UP1 ;  /* 0x0000001d1100728c */ /* 0x000fe4000a721510 */
[----:B------:R-:W-:Y:S02]  /*4a70*/  UISETP.LT.U32.OR.EX UP2, UPT, UR20, UR14, UP2, UP3 ;  /* 0x0000000e1400728c */ /* 0x000fe40009741530 */
[----:B------:R-:W-:Y:S02]  /*4a80*/  UISETP.LT.U32.OR.EX UP0, UPT, UR10, UR13, UP5, UP0 ;  /* 0x0000000d0a00728c */ /* 0x000fe4000af01500 */
[----:B------:R-:W-:Y:S02]  /*4a90*/  UIADD3 UR37, UP3, UP5, UR25, UR37, -UR52 ;  /* 0x0000002519257290 */ /* 0x000fe4000fd7e834 */
[----:B------:R-:W-:Y:S02]  /*4aa0*/  USEL UR15, URZ, 0x1, !UP1 ;  /* 0x000000013f0f7887 */ /* 0x000fe4000c800000 */
[----:B------:R-:W-:-:S02]  /*4ab0*/  USEL UR26, URZ, 0x1, !UP2 ;  /* 0x000000013f1a7887 */ /* 0x000fc4000d000000 */
[----:B------:R-:W-:Y:S02]  /*4ac0*/  UIADD3.X UR51, UR51, UR19, ~UR13, UP3, UP5 ;  /* 0x0000001333337290 */ /* 0x000fe40009feac0d */
[----:B------:R-:W-:Y:S02]  /*4ad0*/  USEL UR19, URZ, 0xffffffff, !UP1 ;  /* 0xffffffff3f137887 */ /* 0x000fe4000c800000 */
[----:B------:R-:W-:Y:S02]  /*4ae0*/  UIADD3 UR15, UP3, -UR15, UR21, URZ ;  /* 0x000000150f0f7290 */ /* 0x000fe4000ff7e13f */
[----:B------:R-:W-:Y:S02]  /*4af0*/  USEL UR28, URZ, 0xffffffff, !UP2 ;  /* 0xffffffff3f1c7887 */ /* 0x000fe4000d000000 */
[----:B------:R-:W-:Y:S02]  /*4b00*/  UIADD3 UR16, UP1, -UR26, UR16, URZ ;  /* 0x000000101a107290 */ /* 0x000fe4000ff3e13f */
[----:B------:R-:W-:-:S02]  /*4b10*/  USEL UR25, URZ, 0x1, !UP0 ;  /* 0x000000013f197887 */ /* 0x000fc4000c000000 */
[----:B------:R-:W-:Y:S02]  /*4b20*/  UIADD3.X UR17, ~UR19, UR17, URZ, UP3, !UPT ;  /* 0x0000001113117290 */ /* 0x000fe40009ffe53f */
[----:B------:R-:W-:Y:S02]  /*4b30*/  UIADD3 UR36, UP3, UR15, UR36, URZ ;  /* 0x000000240f247290 */ /* 0x000fe4000ff7e03f */
[----:B------:R-:W-:Y:S02]  /*4b40*/  USEL UR14, URZ, 0xffffffff, !UP0 ;  /* 0xffffffff3f0e7887 */ /* 0x000fe4000c000000 */
[----:B------:R-:W-:Y:S02]  /*4b50*/  UIADD3.X UR21, ~UR28, UR20, URZ, UP1, !UPT ;  /* 0x000000141c157290 */ /* 0x000fe40008ffe53f */
[----:B------:R-:W-:Y:S02]  /*4b60*/  UISETP.GE.U32.AND UP0, UPT, UR37, UR52, UPT ;  /* 0x000000342500728c */ /* 0x000fe4000bf06070 */
[----:B------:R-:W-:-:S02]  /*4b70*/  UIADD3 UR20, UP1, UP2, UR16, UR12, -UR25 ;  /* 0x0000000c10147290 */ /* 0x000fc4000fa3e819 */
[----:B------:R-:W-:Y:S02]  /*4b80*/  UIADD3.X UR11, UR17, UR11, URZ, UP3, !UPT ;  /* 0x0000000b110b7290 */ /* 0x000fe40009ffe43f */
[----:B------:R-:W-:Y:S02]  /*4b90*/  UISETP.GT.U32.AND UP5, UPT, UR36, URZ, UPT ;  /* 0x0000003f2400728c */ /* 0x000fe4000bfa4070 */
[----:B------:R-:W-:Y:S02]  /*4ba0*/  UISETP.GE.U32.AND.EX UP0, UPT, UR51, UR13, UPT, UP0 ;  /* 0x0000000d3300728c */ /* 0x000fe4000bf06100 */
[----:B------:R-:W-:Y:S02]  /*4bb0*/  UIADD3.X UR19, UR21, UR10, ~UR14, UP1, UP2 ;  /* 0x0000000a15137290 */ /* 0x000fe40008fe4c0e */
[----:B------:R-:W-:Y:S02]  /*4bc0*/  UISETP.GT.U32.AND UP2, UPT, UR20, URZ, UPT ;  /* 0x0000003f1400728c */ /* 0x000fe4000bf44070 */
[----:B------:R-:W-:-:S02]  /*4bd0*/  UISETP.LT.U32.AND UP1, UPT, UR36, UR15, UPT ;  /* 0x0000000f2400728c */ /* 0x000fc4000bf21070 */
[----:B------:R-:W-:Y:S02]  /*4be0*/  UISETP.GT.U32.AND.EX UP5, UPT, UR11, -0x1, UPT, UP5 ;  /* 0xffffffff0b00788c */ /* 0x000fe4000bfa4150 */
[----:B------:R-:W-:Y:S02]  /*4bf0*/  USEL UR25, URZ, 0x1, UP0 ;  /* 0x000000013f197887 */ /* 0x000fe40008000000 */
[----:B------:R-:W-:Y:S02]  /*4c00*/  USEL UR12, URZ, 0xffffffff, UP0 ;  /* 0xffffffff3f0c7887 */ /* 0x000fe40008000000 */
[----:B------:R-:W-:Y:S02]  /*4c10*/  UISETP.LT.U32.AND UP0, UPT, UR20, UR16, UPT ;  /* 0x000000101400728c */ /* 0x000fe4000bf01070 */
[----:B------:R-:W-:Y:S02]  /*4c20*/  UISETP.GT.U32.AND.EX UP2, UPT, UR19, -0x1, UPT, UP2 ;  /* 0xffffffff1300788c */ /* 0x000fe4000bf44120 */
[----:B------:R-:W-:-:S02]  /*4c30*/  UISETP.LT.U32.OR.EX UP1, UPT, UR11, UR17, UP5, UP1 ;  /* 0x000000110b00728c */ /* 0x000fc4000af21510 */
[----:B------:R-:W-:Y:S02]  /*4c40*/  UISETP.LT.U32.OR.EX UP0, UPT, UR19, UR21, UP2, UP0 ;  /* 0x000000151300728c */ /* 0x000fe40009701500 */
[----:B------:R-:W-:Y:S02]  /*4c50*/  USEL UR14, URZ, 0x1, !UP1 ;  /* 0x000000013f0e7887 */ /* 0x000fe4000c800000 */
[----:B------:R-:W-:Y:S02]  /*4c60*/  USEL UR16, URZ, 0x1, !UP0 ;  /* 0x000000013f107887 */ /* 0x000fe4000c000000 */
[----:B------:R-:W-:Y:S02]  /*4c70*/  USEL UR15, URZ, 0xffffffff, !UP1 ;  /* 0xffffffff3f0f7887 */ /* 0x000fe4000c800000 */
[----:B------:R-:W-:Y:S02]  /*4c80*/  UIADD3 UR14, UP1, -UR14, UR36, URZ ;  /* 0x000000240e0e7290 */ /* 0x000fe4000ff3e13f */
[----:B------:R-:W-:-:S02]  /*4c90*/  USEL UR17, URZ, 0xffffffff, !UP0 ;  /* 0xffffffff3f117887 */ /* 0x000fc4000c000000 */
[----:B------:R-:W-:Y:S02]  /*4ca0*/  UIADD3 UR16, UP0, -UR16, UR20, URZ ;  /* 0x0000001410107290 */ /* 0x000fe4000ff1e13f */
[----:B------:R-:W-:Y:S02]  /*4cb0*/  UIADD3.X UR15, ~UR15, UR11, URZ, UP1, !UPT ;  /* 0x0000000b0f0f7290 */ /* 0x000fe40008ffe53f */
[----:B------:R-:W-:Y:S02]  /*4cc0*/  UIADD3 UR10, UP2, UR14, UR18, URZ ;  /* 0x000000120e0a7290 */ /* 0x000fe4000ff5e03f */
[----:B------:R-:W-:Y:S02]  /*4cd0*/  UIADD3.X UR17, ~UR17, UR19, URZ, UP0, !UPT ;  /* 0x0000001311117290 */ /* 0x000fe400087fe53f */
[----:B------:R-:W-:Y:S02]  /*4ce0*/  UIADD3.X UR11, UR15, UR30, URZ, UP2, !UPT ;  /* 0x0000001e0f0b7290 */ /* 0x000fe400097fe43f */
[----:B------:R-:W-:-:S02]  /*4cf0*/  UISETP.GT.U32.AND UP0, UPT, UR10, URZ, UPT ;  /* 0x0000003f0a00728c */ /* 0x000fc4000bf04070 */
[----:B------:R-:W-:Y:S02]  /*4d00*/  UISETP.GE.U32.AND UP1, UPT, UR16, UR18, UPT ;  /* 0x000000121000728c */ /* 0x000fe4000bf26070 */
[----:B------:R-:W-:Y:S02]  /*4d10*/  UISETP.LT.U32.AND UP2, UPT, UR10, UR14, UPT ;  /* 0x0000000e0a00728c */ /* 0x000fe4000bf41070 */
[----:B------:R-:W-:Y:S02]  /*4d20*/  UISETP.GT.U32.AND.EX UP0, UPT, UR11, -0x1, UPT, UP0 ;  /* 0xffffffff0b00788c */ /* 0x000fe4000bf04100 */
[----:B------:R-:W-:Y:S02]  /*4d30*/  UISETP.GE.U32.AND.EX UP1, UPT, UR17, UR30, UPT, UP1 ;  /* 0x0000001e1100728c */ /* 0x000fe4000bf26110 */
[----:B------:R-:W-:Y:S02]  /*4d40*/  UISETP.LT.U32.OR.EX UP0, UPT, UR11, UR15, UP0, UP2 ;  /* 0x0000000f0b00728c */ /* 0x000fe40008701520 */
[----:B------:R-:W-:-:S02]  /*4d50*/  USEL UR48, URZ, 0x1, UP1 ;  /* 0x000000013f307887 */ /* 0x000fc40008800000 */
[----:B------:R-:W-:Y:S02]  /*4d60*/  USEL UR50, URZ, 0x1, !UP0 ;  /* 0x000000013f327887 */ /* 0x000fe4000c000000 */
[----:B------:R-:W-:Y:S02]  /*4d70*/  USEL UR43, URZ, 0xffffffff, UP1 ;  /* 0xffffffff3f2b7887 */ /* 0x000fe40008800000 */
[----:B------:R-:W-:Y:S02]  /*4d80*/  USEL UR49, URZ, 0xffffffff, !UP0 ;  /* 0xffffffff3f317887 */ /* 0x000fe4000c000000 */
[----:B------:R-:W-:Y:S02]  /*4d90*/  UIADD3 UR52, UP3, UP4, UR25, UR37, -UR52 ;  /* 0x0000002519347290 */ /* 0x000fe4000fc7e834 */
[----:B------:R-:W-:Y:S02]  /*4da0*/  UIADD3 UR48, UP1, UP2, UR48, UR16, -UR18 ;  /* 0x0000001030307290 */ /* 0x000fe4000fa3e812 */
[----:B------:R-:W-:-:S02]  /*4db0*/  UIADD3 UR50, UP0, -UR50, UR10, URZ ;  /* 0x0000000a32327290 */ /* 0x000fc4000ff1e13f */
[----:B------:R-:W-:Y:S02]  /*4dc0*/  UIADD3.X UR51, UR12, UR51, ~UR13, UP3, UP4 ;  /* 0x000000330c337290 */ /* 0x000fe40009fe8c0d */
[----:B------:R-:W-:Y:S02]  /*4dd0*/  UIADD3.X UR43, UR43, UR17, ~UR30, UP1, UP2 ;  /* 0x000000112b2b7290 */ /* 0x000fe40008fe4c1e */
[----:B------:R-:W-:Y:S01]  /*4de0*/  UIADD3.X UR49, ~UR49, UR11, URZ, UP0, !UPT ;  /* 0x0000000b31317290 */ /* 0x000fe200087fe53f */
[----:B------:R-:W-:Y:S11]  /*4df0*/  @P0 BRA `(.L_x_48) ;  /* 0x0000001000040947 */ /* 0x000ff60003800000 */
[----:B------:R-:W-:Y:S02]  /*4e00*/  UIMAD.WIDE.U32 UR16, UR4, UR24, URZ ;  /* 0x00000018041072a5 */ /* 0x000fe4000f8e003f */
[----:B------:R-:W-:Y:S02]  /*4e10*/  UIMAD.WIDE.U32 UR14, UR9, UR24, URZ ;  /* 0x00000018090e72a5 */ /* 0x000fe4000f8e003f */
[----:B------:R-:W-:Y:S02]  /*4e20*/  UIMAD.WIDE.U32 UR16, UP2, UR27, UR9, UR16 ;  /* 0x000000091b1072a5 */ /* 0x000fe4000f840010 */
[----:B------:R-:W-:Y:S02]  /*4e30*/  UIADD3 UR25, UP1, URZ, UR14, URZ ;  /* 0x0000000e3f197290 */ /* 0x000fe4000ff3e03f */
[----:B------:R-:W-:Y:S02]  /*4e40*/  UIADD3 UR15, UP3, UR15, UR16, URZ ;  /* 0x000000100f0f7290 */ /* 0x000fe4000ff7e03f */
[----:B------:R-:W-:-:S02]  /*4e50*/  UIMAD.WIDE.U32 UR10, UR6, UR22, URZ ;  /* 0x00000016060a72a5 */ /* 0x000fc4000f8e003f */
[----:B------:R-:W-:Y:S02]  /*4e60*/  UISETP.LT.U32.AND UP0, UPT, UR25, UR14, UPT ;  /* 0x0000000e1900728c */ /* 0x000fe4000bf01070 */
[----:B------:R-:W-:Y:S02]  /*4e70*/  UIADD3.X UR18, UR15, UR14, URZ, UP1, !UPT ;  /* 0x0000000e0f127290 */ /* 0x000fe40008ffe43f */
[----:B------:R-:W-:Y:S02]  /*4e80*/  UIMAD.WIDE.U32 UR12, UR8, UR22, URZ ;  /* 0x00000016080c72a5 */ /* 0x000fe4000f8e003f */
[----:B------:R-:W-:Y:S02]  /*4e90*/  UIMAD.WIDE.U32 UR10, UP1, UR39, UR8, UR10 ;  /* 0x00000008270a72a5 */ /* 0x000fe4000f82000a */
[----:B------:R-:W-:Y:S02]  /*4ea0*/  UISETP.LT.U32.AND.EX UP0, UPT, UR18, UR15, UPT, UP0 ;  /* 0x0000000f1200728c */ /* 0x000fe4000bf01100 */
[----:B------:R-:W-:-:S02]  /*4eb0*/  UIADD3.X UR15, URZ, URZ, URZ, UP2, !UPT ;  /* 0x0000003f3f0f7290 */ /* 0x000fc400097fe43f */
[----:B------:R-:W-:Y:S02]  /*4ec0*/  UIADD3 UR19, UP6, URZ, UR12, URZ ;  /* 0x0000000c3f137290 */ /* 0x000fe4000ffde03f */
[----:B------:R-:W-:Y:S02]  /*4ed0*/  UIADD3 UR10, UP2, UR13, UR10, URZ ;  /* 0x0000000a0d0a7290 */ /* 0x000fe4000ff5e03f */
[----:B------:R-:W-:Y:S01]  /*4ee0*/  USEL UR16, URZ, 0x1, !UP0 ;  /* 0x000000013f107887 */ /* 0x000fe2000c000000 */
[----:B------:R-:W-:Y:S01]  /*4ef0*/  UMOV UR14, UR17 ;  /* 0x00000011000e7c82 */ /* 0x000fe20008000000 */
[----:B------:R-:W-:Y:S02]  /*4f00*/  UISETP.LT.U32.AND UP0, UPT, UR19, UR12, UPT ;  /* 0x0000000c1300728c */ /* 0x000fe4000bf01070 */
[----:B------:R-:W-:Y:S02]  /*4f10*/  UIADD3.X UR17, UR10, UR12, URZ, UP6, !UPT ;  /* 0x0000000c0a117290 */ /* 0x000fe4000b7fe43f */
[----:B------:R-:W-:-:S02]  /*4f20*/  UIADD3 UR16, UP4, UP5, -UR16, UR25, -UR18 ;  /* 0x0000001910107290 */ /* 0x000fc4000fd9e912 */
[----:B------:R-:W-:Y:S02]  /*4f30*/  UISETP.LT.U32.AND.EX UP0, UPT, UR17, UR10, UPT, UP0 ;  /* 0x0000000a1100728c */ /* 0x000fe4000bf01100 */
[----:B------:R-:W-:Y:S01]  /*4f40*/  UIMAD.WIDE.U32.X UR14, UR27, UR4, UR14, UP3 ;  /* 0x000000041b0e72a5 */ /* 0x000fe200098e040e */
[----:B------:R-:W-:Y:S01]  /*4f50*/  UMOV UR53, 0xffffffff ;  /* 0xffffffff00357882 */ /* 0x000fe20000000000 */
[----:B------:R-:W-:Y:S02]  /*4f60*/  USEL UR25, URZ, 0x1, !UP0 ;  /* 0x000000013f197887 */ /* 0x000fe4000c000000 */
[----:B------:R-:W-:Y:S02]  /*4f70*/  UIADD3.X UR18, UR53, -0x1, UR18, UP4, UP5 ;  /* 0xffffffff35127890 */ /* 0x000fe4000a7ea412 */
[----:B------:R-:W-:Y:S02]  /*4f80*/  UISETP.LT.U32.AND UP0, UPT, UR14, UR16, UPT ;  /* 0x000000100e00728c */ /* 0x000fe4000bf01070 */
[----:B------:R-:W-:-:S02]  /*4f90*/  UIADD3.X UR13, URZ, URZ, URZ, UP1, !UPT ;  /* 0x0000003f3f0d7290 */ /* 0x000fc40008ffe43f */
[----:B------:R-:W-:Y:S01]  /*4fa0*/  UIADD3 UR25, UP4, UP5, -UR25, UR19, -UR17 ;  /* 0x0000001319197290 */ /* 0x000fe2000fd9e911 */
[----:B------:R-:W-:Y:S01]  /*4fb0*/  UMOV UR12, UR11 ;  /* 0x0000000b000c7c82 */ /* 0x000fe20008000000 */
[----:B------:R-:W-:Y:S02]  /*4fc0*/  UISETP.LT.U32.AND.EX UP0, UPT, UR15, UR18, UPT, UP0 ;  /* 0x000000120f00728c */ /* 0x000fe4000bf01100 */
[----:B------:R-:W-:Y:S02]  /*4fd0*/  UIMAD.WIDE.U32.X UR12, UR39, UR6, UR12, UP2 ;  /* 0x00000006270c72a5 */ /* 0x000fe400090e040c */
[----:B------:R-:W-:Y:S02]  /*4fe0*/  UIADD3.X UR11, UR53, -0x1, UR17, UP4, UP5 ;  /* 0xffffffff350b7890 */ /* 0x000fe4000a7ea411 */
[----:B------:R-:W-:Y:S02]  /*4ff0*/  USEL UR17, URZ, 0x1, !UP0 ;  /* 0x000000013f117887 */ /* 0x000fe4000c000000 */
[----:B------:R-:W-:-:S02]  /*5000*/  UISETP.LT.U32.AND UP2, UPT, UR12, UR25, UPT ;  /* 0x000000190c00728c */ /* 0x000fc4000bf41070 */
[----:B------:R-:W-:Y:S02]  /*5010*/  UIADD3 UR16, UP4, UP5, UR17, UR14, -UR16 ;  /* 0x0000000e11107290 */ /* 0x000fe4000fd9e810 */
[----:B------:R-:W-:Y:S02]  /*5020*/  USEL UR14, URZ, 0xffffffff, !UP0 ;  /* 0xffffffff3f0e7887 */ /* 0x000fe4000c000000 */
[----:B------:R-:W-:Y:S02]  /*5030*/  UISETP.LT.U32.AND.EX UP0, UPT, UR13, UR11, UPT, UP2 ;  /* 0x0000000b0d00728c */ /* 0x000fe4000bf01120 */
[----:B------:R-:W-:Y:S02]  /*5040*/  UIMAD.WIDE.U32 UR28, UR6, UR38, URZ ;  /* 0x00000026061c72a5 */ /* 0x000fe4000f8e003f */
[----:B------:R-:W-:Y:S02]  /*5050*/  USEL UR17, URZ, 0x1, !UP0 ;  /* 0x000000013f117887 */ /* 0x000fe4000c000000 */
[----:B------:R-:W-:-:S02]  /*5060*/  UIMAD.WIDE.U32 UR30, UR7, UR24, URZ ;  /* 0x00000018071e72a5 */ /* 0x000fc4000f8e003f */
[----:B------:R-:W-:Y:S02]  /*5070*/  UIADD3.X UR14, UR14, UR15, ~UR18, UP4, UP5 ;  /* 0x0000000f0e0e7290 */ /* 0x000fe4000a7eac12 */
[----:B------:R-:W-:Y:S02]  /*5080*/  USEL UR15, URZ, 0xffffffff, !UP0 ;  /* 0xffffffff3f0f7887 */ /* 0x000fe4000c000000 */
[----:B------:R-:W-:Y:S02]  /*5090*/  UIADD3 UR12, UP0, UP6, UR17, UR12, -UR25 ;  /* 0x0000000c110c7290 */ /* 0x000fe4000fe1e819 */
[----:B------:R-:W-:Y:S02]  /*50a0*/  UIMAD.WIDE.U32 UR34, UR8, UR38, URZ ;  /* 0x00000026082272a5 */ /* 0x000fe4000f8e003f */
[----:B------:R-:W-:Y:S02]  /*50b0*/  UIMAD.WIDE.U32 UR28, UP1, UR23, UR8, UR28 ;  /* 0x00000008171c72a5 */ /* 0x000fe4000f82001c */
[----:B------:R-:W-:-:S02]  /*50c0*/  UIMAD.WIDE.U32 UR30, UP2, UR27, UR5, UR30 ;  /* 0x000000051b1e72a5 */ /* 0x000fc4000f84001e */
[----:B------:R-:W-:Y:S02]  /*50d0*/  UIMAD.WIDE.U32 UR20, UR5, UR24, URZ ;  /* 0x00000018051472a5 */ /* 0x000fe4000f8e003f */
[----:B------:R-:W-:Y:S02]  /*50e0*/  UIMAD.WIDE.U32 UR40, UR4, UR22, URZ ;  /* 0x00000016042872a5 */ /* 0x000fe4000f8e003f */
[----:B------:R-:W-:Y:S02]  /*50f0*/  UIADD3.X UR11, UR15, UR13, ~UR11, UP0, UP6 ;  /* 0x0000000d0f0b7290 */ /* 0x000fe400087ecc0b */
[----:B------:R-:W-:Y:S02]  /*5100*/  UIADD3 UR15, UP0, UR35, UR28, URZ ;  /* 0x0000001c230f7290 */ /* 0x000fe4000ff1e03f */
[----:B------:R-:W-:Y:S02]  /*5110*/  UIADD3.X UR35, URZ, URZ, URZ, UP2, !UPT ;  /* 0x0000003f3f237290 */ /* 0x000fe400097fe43f */
[----:B------:R-:W-:-:S02]  /*5120*/  UIADD3 UR10, UP3, URZ, UR34, URZ ;  /* 0x000000223f0a7290 */ /* 0x000fc4000ff7e03f */
[----:B------:R-:W-:Y:S02]  /*5130*/  UIADD3 UR19, UP4, URZ, UR20, URZ ;  /* 0x000000143f137290 */ /* 0x000fe4000ff9e03f */
[----:B------:R-:W-:Y:S02]  /*5140*/  UIADD3 UR13, UP2, UR21, UR30, URZ ;  /* 0x0000001e150d7290 */ /* 0x000fe4000ff5e03f */
[----:B------:R-:W-:Y:S02]  /*5150*/  UIMAD.WIDE.U32 UR36, UR9, UR22, URZ ;  /* 0x00000016092472a5 */ /* 0x000fe4000f8e003f */
[----:B------:R-:W-:Y:S02]  /*5160*/  UIMAD.WIDE.U32 UR40, UP5, UR39, UR9, UR40 ;  /* 0x00000009272872a5 */ /* 0x000fe4000f8a0028 */
[----:B------:R-:W-:Y:S02]  /*5170*/  UIADD3.X UR33, URZ, URZ, URZ, UP1, !UPT ;  /* 0x0000003f3f217290 */ /* 0x000fe40008ffe43f */
[----:B------:R-:W-:-:S02]  /*5180*/  UISETP.LT.U32.AND UP1, UPT, UR10, UR34, UPT ;  /* 0x000000220a00728c */ /* 0x000fc4000bf21070 */
[----:B------:R-:W-:Y:S02]  /*5190*/  UIADD3.X UR21, UR15, UR34, URZ, UP3, !UPT ;  /* 0x000000220f157290 */ /* 0x000fe40009ffe43f */
[----:B------:R-:W-:Y:S01]  /*51a0*/  UIADD3.X UR17, UR13, UR20, URZ, UP4, !UPT ;  /* 0x000000140d117290 */ /* 0x000fe2000a7fe43f */
[----:B------:R-:W-:Y:S01]  /*51b0*/  UMOV UR34, UR31 ;  /* 0x0000001f00227c82 */ /* 0x000fe20008000000 */
[----:B------:R-:W-:Y:S02]  /*51c0*/  UIADD3 UR25, UP4, UR37, UR40, URZ ;  /* 0x0000002825197290 */ /* 0x000fe4000ff9e03f */
[----:B------:R-:W-:Y:S01]  /*51d0*/  UIADD3 UR18, UP6, URZ, UR36, URZ ;  /* 0x000000243f127290 */ /* 0x000fe2000ffde03f */
[----:B------:R-:W-:Y:S01]  /*51e0*/  UMOV UR32, UR29 ;  /* 0x0000001d00207c82 */ /* 0x000fe20008000000 */
[----:B------:R-:W-:Y:S02]  /*51f0*/  UIMAD.WIDE.U32 UR30, UR4, UR38, URZ ;  /* 0x00000026041e72a5 */ /* 0x000fe4000f8e003f */
[----:B------:R-:W-:-:S02]  /*5200*/  UIADD3.X UR29, URZ, URZ, URZ, UP5, !UPT ;  /* 0x0000003f3f1d7290 */ /* 0x000fc4000affe43f */
[----:B------:R-:W-:Y:S02]  /*5210*/  UISETP.LT.U32.AND UP5, UPT, UR19, UR20, UPT ;  /* 0x000000141300728c */ /* 0x000fe4000bfa1070 */
[----:B------:R-:W-:Y:S02]  /*5220*/  UIMAD.WIDE.U32.X UR32, UR23, UR6, UR32, UP0 ;  /* 0x00000006172072a5 */ /* 0x000fe400080e0420 */
[----:B------:R-:W-:Y:S02]  /*5230*/  UISETP.LT.U32.AND UP3, UPT, UR18, UR36, UPT ;  /* 0x000000241200728c */ /* 0x000fe4000bf61070 */
[----:B------:R-:W-:Y:S02]  /*5240*/  UIADD3.X UR20, UR25, UR36, URZ, UP6, !UPT ;  /* 0x0000002419147290 */ /* 0x000fe4000b7fe43f */
[----:B------:R-:W-:Y:S02]  /*5250*/  UIMAD.WIDE.U32 UR30, UP0, UR23, UR9, UR30 ;  /* 0x00000009171e72a5 */ /* 0x000fe4000f80001e */
[----:B------:R-:W-:Y:S01]  /*5260*/  UIMAD.WIDE.U32 UR36, UR9, UR38, URZ ;  /* 0x00000026092472a5 */ /* 0x000fe2000f8e003f */
[----:B------:R-:W-:Y:S01]  /*5270*/  UMOV UR28, UR41 ;  /* 0x00000029001c7c82 */ /* 0x000fe20008000000 */
[----:B------:R-:W-:-:S02]  /*5280*/  UIMAD.WIDE.U32.X UR34, UR27, UR7, UR34, UP2 ;  /* 0x000000071b2272a5 */ /* 0x000fc400090e0422 */
[----:B------:R-:W-:Y:S02]  /*5290*/  UIMAD.WIDE.U32.X UR28, UR39, UR4, UR28, UP4 ;  /* 0x00000004271c72a5 */ /* 0x000fe4000a0e041c */
[----:B------:R-:W-:Y:S02]  /*52a0*/  UIADD3 UR26, UP4, URZ, UR36, URZ ;  /* 0x000000243f1a7290 */ /* 0x000fe4000ff9e03f */
[----:B------:R-:W-:Y:S02]  /*52b0*/  UIADD3 UR30, UP6, UR37, UR30, URZ ;  /* 0x0000001e251e7290 */ /* 0x000fe4000ffde03f */
[----:B------:R-:W-:Y:S02]  /*52c0*/  UISETP.LT.U32.AND UP2, UPT, UR26, UR36, UPT ;  /* 0x000000241a00728c */ /* 0x000fe4000bf41070 */
[----:B------:R-:W-:Y:S02]  /*52d0*/  UIADD3.X UR42, UR30, UR36, URZ, UP4, !UPT ;  /* 0x000000241e2a7290 */ /* 0x000fe4000a7fe43f */
[----:B------:R-:W-:-:S02]  /*52e0*/  UIMAD.WIDE.U32 UR36, UR6, UR24, URZ ;  /* 0x00000018062472a5 */ /* 0x000fc4000f8e003f */
[----:B------:R-:W-:Y:S02]  /*52f0*/  UIMAD.WIDE.U32 UR44, UR5, UR38, URZ ;  /* 0x00000026052c72a5 */ /* 0x000fe4000f8e003f */
[----:B------:R-:W-:Y:S02]  /*5300*/  UIMAD.WIDE.U32 UR36, UP4, UR27, UR8, UR36 ;  /* 0x000000081b2472a5 */ /* 0x000fe4000f880024 */
[----:B------:R-:W-:Y:S02]  /*5310*/  UIMAD.WIDE.U32 UR8, UR8, UR24, URZ ;  /* 0x00000018080872a5 */ /* 0x000fe4000f8e003f */
[----:B------:R-:W-:Y:S02]  /*5320*/  UIADD3.X UR41, URZ, URZ, URZ, UP4, !UPT ;  /* 0x0000003f3f297290 */ /* 0x000fe4000a7fe43f */
[----:B------:R-:W-:Y:S01]  /*5330*/  UIADD3 UR24, UP4, UR9, UR36, URZ ;  /* 0x0000002409187290 */ /* 0x000fe2000ff9e03f */
[----:B------:R-:W-:Y:S01]  /*5340*/  UMOV UR40, UR37 ;  /* 0x0000002500287c82 */ /* 0x000fe20008000000 */
[----:B------:R-:W-:-:S02]  /*5350*/  UIADD3.X UR9, URZ, URZ, URZ, UP0, !UPT ;  /* 0x0000003f3f097290 */ /* 0x000fc400087fe43f */
[----:B------:R-:W-:Y:S02]  /*5360*/  UIMAD.WIDE.U32.X UR40, UR27, UR6, UR40, UP4 ;  /* 0x000000061b2872a5 */ /* 0x000fe4000a0e0428 */
[----:B------:R-:W-:Y:S02]  /*5370*/  UIADD3 UR6, UP0, URZ, UR8, URZ ;  /* 0x000000083f067290 */ /* 0x000fe4000ff1e03f */
[----:B------:R-:W-:Y:S02]  /*5380*/  UIMAD.WIDE.U32 UR36, UR7, UR38, URZ ;  /* 0x00000026072472a5 */ /* 0x000fe4000f8e003f */
[----:B------:R-:W-:Y:S02]  /*5390*/  UIADD3.X UR27, UR24, UR8, URZ, UP0, !UPT ;  /* 0x00000008181b7290 */ /* 0x000fe400087fe43f */
[----:B------:R-:W-:Y:S02]  /*53a0*/  UIMAD.WIDE.U32 UR36, UP0, UR23, UR5, UR36 ;  /* 0x00000005172472a5 */ /* 0x000fe4000f800024 */
[----:B------:R-:W-:-:S02]  /*53b0*/  UISETP.LT.U32.AND UP4, UPT, UR6, UR8, UPT ;  /* 0x000000080600728c */ /* 0x000fc4000bf81070 */
[----:B------:R-:W-:Y:S01]  /*53c0*/  UIADD3.X UR47, URZ, URZ, URZ, UP0, !UPT ;  /* 0x0000003f3f2f7290 */ /* 0x000fe200087fe43f */
[----:B------:R-:W-:Y:S01]  /*53d0*/  UMOV UR8, UR31 ;  /* 0x0000001f00087c82 */ /* 0x000fe20008000000 */
[----:B------:R-:W-:Y:S02]  /*53e0*/  UIADD3 UR31, UP0, UR45, UR36, URZ ;  /* 0x000000242d1f7290 */ /* 0x000fe4000ff1e03f */
[----:B------:R-:W-:Y:S02]  /*53f0*/  UIMAD.WIDE.U32.X UR8, UR23, UR4, UR8, UP6 ;  /* 0x00000004170872a5 */ /* 0x000fe4000b0e0408 */
[----:B------:R-:W-:Y:S01]  /*5400*/  UIADD3 UR38, UP6, URZ, UR44, URZ ;  /* 0x0000002c3f267290 */ /* 0x000fe2000ffde03f */
[----:B------:R-:W-:Y:S01]  /*5410*/  UMOV UR46, UR37 ;  /* 0x00000025002e7c82 */ /* 0x000fe20008000000 */
[----:B------:R-:W-:Y:S02]  /*5420*/  UIMAD.WIDE.U32 UR36, UR7, UR22, URZ ;  /* 0x00000016072472a5 */ /* 0x000fe4000f8e003f */
[----:B------:R-:W-:-:S02]  /*5430*/  UIMAD.WIDE.U32.X UR46, UR23, UR7, UR46, UP0 ;  /* 0x00000007172e72a5 */ /* 0x000fc400080e042e */
[----:B------:R-:W-:Y:S02]  /*5440*/  UISETP.LT.U32.AND UP0, UPT, UR38, UR44, UPT ;  /* 0x0000002c2600728c */ /* 0x000fe4000bf01070 */
[----:B------:R-:W-:Y:S02]  /*5450*/  UIADD3.X UR44, UR31, UR44, URZ, UP6, !UPT ;  /* 0x0000002c1f2c7290 */ /* 0x000fe4000b7fe43f */
[----:B------:R-:W-:Y:S02]  /*5460*/  UIMAD.WIDE.U32 UR36, UP6, UR39, UR5, UR36 ;  /* 0x00000005272472a5 */ /* 0x000fe4000f8c0024 */
[----:B------:R-:W-:Y:S02]  /*5470*/  UIMAD.WIDE.U32 UR4, UR5, UR22, URZ ;  /* 0x00000016050472a5 */ /* 0x000fe4000f8e003f */
[----:B------:R-:W-:Y:S02]  /*5480*/  UIADD3.X UR23, URZ, URZ, URZ, UP6, !UPT ;  /* 0x0000003f3f177290 */ /* 0x000fe4000b7fe43f */
[----:B------:R-:W-:Y:S01]  /*5490*/  UIADD3 UR5, UP6, UR5, UR36, URZ ;  /* 0x0000002405057290 */ /* 0x000fe2000ffde03f */
[----:B------:R-:W-:Y:S01]  /*54a0*/  UMOV UR22, UR37 ;  /* 0x0000002500167c82 */ /* 0x000fe20008000000 */
[----:B------:R-:W-:-:S02]  /*54b0*/  UISETP.LT.U32.AND.EX UP1, UPT, UR21, UR15, UPT, UP1 ;  /* 0x0000000f1500728c */ /* 0x000fc4000bf21110 */
[----:B------:R-:W-:Y:S02]  /*54c0*/  UIMAD.WIDE.U32.X UR22, UR39, UR7, UR22, UP6 ;  /* 0x00000007271672a5 */ /* 0x000fe4000b0e0416 */
[----:B------:R-:W-:Y:S02]  /*54d0*/  UIADD3 UR15, UP6, URZ, UR4, URZ ;  /* 0x000000043f0f7290 */ /* 0x000fe4000ffde03f */
[----:B------:R-:W-:Y:S02]  /*54e0*/  UISETP.LT.U32.AND.EX UP5, UPT, UR17, UR13, UPT, UP5 ;  /* 0x0000000d1100728c */ /* 0x000fe4000bfa1150 */
[----:B------:R-:W-:Y:S02]  /*54f0*/  USEL UR7, URZ, 0x1, !UP1 ;  /* 0x000000013f077887 */ /* 0x000fe4000c800000 */
[----:B------:R-:W-:Y:S02]  /*5500*/  UISETP.LT.U32.AND UP1, UPT, UR15, UR4, UPT ;  /* 0x000000040f00728c */ /* 0x000fe4000bf21070 */
[----:B------:R-:W-:-:S02]  /*5510*/  UIADD3.X UR4, UR5, UR4, URZ, UP6, !UPT ;  /* 0x0000000405047290 */ /* 0x000fc4000b7fe43f */
[----:B------:R-:W-:Y:S02]  /*5520*/  UISETP.LT.U32.AND.EX UP3, UPT, UR20, UR25, UPT, UP3 ;  /* 0x000000191400728c */ /* 0x000fe4000bf61130 */
[----:B------:R-:W-:Y:S02]  /*5530*/  USEL UR13, URZ, 0x1, !UP5 ;  /* 0x000000013f0d7887 */ /* 0x000fe4000e800000 */
[----:B------:R-:W-:Y:S02]  /*5540*/  UIADD3 UR7, UP5, UP6, -UR7, UR10, -UR21 ;  /* 0x0000000a07077290 */ /* 0x000fe4000febe915 */
[----:B------:R-:W-:Y:S02]  /*5550*/  UISETP.LT.U32.AND.EX UP2, UPT, UR42, UR30, UPT, UP2 ;  /* 0x0000001e2a00728c */ /* 0x000fe4000bf41120 */
[----:B------:R-:W-:Y:S02]  /*5560*/  USEL UR10, URZ, 0x1, !UP3 ;  /* 0x000000013f0a7887 */ /* 0x000fe4000d800000 */
[----:B------:R-:W-:-:S02]  /*5570*/  UISETP.LT.U32.AND.EX UP4, UPT, UR27, UR24, UPT, UP4 ;  /* 0x000000181b00728c */ /* 0x000fc4000bf81140 */
[----:B------:R-:W-:Y:S02]  /*5580*/  UIADD3.X UR21, UR53, -0x1, UR21, UP5, UP6 ;  /* 0xffffffff35157890 */ /* 0x000fe4000afec415 */
[----:B------:R-:W-:Y:S02]  /*5590*/  UIADD3 UR13, UP5, UP6, -UR13, UR19, -UR17 ;  /* 0x000000130d0d7290 */ /* 0x000fe4000febe911 */
[----:B------:R-:W-:Y:S02]  /*55a0*/  USEL UR19, URZ, 0x1, !UP2 ;  /* 0x000000013f137887 */ /* 0x000fe4000d000000 */
[----:B------:R-:W-:Y:S02]  /*55b0*/  UISETP.LT.U32.AND.EX UP1, UPT, UR4, UR5, UPT, UP1 ;  /* 0x000000050400728c */ /* 0x000fe4000bf21110 */
[----:B------:R-:W-:Y:S02]  /*55c0*/  UISETP.LT.U32.AND.EX UP0, UPT, UR44, UR31, UPT, UP0 ;  /* 0x0000001f2c00728c */ /* 0x000fe4000bf01100 */
[----:B------:R-:W-:-:S02]  /*55d0*/  UIADD3 UR10, UP2, UP3, -UR10, UR18, -UR20 ;  /* 0x000000120a0a7290 */ /* 0x000fc4000fb5e914 */
[----:B------:R-:W-:Y:S02]  /*55e0*/  USEL UR18, URZ, 0x1, !UP4 ;  /* 0x000000013f127887 */ /* 0x000fe4000e000000 */
[----:B------:R-:W-:Y:S02]  /*55f0*/  USEL UR5, URZ, 0x1, !UP1 ;  /* 0x000000013f057887 */ /* 0x000fe4000c800000 */
[----:B------:R-:W-:Y:S02]  /*5600*/  USEL UR24, URZ, 0x1, !UP0 ;  /* 0x000000013f187887 */ /* 0x000fe4000c000000 */
[----:B------:R-:W-:Y:S02]  /*5610*/  UISETP.LT.U32.AND UP1, UPT, UR32, UR7, UPT ;  /* 0x000000072000728c */ /* 0x000fe4000bf21070 */
[----:B------:R-:W-:Y:S02]  /*5620*/  UIADD3.X UR17, UR53, -0x1, UR17, UP5, UP6 ;  /* 0xffffffff35117890 */ /* 0x000fe4000afec411 */
[----:B------:R-:W-:-:S02]  /*5630*/  UIADD3 UR18, UP0, UP4, -UR18, UR6, -UR27 ;  /* 0x0000000612127290 */ /* 0x000fc4000fc1e91b */
[----:B------:R-:W-:Y:S02]  /*5640*/  UIADD3 UR19, UP5, UP6, -UR19, UR26, -UR42 ;  /* 0x0000001a13137290 */ /* 0x000fe4000febe92a */
[----:B------:R-:W-:Y:S02]  /*5650*/  UISETP.LT.U32.AND.EX UP1, UPT, UR33, UR21, UPT, UP1 ;  /* 0x000000152100728c */ /* 0x000fe4000bf21110 */
[----:B------:R-:W-:Y:S02]  /*5660*/  UIADD3.X UR20, UR53, -0x1, UR20, UP2, UP3 ;  /* 0xffffffff35147890 */ /* 0x000fe400097e6414 */
[----:B------:R-:W-:Y:S02]  /*5670*/  UIADD3.X UR27, UR53, -0x1, UR27, UP0, UP4 ;  /* 0xffffffff351b7890 */ /* 0x000fe400087e841b */
[----:B------:R-:W-:Y:S02]  /*5680*/  UIADD3 UR24, UP2, UP3, -UR24, UR38, -UR44 ;  /* 0x0000002618187290 */ /* 0x000fe4000fb5e92c */
[----:B------:R-:W-:-:S02]  /*5690*/  UIADD3.X UR42, UR53, -0x1, UR42, UP5, UP6 ;  /* 0xffffffff352a7890 */ /* 0x000fc4000afec42a */
[----:B------:R-:W-:Y:S02]  /*56a0*/  UISETP.LT.U32.AND UP0, UPT, UR34, UR13, UPT ;  /* 0x0000000d2200728c */ /* 0x000fe4000bf01070 */
[----:B------:R-:W-:Y:S02]  /*56b0*/  UIADD3 UR15, UP5, UP6, -UR5, UR15, -UR4 ;  /* 0x0000000f050f7290 */ /* 0x000fe4000febe904 */
[----:B------:R-:W-:Y:S02]  /*56c0*/  USEL UR5, URZ, 0x1, !UP1 ;  /* 0x000000013f057887 */ /* 0x000fe4000c800000 */
[----:B------:R-:W-:Y:S02]  /*56d0*/  UISETP.LT.U32.AND UP4, UPT, UR28, UR10, UPT ;  /* 0x0000000a1c00728c */ /* 0x000fe4000bf81070 */
[----:B------:R-:W-:Y:S02]  /*56e0*/  UIADD3.X UR44, UR53, -0x1, UR44, UP2, UP3 ;  /* 0xffffffff352c7890 */ /* 0x000fe400097e642c */
[----:B------:R-:W-:-:S02]  /*56f0*/  UISETP.LT.U32.AND.EX UP0, UPT, UR35, UR17, UPT, UP0 ;  /* 0x000000112300728c */ /* 0x000fc4000bf01100 */
[----:B------:R-:W-:Y:S02]  /*5700*/  UIADD3.X UR53, UR53, -0x1, UR4, UP5, UP6 ;  /* 0xffffffff35357890 */ /* 0x000fe4000afec404 */
[----:B------:R-:W-:Y:S02]  /*5710*/  USEL UR4, URZ, 0xffffffff, !UP1 ;  /* 0xffffffff3f047887 */ /* 0x000fe4000c800000 */
[----:B------:R-:W-:Y:S02]  /*5720*/  UIADD3 UR7, UP6, UP5, UR5, UR32, -UR7 ;  /* 0x0000002005077290 */ /* 0x000fe4000fdde807 */
[----:B------:R-:W-:Y:S02]  /*5730*/  UISETP.LT.U32.AND.EX UP4, UPT, UR29, UR20, UPT, UP4 ;  /* 0x000000141d00728c */ /* 0x000fe4000bf81140 */
[----:B------:R-:W-:Y:S02]  /*5740*/  UISETP.LT.U32.AND UP3, UPT, UR8, UR19, UPT ;  /* 0x000000130800728c */ /* 0x000fe4000bf61070 */
[----:B------:R-:W-:-:S02]  /*5750*/  USEL UR6, URZ, 0x1, !UP0 ;  /* 0x000000013f067887 */ /* 0x000fc4000c000000 */
[----:B------:R-:W-:Y:S02]  /*5760*/  UISETP.LT.U32.AND UP2, UPT, UR40, UR18, UPT ;  /* 0x000000122800728c */ /* 0x000fe4000bf41070 */
[----:B------:R-:W-:Y:S02]  /*5770*/  UIADD3.X UR21, UR4, UR33, ~UR21, UP6, UP5 ;  /* 0x0000002104157290 */ /* 0x000fe4000b7eac15 */
[----:B------:R-:W-:Y:S02]  /*5780*/  USEL UR4, URZ, 0x1, !UP4 ;  /* 0x000000013f047887 */ /* 0x000fe4000e000000 */
[----:B------:R-:W-:Y:S02]  /*5790*/  USEL UR25, URZ, 0xffffffff, !UP4 ;  /* 0xffffffff3f197887 */ /* 0x000fe4000e000000 */
[----:B------:R-:W-:Y:S02]  /*57a0*/  USEL UR5, URZ, 0xffffffff, !UP0 ;  /* 0xffffffff3f057887 */ /* 0x000fe4000c000000 */
[----:B------:R-:W-:-:S02]  /*57b0*/  UISETP.LT.U32.AND UP1, UPT, UR46, UR24, UPT ;  /* 0x000000182e00728c */ /* 0x000fc4000bf21070 */
[----:B------:R-:W-:Y:S02]  /*57c0*/  UISETP.LT.U32.AND.EX UP3, UPT, UR9, UR42, UPT, UP3 ;  /* 0x0000002a0900728c */ /* 0x000fe4000bf61130 */
[----:B------:R-:W-:Y:S02]  /*57d0*/  UIADD3 UR6, UP4, UP5, UR6, UR34, -UR13 ;  /* 0x0000002206067290 */ /* 0x000fe4000fd9e80d */
[----:B------:R-:W-:Y:S02]  /*57e0*/  UISETP.LT.U32.AND UP0, UPT, UR22, UR15, UPT ;  /* 0x0000000f1600728c */ /* 0x000fe4000bf01070 */
[----:B------:R-:W-:Y:S02]  /*57f0*/  UISETP.LT.U32.AND.EX UP2, UPT, UR41, UR27, UPT, UP2 ;  /* 0x0000001b2900728c */ /* 0x000fe4000bf41120 */
[----:B------:R-:W-:Y:S02]  /*5800*/  UISETP.LT.U32.AND.EX UP1, UPT, UR47, UR44, UPT, UP1 ;  /* 0x0000002c2f00728c */ /* 0x000fe4000bf21110 */
[----:B------:R-:W-:-:S02]  /*5810*/  USEL UR26, URZ, 0x1, !UP3 ;  /* 0x000000013f1a7887 */ /* 0x000fc4000d800000 */
[----:B------:R-:W-:Y:S02]  /*5820*/  UIADD3.X UR17, UR5, UR35, ~UR17, UP4, UP5 ;  /* 0x0000002305117290 */ /* 0x000fe4000a7eac11 */
[----:B------:R-:W-:Y:S02]  /*5830*/  UISETP.LT.U32.AND.EX UP0, UPT, UR23, UR53, UPT, UP0 ;  /* 0x000000351700728c */ /* 0x000fe4000bf01100 */
[----:B------:R-:W-:Y:S02]  /*5840*/  USEL UR5, URZ, 0x1, !UP2 ;  /* 0x000000013f057887 */ /* 0x000fe4000d000000 */
[----:B------:R-:W-:Y:S02]  /*5850*/  USEL UR13, URZ, 0xffffffff, !UP3 ;  /* 0xffffffff3f0d7887 */ /* 0x000fe4000d800000 */
[----:B------:R-:W-:Y:S02]  /*5860*/  USEL UR30, URZ, 0xffffffff, !UP2 ;  /* 0xffffffff3f1e7887 */ /* 0x000fe4000d000000 */
[----:B------:R-:W-:-:S02]  /*5870*/  UIADD3 UR10, UP3, UP2, UR4, UR28, -UR10 ;  /* 0x0000001c040a7290 */ /* 0x000fc4000fa7e80a */
[----:B------:R-:W-:Y:S02]  /*5880*/  USEL UR31, URZ, 0x1, !UP1 ;  /* 0x000000013f1f7887 */ /* 0x000fe4000c800000 */
[----:B------:R-:W-:Y:S02]  /*5890*/  USEL UR28, URZ, 0xffffffff, !UP1 ;  /* 0xffffffff3f1c7887 */ /* 0x000fe4000c800000 */
[----:B------:R-:W-:Y:S02]  /*58a0*/  UIADD3 UR26, UP6, UP4, UR26, UR8, -UR19 ;  /* 0x000000081a1a7290 */ /* 0x000fe4000fcde813 */
[----:B------:R-:W-:Y:S02]  /*58b0*/  USEL UR8, URZ, 0x1, !UP0 ;  /* 0x000000013f087887 */ /* 0x000fe4000c000000 */
[----:B------:R-:W-:Y:S02]  /*58c0*/  UIADD3 UR4, UP1, UP5, UR5, UR40, -UR18 ;  /* 0x0000002805047290 */ /* 0x000fe4000fd3e812 */
[----:B------:R-:W-:-:S02]  /*58d0*/  USEL UR5, URZ, 0xffffffff, !UP0 ;  /* 0xffffffff3f057887 */ /* 0x000fc4000c000000 */
[----:B------:R-:W-:Y:S02]  /*58e0*/  UIADD3.X UR25, UR25, UR29, ~UR20, UP3, UP2 ;  /* 0x0000001d19197290 */ /* 0x000fe40009fe4c14 */
[----:B------:R-:W-:Y:S02]  /*58f0*/  UIADD3.X UR13, UR13, UR9, ~UR42, UP6, UP4 ;  /* 0x000000090d0d7290 */ /* 0x000fe4000b7e8c2a */
[----:B------:R-:W-:Y:S02]  /*5900*/  UIADD3 UR31, UP2, UP0, UR31, UR46, -UR24 ;  /* 0x0000002e1f1f7290 */ /* 0x000fe4000f85e818 */
[----:B------:R-:W-:Y:S02]  /*5910*/  UIADD3 UR8, UP6, UP3, UR8, UR22, -UR15 ;  /* 0x0000001608087290 */ /* 0x000fe4000fbde80f */
[----:B------:R-:W-:Y:S02]  /*5920*/  UIADD3 UR7, UP4, UR6, UR7, URZ ;  /* 0x0000000706077290 */ /* 0x000fe4000ff9e03f */
[----:B------:R-:W-:-:S02]  /*5930*/  UIADD3.X UR30, UR30, UR41, ~UR27, UP1, UP5 ;  /* 0x000000291e1e7290 */ /* 0x000fc40008feac1b */
[----:B------:R-:W-:Y:S02]  /*5940*/  UIADD3 UR26, UP1, UR4, UR26, URZ ;  /* 0x0000001a041a7290 */ /* 0x000fe4000ff3e03f */
[----:B------:R-:W-:Y:S02]  /*5950*/  UIADD3.X UR28, UR28, UR47, ~UR44, UP2, UP0 ;  /* 0x0000002f1c1c7290 */ /* 0x000fe400097e0c2c */
[----:B------:R-:W-:Y:S02]  /*5960*/  UIADD3.X UR22, UR5, UR23, ~UR53, UP6, UP3 ;  /* 0x0000001705167290 */ /* 0x000fe4000b7e6c35 */
[----:B------:R-:W-:Y:S02]  /*5970*/  UIADD3.X UR21, UR17, UR21, URZ, UP4, !UPT ;  /* 0x0000001511157290 */ /* 0x000fe4000a7fe43f */
[----:B------:R-:W-:Y:S02]  /*5980*/  UISETP.GE.U32.AND UP0, UPT, UR31, UR16, UPT ;  /* 0x000000101f00728c */ /* 0x000fe4000bf06070 */
[----:B------:R-:W-:-:S02]  /*5990*/  UIADD3 UR9, UP5, UR12, UR16, URZ ;  /* 0x000000100c097290 */ /* 0x000fc4000ffbe03f */
[----:B------:R-:W-:Y:S02]  /*59a0*/  UISETP.GT.U32.AND UP3, UPT, UR7, URZ, UPT ;  /* 0x0000003f0700728c */ /* 0x000fe4000bf64070 */
[----:B------:R-:W-:Y:S02]  /*59b0*/  UIADD3.X UR15, UR30, UR13, URZ, UP1, !UPT ;  /* 0x0000000d1e0f7290 */ /* 0x000fe40008ffe43f */
[----:B------:R-:W-:Y:S02]  /*59c0*/  UISETP.GT.U32.AND UP4, UPT, UR26, URZ, UPT ;  /* 0x0000003f1a00728c */ /* 0x000fe4000bf84070 */
[----:B------:R-:W-:Y:S02]  /*59d0*/  UISETP.LT.U32.AND UP1, UPT, UR26, UR4, UPT ;  /* 0x000000041a00728c */ /* 0x000fe4000bf21070 */
[----:B------:R-:W-:Y:S02]  /*59e0*/  UISETP.LT.U32.AND UP2, UPT, UR7, UR6, UPT ;  /* 0x000000060700728c */ /* 0x000fe4000bf41070 */
[----:B------:R-:W-:-:S02]  /*59f0*/  UISETP.GE.U32.AND.EX UP0, UPT, UR28, UR14, UPT, UP0 ;  /* 0x0000000e1c00728c */ /* 0x000fc4000bf06100 */
[----:B------:R-:W-:Y:S02]  /*5a00*/  UIADD3.X UR4, UR11, UR14, URZ, UP5, !UPT ;  /* 0x0000000e0b047290 */ /* 0x000fe4000affe43f */
[----:B------:R-:W-:Y:S02]  /*5a10*/  UISETP.GT.U32.AND.EX UP3, UPT, UR21, -0x1, UPT, UP3 ;  /* 0xffffffff1500788c */ /* 0x000fe4000bf64130 */
[----:B------:R-:W-:Y:S02]  /*5a20*/  UISETP.GT.U32.AND.EX UP4, UPT, UR15, -0x1, UPT, UP4 ;  /* 0xffffffff0f00788c */ /* 0x000fe4000bf84140 */
[----:B------:R-:W-:Y:S02]  /*5a30*/  UISETP.GT.U32.AND UP5, UPT, UR9, URZ, UPT ;  /* 0x0000003f0900728c */ /* 0x000fe4000bfa4070 */
[----:B------:R-:W-:Y:S02]  /*5a40*/  USEL UR5, URZ, 0x1, UP0 ;  /* 0x000000013f057887 */ /* 0x000fe40008000000 */
[----:B------:R-:W-:-:S02]  /*5a50*/  USEL UR20, URZ, 0xffffffff, UP0 ;  /* 0xffffffff3f147887 */ /* 0x000fc40008000000 */
[----:B------:R-:W-:Y:S02]  /*5a60*/  UISETP.LT.U32.OR.EX UP2, UPT, UR21, UR17, UP3, UP2 ;  /* 0x000000111500728c */ /* 0x000fe40009f41520 */
[----:B------:R-:W-:Y:S02]  /*5a70*/  UISETP.LT.U32.OR.EX UP1, UPT, UR15, UR30, UP4, UP1 ;  /* 0x0000001e0f00728c */ /* 0x000fe4000a721510 */
[----:B------:R-:W-:Y:S02]  /*5a80*/  UISETP.LT.U32.AND UP0, UPT, UR9, UR12, UPT ;  /* 0x0000000c0900728c */ /* 0x000fe4000bf01070 */
[----:B------:R-:W-:Y:S02]  /*5a90*/  UISETP.GT.U32.AND.EX UP5, UPT, UR4, -0x1, UPT, UP5 ;  /* 0xffffffff0400788c */ /* 0x000fe4000bfa4150 */
[----:B------:R-:W-:Y:S02]  /*5aa0*/  USEL UR18, URZ, 0x1, !UP2 ;  /* 0x000000013f127887 */ /* 0x000fe4000d000000 */
[----:B------:R-:W-:-:S02]  /*5ab0*/  USEL UR6, URZ, 0x1, !UP1 ;  /* 0x000000013f067887 */ /* 0x000fc4000c800000 */
[----:B------:R-:W-:Y:S02]  /*5ac0*/  UISETP.LT.U32.OR.EX UP0, UPT, UR4, UR11, UP5, UP0 ;  /* 0x0000000b0400728c */ /* 0x000fe4000af01500 */
[----:B------:R-:W-:Y:S02]  /*5ad0*/  USEL UR19, URZ, 0xffffffff, !UP2 ;  /* 0xffffffff3f137887 */ /* 0x000fe4000d000000 */
[----:B------:R-:W-:Y:S02]  /*5ae0*/  USEL UR13, URZ, 0xffffffff, !UP1 ;  /* 0xffffffff3f0d7887 */ /* 0x000fe4000c800000 */
[----:B------:R-:W-:Y:S02]  /*5af0*/  UIADD3 UR5, UP3, UP4, UR5, UR31, -UR16 ;  /* 0x0000001f05057290 */ /* 0x000fe4000fc7e810 */
[----:B------:R-:W-:Y:S02]  /*5b00*/  UIADD3 UR18, UP1, -UR18, UR7, URZ ;  /* 0x0000000712127290 */ /* 0x000fe4000ff3e13f */
[----:B------:R-:W-:-:S02]  /*5b10*/  UIADD3 UR26, UP2, -UR6, UR26, URZ ;  /* 0x0000001a061a7290 */ /* 0x000fc4000ff5e13f */
[----:B------:R-:W-:Y:S02]  /*5b20*/  USEL UR16, URZ, 0x1, !UP0 ;  /* 0x000000013f107887 */ /* 0x000fe4000c000000 */
[----:B------:R-:W-:Y:S02]  /*5b30*/  USEL UR17, URZ, 0xffffffff, !UP0 ;  /* 0xffffffff3f117887 */ /* 0x000fe4000c000000 */
[----:B------:R-:W-:Y:S02]  /*5b40*/  UIADD3.X UR19, ~UR19, UR21, URZ, UP1, !UPT ;  /* 0x0000001513137290 */ /* 0x000fe40008ffe53f */
[----:B------:R-:W-:Y:S02]  /*5b50*/  UIADD3.X UR13, ~UR13, UR15, URZ, UP2, !UPT ;  /* 0x0000000f0d0d7290 */ /* 0x000fe400097fe53f */
[----:B------:R-:W-:Y:S02]  /*5b60*/  UIADD3.X UR14, UR20, UR28, ~UR14, UP3, UP4 ;  /* 0x0000001c140e7290 */ /* 0x000fe40009fe8c0e */
[----:B------:R-:W-:-:S02]  /*5b70*/  UISETP.GE.U32.AND UP0, UPT, UR5, UR12, UPT ;  /* 0x0000000c0500728c */ /* 0x000fc4000bf06070 */
[----:B------:R-:W-:Y:S02]  /*5b80*/  UIADD3 UR9, UP1, UP2, UR18, UR9, -UR16 ;  /* 0x0000000912097290 */ /* 0x000fe4000fa3e810 */
[----:B------:R-:W-:Y:S02]  /*5b90*/  UIADD3 UR6, UP3, UR26, UR8, URZ ;  /* 0x000000081a067290 */ /* 0x000fe4000ff7e03f */
[----:B------:R-:W-:Y:S02]  /*5ba0*/  UISETP.GE.U32.AND.EX UP0, UPT, UR14, UR11, UPT, UP0 ;  /* 0x0000000b0e00728c */ /* 0x000fe4000bf06100 */
[----:B------:R-:W-:Y:S02]  /*5bb0*/  UIADD3.X UR17, UR19, UR4, ~UR17, UP1, UP2 ;  /* 0x0000000413117290 */ /* 0x000fe40008fe4c11 */
[----:B------:R-:W-:Y:S02]  /*5bc0*/  UIADD3.X UR22, UR13, UR22, URZ, UP3, !UPT ;  /* 0x000000160d167290 */ /* 0x000fe40009ffe43f */
[----:B------:R-:W-:-:S02]  /*5bd0*/  UISETP.GT.U32.AND UP1, UPT, UR6, URZ, UPT ;  /* 0x0000003f0600728c */ /* 0x000fc4000bf24070 */
[----:B------:R-:W-:Y:S02]  /*5be0*/  USEL UR20, URZ, 0x1, UP0 ;  /* 0x000000013f147887 */ /* 0x000fe40008000000 */
[----:B------:R-:W-:Y:S02]  /*5bf0*/  USEL UR7, URZ, 0xffffffff, UP0 ;  /* 0xffffffff3f077887 */ /* 0x000fe40008000000 */
[----:B------:R-:W-:Y:S02]  /*5c00*/  UISETP.GT.U32.AND UP0, UPT, UR9, URZ, UPT ;  /* 0x0000003f0900728c */ /* 0x000fe4000bf04070 */
[----:B------:R-:W-:Y:S02]  /*5c10*/  UISETP.LT.U32.AND UP3, UPT, UR6, UR26, UPT ;  /* 0x0000001a0600728c */ /* 0x000fe4000bf61070 */
[----:B------:R-:W-:Y:S02]  /*5c20*/  UISETP.GT.U32.AND.EX UP1, UPT, UR22, -0x1, UPT, UP1 ;  /* 0xffffffff1600788c */ /* 0x000fe4000bf24110 */
[----:B------:R-:W-:-:S02]  /*5c30*/  UISETP.LT.U32.AND UP2, UPT, UR9, UR18, UPT ;  /* 0x000000120900728c */ /* 0x000fc4000bf41070 */
[----:B------:R-:W-:Y:S02]  /*5c40*/  UISETP.GT.U32.AND.EX UP0, UPT, UR17, -0x1, UPT, UP0 ;  /* 0xffffffff1100788c */ /* 0x000fe4000bf04100 */
[----:B------:R-:W-:Y:S02]  /*5c50*/  UISETP.LT.U32.OR.EX UP1, UPT, UR22, UR13, UP1, UP3 ;  /* 0x0000000d1600728c */ /* 0x000fe40008f21530 */
[----:B------:R-:W-:Y:S02]  /*5c60*/  UISETP.LT.U32.OR.EX UP0, UPT, UR17, UR19, UP0, UP2 ;  /* 0x000000131100728c */ /* 0x000fe40008701520 */
[----:B------:R-:W-:Y:S02]  /*5c70*/  USEL UR4, URZ, 0x1, !UP1 ;  /* 0x000000013f047887 */ /* 0x000fe4000c800000 */
[----:B------:R-:W-:Y:S02]  /*5c80*/  USEL UR8, URZ, 0xffffffff, !UP1 ;  /* 0xffffffff3f087887 */ /* 0x000fe4000c800000 */
[----:B------:R-:W-:-:S02]  /*5c90*/  USEL UR15, URZ, 0x1, !UP0 ;  /* 0x000000013f0f7887 */ /* 0x000fc4000c000000 */
[----:B------:R-:W-:Y:S02]  /*5ca0*/  UIADD3 UR4, UP1, -UR4, UR6, URZ ;  /* 0x0000000604047290 */ /* 0x000fe4000ff3e13f */
[----:B------:R-:W-:Y:S02]  /*5cb0*/  USEL UR16, URZ, 0xffffffff, !UP0 ;  /* 0xffffffff3f107887 */ /* 0x000fe4000c000000 */
[----:B------:R-:W-:Y:S02]  /*5cc0*/  UIADD3 UR15, UP0, -UR15, UR9, URZ ;  /* 0x000000090f0f7290 */ /* 0x000fe4000ff1e13f */
[----:B------:R-:W-:Y:S02]  /*5cd0*/  UIADD3.X UR8, ~UR8, UR22, URZ, UP1, !UPT ;  /* 0x0000001608087290 */ /* 0x000fe40008ffe53f */
[----:B------:R-:W-:Y:S02]  /*5ce0*/  UIADD3 UR6, UP1, UR4, UR10, URZ ;  /* 0x0000000a04067290 */ /* 0x000fe4000ff3e03f */
[----:B------:R-:W-:-:S02]  /*5cf0*/  UIADD3 UR5, UP3, UP2, UR20, UR5, -UR12 ;  /* 0x0000000514057290 */ /* 0x000fc4000fa7e80c */
[----:B------:R-:W-:Y:S02]  /*5d00*/  UIADD3.X UR16, ~UR16, UR17, URZ, UP0, !UPT ;  /* 0x0000001110107290 */ /* 0x000fe400087fe53f */
[----:B------:R-:W-:Y:S02]  /*5d10*/  UIADD3.X UR12, UR8, UR25, URZ, UP1, !UPT ;  /* 0x00000019080c7290 */ /* 0x000fe40008ffe43f */
[----:B------:R-:W-:Y:S02]  /*5d20*/  UISETP.GT.U32.AND UP0, UPT, UR6, URZ, UPT ;  /* 0x0000003f0600728c */ /* 0x000fe4000bf04070 */
[----:B------:R-:W-:Y:S02]  /*5d30*/  UISETP.GE.U32.AND UP1, UPT, UR15, UR10, UPT ;  /* 0x0000000a0f00728c */ /* 0x000fe4000bf26070 */
[----:B------:R-:W-:Y:S02]  /*5d40*/  UISETP.LT.U32.AND UP4, UPT, UR6, UR4, UPT ;  /* 0x000000040600728c */ /* 0x000fe4000bf81070 */
[----:B------:R-:W-:-:S02]  /*5d50*/  UISETP.GT.U32.AND.EX UP0, UPT, UR12, -0x1, UPT, UP0 ;  /* 0xffffffff0c00788c */ /* 0x000fc4000bf04100 */
[----:B------:R-:W-:Y:S02]  /*5d60*/  UISETP.GE.U32.AND.EX UP1, UPT, UR16, UR25, UPT, UP1 ;  /* 0x000000191000728c */ /* 0x000fe4000bf26110 */
[----:B------:R-:W-:Y:S02]  /*5d70*/  UISETP.LT.U32.OR.EX UP0, UPT, UR12, UR8, UP0, UP4 ;  /* 0x000000080c00728c */ /* 0x000fe40008701540 */
[----:B------:R-:W-:Y:S02]  /*5d80*/  USEL UR8, URZ, 0x1, UP1 ;  /* 0x000000013f087887 */ /* 0x000fe40008800000 */
[----:B------:R-:W-:Y:S02]  /*5d90*/  USEL UR9, URZ, 0x1, !UP0 ;  /* 0x000000013f097887 */ /* 0x000fe4000c000000 */
[----:B------:R-:W-:Y:S02]  /*5da0*/  USEL UR13, URZ, 0xffffffff, UP1 ;  /* 0xffffffff3f0d7887 */ /* 0x000fe40008800000 */
[----:B------:R-:W-:-:S02]  /*5db0*/  USEL UR4, URZ, 0xffffffff, !UP0 ;  /* 0xffffffff3f047887 */ /* 0x000fc4000c000000 */
[----:B------:R-:W-:Y:S02]  /*5dc0*/  UIADD3 UR8, UP1, UP4, UR8, UR15, -UR10 ;  /* 0x0000000f08087290 */ /* 0x000fe4000fc3e80a */
[----:B------:R-:W-:Y:S02]  /*5dd0*/  UIADD3 UR9, UP0, -UR9, UR6, URZ ;  /* 0x0000000609097290 */ /* 0x000fe4000ff1e13f */
[----:B------:R-:W-:Y:S02]  /*5de0*/  UIADD3.X UR7, UR7, UR14, ~UR11, UP3, UP2 ;  /* 0x0000000e07077290 */ /* 0x000fe40009fe4c0b */
[----:B------:R-:W-:Y:S02]  /*5df0*/  UIADD3.X UR6, UR13, UR16, ~UR25, UP1, UP4 ;  /* 0x000000100d067290 */ /* 0x000fe40008fe8c19 */
[----:B------:R-:W-:-:S12]  /*5e00*/  UIADD3.X UR4, ~UR4, UR12, URZ, UP0, !UPT ;  /* 0x0000000c04047290 */ /* 0x000fd800087fe53f */
.L_x_48:
[----:B------:R-:W-:Y:S05]  /*5e10*/  @!P1 BRA `(.L_x_42) ;  /* 0x0000006400489947 */ /* 0x000fea0003800000 */
[--C-:B------:R-:W-:Y:S01]  /*5e20*/  SHF.R.U64 R3, R3, 0x1, R4.reuse ;  /* 0x0000000103037819 */ /* 0x100fe20000001204 */
[----:B------:R-:W-:Y:S01]  /*5e30*/  UMOV UR24, UR48 ;  /* 0x0000003000187c82 */ /* 0x000fe20008000000 */
[----:B------:R-:W-:Y:S01]  /*5e40*/  SHF.R.U32.HI R4, RZ, 0x1, R4 ;  /* 0x00000001ff047819 */ /* 0x000fe20000011604 */
[----:B------:R-:W-:Y:S01]  /*5e50*/  UMOV UR27, UR43 ;  /* 0x0000002b001b7c82 */ /* 0x000fe20008000000 */
[----:B------:R-:W-:Y:S01]  /*5e60*/  UMOV UR22, UR50 ;  /* 0x0000003200167c82 */ /* 0x000fe20008000000 */
[----:B------:R-:W-:Y:S01]  /*5e70*/  UMOV UR39, UR49 ;  /* 0x0000003100277c82 */ /* 0x000fe20008000000 */
[----:B------:R-:W-:Y:S01]  /*5e80*/  UMOV UR38, UR52 ;  /* 0x0000003400267c82 */ /* 0x000fe20008000000 */
[----:B------:R-:W-:Y:S01]  /*5e90*/  UMOV UR23, UR51 ;  /* 0x0000003300177c82 */ /* 0x000fe20008000000 */
[----:B------:R-:W-:Y:S05]  /*5ea0*/  BRA `(.L_x_49) ;  /* 0xffffffe000a87947 */ /* 0x000fea000383ffff */
.L_x_43:
[----:B------:R-:W-:Y:S01]  /*5eb0*/  ISETP.NE.U32.AND P0, PT, RZ, UR38, PT ;  /* 0x00000026ff007c0c */ /* 0x000fe2000bf05070 */
[----:B------:R-:W-:Y:S01]  /*5ec0*/  UMOV UR8, URZ ;  /* 0x0000003f00087c82 */ /* 0x000fe20008000000 */
[----:B------:R-:W-:Y:S01]  /*5ed0*/  UMOV UR6, URZ ;  /* 0x0000003f00067c82 */ /* 0x000fe20008000000 */
[----:B------:R-:W-:Y:S01]  /*5ee0*/  UMOV UR5, URZ ;  /* 0x0000003f00057c82 */ /* 0x000fe20008000000 */
[----:B------:R-:W-:Y:S01]  /*5ef0*/  ISETP.NE.AND.EX P0, PT, RZ, UR23, PT, P0 ;  /* 0x00000017ff007c0c */ /* 0x000fe2000bf05300 */
[----:B------:R-:W-:-:S12]  /*5f00*/  UMOV UR7, URZ ;  /* 0x0000003f00077c82 */ /* 0x000fd80008000000 */
        /* <DEDUP_REMOVED lines=13> */
[----:B------:R-:W-:-:S12]  /*5fe0*/  UIADD3.X UR7, UR7, ~UR5, URZ, UP0, !UPT ;  /* 0x8000000507077290 */ /* 0x000fd800087fe43f */
.L_x_59:
[----:B------:R-:W-:Y:S01]  /*5ff0*/  UIMAD.WIDE.U32 UR10, UR23, UR38, URZ ;  /* 0x00000026170a72a5 */ /* 0x000fe2000f8e003f */
[C---:B------:R-:W-:Y:S01]  /*6000*/  LOP3.LUT R4, R2.reuse, 0x1, RZ, 0xc0, !PT ;  /* 0x0000000102047812 */ /* 0x040fe200078ec0ff */
[----:B------:R-:W-:Y:S01]  /*6010*/  UIMAD.WIDE.U32 UR4, UR38, UR38, URZ ;  /* 0x00000026260472a5 */ /* 0x000fe2000f8e003f */
[----:B------:R-:W-:Y:S01]  /*6020*/  LOP3.LUT P2, RZ, R2, 0x2, RZ, 0xc0, !PT ;  /* 0x0000000202ff7812 */ /* 0x000fe2000784c0ff */
[----:B------:R-:W-:Y:S01]  /*6030*/  UIMAD.WIDE.U32 UR10, UP1, UR38, UR23, UR10 ;  /* 0x00000017260a72a5 */ /* 0x000fe2000f82000a */
[----:B------:R-:W-:Y:S01]  /*6040*/  ISETP.NE.U32.AND P0, PT, R4, 0x1, PT ;  /* 0x000000010400780c */ /* 0x000fe20003f05070 */
[----:B------:R-:W-:Y:S01]  /*6050*/  UIADD3 UR9, UP3, URZ, UR4, URZ ;  /* 0x000000043f097290 */ /* 0x000fe2000ff7e03f */
[----:B------:R-:W-:Y:S01]  /*6060*/  P2R R4, PR, RZ, 0x4 ;  /* 0x00000004ff047803 */ /* 0x000fe20000000000 */
[----:B------:R-:W-:Y:S01]  /*6070*/  UIADD3 UR5, UP2, UR5, UR10, URZ ;  /* 0x0000000a05057290 */ /* 0x000fe2000ff5e03f */
[----:B------:R-:W-:Y:S01]  /*6080*/  ISETP.NE.U32.AND.EX P0, PT, RZ, RZ, PT, P0 ;  /* 0x000000ffff00720c */ /* 0x000fe20003f05100 */
[----:B------:R-:W-:Y:S01]  /*6090*/  UISETP.LT.U32.AND UP0, UPT, UR9, UR4, UPT ;  /* 0x000000040900728c */ /* 0x000fe2000bf01070 */
[C---:B------:R-:W-:Y:S01]  /*60a0*/  LOP3.LUT P1, RZ, R2.reuse, 0x4, RZ, 0xc0, !PT ;  /* 0x0000000402ff7812 */ /* 0x040fe2000782c0ff */
[----:B------:R-:W-:Y:S01]  /*60b0*/  UIADD3.X UR12, UR4, UR5, URZ, UP3, !UPT ;  /* 0x00000005040c7290 */ /* 0x000fe20009ffe43f */
[----:B------:R-:W-:-:S02]  /*60c0*/  LOP3.LUT P2, RZ, R2, 0x8, RZ, 0xc0, !PT ;  /* 0x0000000802ff7812 */ /* 0x000fc4000784c0ff */
[----:B------:R-:W-:Y:S01]  /*60d0*/  UMOV UR4, UR11 ;  /* 0x0000000b00047c82 */ /* 0x000fe20008000000 */
[----:B------:R-:W-:Y:S01]  /*60e0*/  UISETP.LT.U32.AND.EX UP0, UPT, UR12, UR5, UPT, UP0 ;  /* 0x000000050c00728c */ /* 0x000fe2000bf01100 */
[C---:B------:R-:W-:Y:S01]  /*60f0*/  LOP3.LUT P3, RZ, R2.reuse, 0x10, RZ, 0xc0, !PT ;  /* 0x0000001002ff7812 */ /* 0x040fe2000786c0ff */
[----:B------:R-:W-:Y:S01]  /*6100*/  UIADD3.X UR5, URZ, URZ, URZ, UP1, !UPT ;  /* 0x0000003f3f057290 */ /* 0x000fe20008ffe43f */
[C---:B------:R-:W-:Y:S01]  /*6110*/  LOP3.LUT P4, RZ, R2.reuse, 0x20, RZ, 0xc0, !PT ;  /* 0x0000002002ff7812 */ /* 0x040fe2000788c0ff */
[----:B------:R-:W-:Y:S01]  /*6120*/  USEL UR10, URZ, 0x1, !UP0 ;  /* 0x000000013f0a7887 */ /* 0x000fe2000c000000 */
[C---:B------:R-:W-:Y:S01]  /*6130*/  LOP3.LUT P5, RZ, R2.reuse, 0x40, RZ, 0xc0, !PT ;  /* 0x0000004002ff7812 */ /* 0x040fe200078ac0ff */
[----:B------:R-:W-:Y:S01]  /*6140*/  UIMAD.WIDE.U32.X UR4, UR23, UR23, UR4, UP2 ;  /* 0x00000017170472a5 */ /* 0x000fe200090e0404 */
[----:B------:R-:W-:Y:S01]  /*6150*/  LOP3.LUT P6, RZ, R2, 0x80, RZ, 0xc0, !PT ;  /* 0x0000008002ff7812 */ /* 0x000fe200078cc0ff */
[----:B------:R-:W-:-:S03]  /*6160*/  UIADD3 UR10, UP0, UP1, -UR10, UR9, -UR12 ;  /* 0x000000090a0a7290 */ /* 0x000fc6000f91e90c */
[----:B------:R-:W-:Y:S02]  /*6170*/  UMOV UR9, 0xffffffff ;  /* 0xffffffff00097882 */ /* 0x000fe40000000000 */
        /* <DEDUP_REMOVED lines=9> */
[----:B------:R-:W-:Y:S02]  /*6210*/  UIADD3 UR14, UP3, URZ, UR4, URZ ;  /* 0x000000043f0e7290 */ /* 0x000fe4000ff7e03f */
[----:B------:R-:W-:Y:S02]  /*6220*/  UIMAD.WIDE.U32 UR10, UP1, UR12, UR13, UR10 ;  /* 0x0000000d0c0a72a5 */ /* 0x000fe4000f82000a */
[----:B------:R-:W-:-:S02]  /*6230*/  UISETP.LT.U32.AND UP0, UPT, UR14, UR4, UPT ;  /* 0x000000040e00728c */ /* 0x000fc4000bf01070 */
[----:B------:R-:W-:-:S04]  /*6240*/  UIADD3 UR5, UP2, UR5, UR10, URZ ;  /* 0x0000000a05057290 */ /* 0x000fc8000ff5e03f */
[----:B------:R-:W-:-:S03]  /*6250*/  UIADD3.X UR15, UR4, UR5, URZ, UP3, !UPT ;  /* 0x00000005040f7290 */ /* 0x000fc60009ffe43f */
[----:B------:R-:W-:Y:S01]  /*6260*/  UMOV UR4, UR11 ;  /* 0x0000000b00047c82 */ /* 0x000fe20008000000 */
[----:B------:R-:W-:Y:S02]  /*6270*/  UISETP.LT.U32.AND.EX UP0, UPT, UR15, UR5, UPT, UP0 ;  /* 0x000000050f00728c */ /* 0x000fe4000bf01100 */
[----:B------:R-:W-:Y:S02]  /*6280*/  UIADD3.X UR5, URZ, URZ, URZ, UP1, !UPT ;  /* 0x0000003f3f057290 */ /* 0x000fe40008ffe43f */
[----:B------:R-:W-:Y:S02]  /*6290*/  USEL UR10, URZ, 0x1, !UP0 ;  /* 0x000000013f0a7887 */ /* 0x000fe4000c000000 */
[----:B------:R-:W-:Y:S02]  /*62a0*/  UIMAD.WIDE.U32.X UR4, UR13, UR13, UR4, UP2 ;  /* 0x0000000d0d0472a5 */ /* 0x000fe400090e0404 */
        /* <DEDUP_REMOVED lines=13> */
[----:B------:R-:W-:Y:S02]  /*6380*/  UIADD3 UR4, UP2, UR11, UR4, URZ ;  /* 0x000000040b047290 */ /* 0x000fe4000ff5e03f */
[----:B------:R-:W-:Y:S02]  /*6390*/  UIADD3.X UR11, URZ, URZ, URZ, UP1, !UPT ;  /* 0x0000003f3f0b7290 */ /* 0x000fe40008ffe43f */
[----:B------:R-:W-:-:S03]  /*63a0*/  UIADD3.X UR17, UR10, UR4, URZ, UP3, !UPT ;  /* 0x000000040a117290 */ /* 0x000fc60009ffe43f */
[----:B------:R-:W-:Y:S01]  /*63b0*/  UMOV UR10, UR5 ;  /* 0x00000005000a7c82 */ /* 0x000fe20008000000 */
[----:B------:R-:W-:Y:S02]  /*63c0*/  UISETP.LT.U32.AND.EX UP0, UPT, UR17, UR4, UPT, UP0 ;  /* 0x000000041100728c */ /* 0x000fe4000bf01100 */
[----:B------:R-:W-:Y:S02]  /*63d0*/  UIMAD.WIDE.U32.X UR4, UR15, UR15, UR10, UP2 ;  /* 0x0000000f0f0472a5 */ /* 0x000fe400090e040a */
        /* <DEDUP_REMOVED lines=88> */
[----:B------:R-:W-:Y:S01]  /*6960*/  UIADD3.X UR4, UR10, UR5, ~UR11, UP0, UP1 ;  /* 0x000000050a047290 */ /* 0x000fe200087e2c0b */
[----:B------:R-:W-:Y:S11]  /*6970*/  @P0 BRA `(.L_x_51) ;  /* 0x0000000000540947 */ /* 0x000ff60003800000 */
[----:B------:R-:W-:Y:S02]  /*6980*/  UIMAD.WIDE.U32 UR10, UR7, UR38, URZ ;  /* 0x00000026070a72a5 */ /* 0x000fe4000f8e003f */
[----:B------:R-:W-:Y:S02]  /*6990*/  UIMAD.WIDE.U32 UR38, UR22, UR38, URZ ;  /* 0x00000026162672a5 */ /* 0x000fe4000f8e003f */
[----:B------:R-:W-:Y:S02]  /*69a0*/  UIMAD.WIDE.U32 UR10, UP2, UR23, UR22, UR10 ;  /* 0x00000016170a72a5 */ /* 0x000fe4000f84000a */
[----:B------:R-:W-:Y:S02]  /*69b0*/  UIADD3 UR22, UP1, URZ, UR38, URZ ;  /* 0x000000263f167290 */ /* 0x000fe4000ff3e03f */
[----:B------:R-:W-:Y:S02]  /*69c0*/  UIADD3 UR5, UP3, UR39, UR10, URZ ;  /* 0x0000000a27057290 */ /* 0x000fe4000ff7e03f */
[----:B------:R-:W-:-:S02]  /*69d0*/  UISETP.LT.U32.AND UP0, UPT, UR22, UR38, UPT ;  /* 0x000000261600728c */ /* 0x000fc4000bf01070 */
[----:B------:R-:W-:Y:S02]  /*69e0*/  UIADD3.X UR10, UR5, UR38, URZ, UP1, !UPT ;  /* 0x00000026050a7290 */ /* 0x000fe40008ffe43f */
[----:B------:R-:W-:Y:S02]  /*69f0*/  UIADD3.X UR25, URZ, URZ, URZ, UP2, !UPT ;  /* 0x0000003f3f197290 */ /* 0x000fe400097fe43f */
[----:B------:R-:W-:Y:S01]  /*6a00*/  UISETP.LT.U32.AND.EX UP0, UPT, UR10, UR5, UPT, UP0 ;  /* 0x000000050a00728c */ /* 0x000fe2000bf01100 */
[----:B------:R-:W-:-:S03]  /*6a10*/  UMOV UR24, UR11 ;  /* 0x0000000b00187c82 */ /* 0x000fc60008000000 */
[----:B------:R-:W-:Y:S02]  /*6a20*/  USEL UR5, URZ, 0x1, !UP0 ;  /* 0x000000013f057887 */ /* 0x000fe4000c000000 */
[----:B------:R-:W-:Y:S02]  /*6a30*/  UIMAD.WIDE.U32.X UR24, UR23, UR7, UR24, UP3 ;  /* 0x00000007171872a5 */ /* 0x000fe400098e0418 */
[----:B------:R-:W-:Y:S01]  /*6a40*/  UIADD3 UR5, UP0, UP1, -UR5, UR22, -UR10 ;  /* 0x0000001605057290 */ /* 0x000fe2000f91e90a */
[----:B------:R-:W-:-:S03]  /*6a50*/  UMOV UR7, 0xffffffff ;  /* 0xffffffff00077882 */ /* 0x000fc60000000000 */
[----:B------:R-:W-:Y:S02]  /*6a60*/  UIADD3.X UR10, UR7, -0x1, UR10, UP0, UP1 ;  /* 0xffffffff070a7890 */ /* 0x000fe400087e240a */
[----:B------:R-:W-:-:S04]  /*6a70*/  UISETP.LT.U32.AND UP0, UPT, UR24, UR5, UPT ;  /* 0x000000051800728c */ /* 0x000fc8000bf01070 */
[----:B------:R-:W-:-:S04]  /*6a80*/  UISETP.LT.U32.AND.EX UP0, UPT, UR25, UR10, UPT, UP0 ;  /* 0x0000000a1900728c */ /* 0x000fc8000bf01100 */
[----:B------:R-:W-:Y:S02]  /*6a90*/  USEL UR22, URZ, 0x1, !UP0 ;  /* 0x000000013f167887 */ /* 0x000fe4000c000000 */
[----:B------:R-:W-:Y:S02]  /*6aa0*/  USEL UR7, URZ, 0xffffffff, !UP0 ;  /* 0xffffffff3f077887 */ /* 0x000fe4000c000000 */
[----:B------:R-:W-:-:S04]  /*6ab0*/  UIADD3 UR22, UP0, UP1, UR22, UR24, -UR5 ;  /* 0x0000001816167290 */ /* 0x000fc8000f91e805 */
[----:B------:R-:W-:-:S12]  /*6ac0*/  UIADD3.X UR7, UR7, UR25, ~UR10, UP0, UP1 ;  /* 0x0000001907077290 */ /* 0x000fd800087e2c0a */
.L_x_51:
[----:B------:R-:W-:-:S13]  /*6ad0*/  ISETP.NE.AND P0, PT, R4, RZ, PT ;  /* 0x000000ff0400720c */ /* 0x000fda0003f05270 */
[----:B------:R-:W-:Y:S05]  /*6ae0*/  @!P0 BRA `(.L_x_52) ;  /* 0x0000000000508947 */ /* 0x000fea0003800000 */
        /* <DEDUP_REMOVED lines=19> */
[----:B------:R-:W-:-:S12]  /*6c20*/  UIADD3.X UR7, UR7, UR23, ~UR11, UP0, UP1 ;  /* 0x0000001707077290 */ /* 0x000fd800087e2c0b */
.L_x_52:
        /* <DEDUP_REMOVED lines=21> */
.L_x_53:
        /* <DEDUP_REMOVED lines=21> */
.L_x_54:
        /* <DEDUP_REMOVED lines=21> */
.L_x_55:
        /* <DEDUP_REMOVED lines=21> */
.L_x_56:
        /* <DEDUP_REMOVED lines=21> */
.L_x_57:
        /* <DEDUP_REMOVED lines=21> */
.L_x_58:
[----:B------:R-:W-:Y:S01]  /*7410*/  UIMAD.WIDE.U32 UR12, UR4, UR28, URZ ;  /* 0x0000001c040c72a5 */ /* 0x000fe2000f8e003f */
[----:B------:R-:W-:Y:S01]  /*7420*/  VIADD R5, R5, 0x8 ;  /* 0x0000000805057836 */ /* 0x000fe20000000000 */
[----:B------:R-:W-:Y:S01]  /*7430*/  UIMAD.WIDE.U32 UR10, UR28, UR28, URZ ;  /* 0x0000001c1c0a72a5 */ /* 0x000fe2000f8e003f */
[--C-:B------:R-:W-:Y:S01]  /*7440*/  SHF.R.U64 R2, R2, 0x8, R3.reuse ;  /* 0x0000000802027819 */ /* 0x100fe20000001203 */
[----:B------:R-:W-:Y:S01]  /*7450*/  UIMAD.WIDE.U32 UR12, UP1, UR28, UR4, UR12 ;  /* 0x000000041c0c72a5 */ /* 0x000fe2000f82000c */
[----:B------:R-:W-:Y:S01]  /*7460*/  SHF.R.U32.HI R3, RZ, 0x8, R3 ;  /* 0x00000008ff037819 */ /* 0x000fe20000011603 */
[----:B------:R-:W-:Y:S01]  /*7470*/  UIADD3 UR5, UP3, URZ, UR10, URZ ;  /* 0x0000000a3f057290 */ /* 0x000fe2000ff7e03f */
[----:B------:R-:W-:Y:S01]  /*7480*/  ISETP.NE.AND P0, PT, R5, 0x40, PT ;  /* 0x000000400500780c */ /* 0x000fe20003f05270 */
[----:B------:R-:W-:Y:S02]  /*7490*/  UIADD3 UR11, UP2, UR11, UR12, URZ ;  /* 0x0000000c0b0b7290 */ /* 0x000fe4000ff5e03f */
[----:B------:R-:W-:-:S02]  /*74a0*/  UISETP.LT.U32.AND UP0, UPT, UR5, UR10, UPT ;  /* 0x0000000a0500728c */ /* 0x000fc4000bf01070 */
[----:B------:R-:W-:-:S03]  /*74b0*/  UIADD3.X UR14, UR10, UR11, URZ, UP3, !UPT ;  /* 0x0000000b0a0e7290 */ /* 0x000fc60009ffe43f */
[----:B------:R-:W-:Y:S01]  /*74c0*/  UMOV UR10, UR13 ;  /* 0x0000000d000a7c82 */ /* 0x000fe20008000000 */
[----:B------:R-:W-:Y:S02]  /*74d0*/  UISETP.LT.U32.AND.EX UP0, UPT, UR14, UR11, UPT, UP0 ;  /* 0x0000000b0e00728c */ /* 0x000fe4000bf01100 */
[----:B------:R-:W-:Y:S02]  /*74e0*/  UIADD3.X UR11, URZ, URZ, URZ, UP1, !UPT ;  /* 0x0000003f3f0b7290 */ /* 0x000fe40008ffe43f */
[----:B------:R-:W-:-:S04]  /*74f0*/  USEL UR12, URZ, 0x1, !UP0 ;  /* 0x000000013f0c7887 */ /* 0x000fc8000c000000 */
[----:B------:R-:W-:Y:S02]  /*7500*/  UIADD3 UR12, UP0, UP1, -UR12, UR5, -UR14 ;  /* 0x000000050c0c7290 */ /* 0x000fe4000f91e90e */
[----:B------:R-:W-:Y:S02]  /*7510*/  UIMAD.WIDE.U32.X UR4, UR4, UR4, UR10, UP2 ;  /* 0x00000004040472a5 */ /* 0x000fe400090e040a */
        /* <DEDUP_REMOVED lines=31> */
[----:B------:R-:W-:Y:S02]  /*7710*/  UIMAD.WIDE.U32 UR10, UR19, UR18, URZ ;  /* 0x00000012130a72a5 */ /* 0x000fe4000f8e003f */
[----:B------:R-:W-:-:S02]  /*7720*/  UIADD3 UR17, UP1, URZ, UR14, URZ ;  /* 0x0000000e3f117290 */ /* 0x000fc4000ff3e03f */
[----:B------:R-:W-:Y:S02]  /*7730*/  UIADD3 UR15, UP2, UR15, UR22, URZ ;  /* 0x000000160f0f7290 */ /* 0x000fe4000ff5e03f */
[----:B------:R-:W-:Y:S02]  /*7740*/  UIMAD.WIDE.U32 UR12, UR18, UR18, URZ ;  /* 0x00000012120c72a5 */ /* 0x000fe4000f8e003f */
[----:B------:R-:W-:Y:S02]  /*7750*/  UIMAD.WIDE.U32 UR10, UP5, UR18, UR19, UR10 ;  /* 0x00000013120a72a5 */ /* 0x000fe4000f8a000a */
[----:B------:R-:W-:Y:S02]  /*7760*/  UIADD3.X UR5, URZ, URZ, URZ, UP0, !UPT ;  /* 0x0000003f3f057290 */ /* 0x000fe400087fe43f */
[----:B------:R-:W-:Y:S02]  /*7770*/  UISETP.LT.U32.AND UP0, UPT, UR17, UR14, UPT ;  /* 0x0000000e1100728c */ /* 0x000fe4000bf01070 */
[----:B------:R-:W-:-:S02]  /*7780*/  UIADD3.X UR18, UR15, UR14, URZ, UP1, !UPT ;  /* 0x0000000e0f127290 */ /* 0x000fc40008ffe43f */
[----:B------:R-:W-:Y:S02]  /*7790*/  UIADD3 UR16, UP4, URZ, UR12, URZ ;  /* 0x0000000c3f107290 */ /* 0x000fe4000ff9e03f */
[----:B------:R-:W-:Y:S02]  /*77a0*/  UIADD3 UR4, UP3, UR13, UR10, URZ ;  /* 0x0000000a0d047290 */ /* 0x000fe4000ff7e03f */
[----:B------:R-:W-:Y:S02]  /*77b0*/  UISETP.LT.U32.AND.EX UP0, UPT, UR18, UR15, UPT, UP0 ;  /* 0x0000000f1200728c */ /* 0x000fe4000bf01100 */
[----:B------:R-:W-:Y:S02]  /*77c0*/  UISETP.LT.U32.AND UP1, UPT, UR16, UR12, UPT ;  /* 0x0000000c1000728c */ /* 0x000fe4000bf21070 */
[----:B------:R-:W-:Y:S02]  /*77d0*/  UIADD3.X UR14, UR4, UR12, URZ, UP4, !UPT ;  /* 0x0000000c040e7290 */ /* 0x000fe4000a7fe43f */
[----:B------:R-:W-:-:S02]  /*77e0*/  USEL UR15, URZ, 0x1, !UP0 ;  /* 0x000000013f0f7887 */ /* 0x000fc4000c000000 */
[----:B------:R-:W-:Y:S02]  /*77f0*/  UISETP.LT.U32.AND.EX UP0, UPT, UR14, UR4, UPT, UP1 ;  /* 0x000000040e00728c */ /* 0x000fe4000bf01110 */
[----:B------:R-:W-:Y:S01]  /*7800*/  UIADD3.X UR13, URZ, URZ, URZ, UP5, !UPT ;  /* 0x0000003f3f0d7290 */ /* 0x000fe2000affe43f */
[----:B------:R-:W-:Y:S01]  /*7810*/  UMOV UR4, UR23 ;  /* 0x0000001700047c82 */ /* 0x000fe20008000000 */
[----:B------:R-:W-:Y:S01]  /*7820*/  UMOV UR12, UR11 ;  /* 0x0000000b000c7c82 */ /* 0x000fe20008000000 */
[----:B------:R-:W-:Y:S02]  /*7830*/  UIMAD.WIDE.U32.X UR4, UR19, UR7, UR4, UP2 ;  /* 0x00000007130472a5 */ /* 0x000fe400090e0404 */
[----:B------:R-:W-:Y:S02]  /*7840*/  UIADD3 UR15, UP1, UP2, -UR15, UR17, -UR18 ;  /* 0x000000110f0f7290 */ /* 0x000fe4000fa3e912 */
[----:B------:R-:W-:Y:S02]  /*7850*/  USEL UR7, URZ, 0x1, !UP0 ;  /* 0x000000013f077887 */ /* 0x000fe4000c000000 */
[----:B------:R-:W-:-:S02]  /*7860*/  UIADD3.X UR17, UR9, -0x1, UR18, UP1, UP2 ;  /* 0xffffffff09117890 */ /* 0x000fc40008fe4412 */
[----:B------:R-:W-:Y:S02]  /*7870*/  UIADD3 UR7, UP1, UP2, -UR7, UR16, -UR14 ;  /* 0x0000001007077290 */ /* 0x000fe4000fa3e90e */
[----:B------:R-:W-:Y:S02]  /*7880*/  UIMAD.WIDE.U32.X UR10, UR19, UR19, UR12, UP3 ;  /* 0x00000013130a72a5 */ /* 0x000fe400098e040c */
[----:B------:R-:W-:Y:S02]  /*7890*/  UISETP.LT.U32.AND UP0, UPT, UR4, UR15, UPT ;  /* 0x0000000f0400728c */ /* 0x000fe4000bf01070 */
[----:B------:R-:W-:Y:S02]  /*78a0*/  UIADD3.X UR13, UR9, -0x1, UR14, UP1, UP2 ;  /* 0xffffffff090d7890 */ /* 0x000fe40008fe440e */
[----:B------:R-:W-:Y:S02]  /*78b0*/  UISETP.LT.U32.AND UP1, UPT, UR10, UR7, UPT ;  /* 0x000000070a00728c */ /* 0x000fe4000bf21070 */
[----:B------:R-:W-:-:S02]  /*78c0*/  UISETP.LT.U32.AND.EX UP0, UPT, UR5, UR17, UPT, UP0 ;  /* 0x000000110500728c */ /* 0x000fc4000bf01100 */
[----:B------:R-:W-:Y:S02]  /*78d0*/  UISETP.LT.U32.AND.EX UP1, UPT, UR11, UR13, UPT, UP1 ;  /* 0x0000000d0b00728c */ /* 0x000fe4000bf21110 */
[----:B------:R-:W-:Y:S02]  /*78e0*/  USEL UR18, URZ, 0x1, !UP0 ;  /* 0x000000013f127887 */ /* 0x000fe4000c000000 */
[----:B------:R-:W-:Y:S02]  /*78f0*/  USEL UR21, URZ, 0xffffffff, !UP0 ;  /* 0xffffffff3f157887 */ /* 0x000fe4000c000000 */
[----:B------:R-:W-:Y:S02]  /*7900*/  USEL UR12, URZ, 0x1, !UP1 ;  /* 0x000000013f0c7887 */ /* 0x000fe4000c800000 */
[----:B------:R-:W-:Y:S02]  /*7910*/  UIADD3 UR18, UP0, UP2, UR18, UR4, -UR15 ;  /* 0x0000000412127290 */ /* 0x000fe4000fa1e80f */
[----:B------:R-:W-:-:S02]  /*7920*/  USEL UR20, URZ, 0xffffffff, !UP1 ;  /* 0xffffffff3f147887 */ /* 0x000fc4000c800000 */
[----:B------:R-:W-:Y:S02]  /*7930*/  UIADD3 UR12, UP1, UP3, UR12, UR10, -UR7 ;  /* 0x0000000a0c0c7290 */ /* 0x000fe4000fb3e807 */
[----:B------:R-:W-:Y:S02]  /*7940*/  UIADD3.X UR21, UR21, UR5, ~UR17, UP0, UP2 ;  /* 0x0000000515157290 */ /* 0x000fe400087e4c11 */
[----:B------:R-:W-:Y:S02]  /*7950*/  UIADD3.X UR20, UR20, UR11, ~UR13, UP1, UP3 ;  /* 0x0000000b14147290 */ /* 0x000fe40008fe6c0d */
[----:B------:R-:W-:Y:S02]  /*7960*/  UIMAD.WIDE.U32 UR4, UR21, UR12, URZ ;  /* 0x0000000c150472a5 */ /* 0x000fe4000f8e003f */
[----:B------:R-:W-:Y:S02]  /*7970*/  UIMAD.WIDE.U32 UR16, UR18, UR12, URZ ;  /* 0x0000000c121072a5 */ /* 0x000fe4000f8e003f */
[----:B------:R-:W-:-:S02]  /*7980*/  UIMAD.WIDE.U32 UR4, UP0, UR20, UR18, UR4 ;  /* 0x00000012140472a5 */ /* 0x000fc4000f800004 */
[----:B------:R-:W-:Y:S02]  /*7990*/  UIMAD.WIDE.U32 UR10, UR20, UR12, URZ ;  /* 0x0000000c140a72a5 */ /* 0x000fe4000f8e003f */
[----:B------:R-:W-:Y:S02]  /*79a0*/  UIADD3 UR7, UP1, URZ, UR16, URZ ;  /* 0x000000103f077290 */ /* 0x000fe4000ff3e03f */
[----:B------:R-:W-:Y:S02]  /*79b0*/  UIADD3 UR17, UP2, UR17, UR4, URZ ;  /* 0x0000000411117290 */ /* 0x000fe4000ff5e03f */
[----:B------:R-:W-:Y:S02]  /*79c0*/  UIMAD.WIDE.U32 UR14, UR12, UR12, URZ ;  /* 0x0000000c0c0e72a5 */ /* 0x000fe4000f8e003f */
[----:B------:R-:W-:Y:S02]  /*79d0*/  UIMAD.WIDE.U32 UR10, UP5, UR12, UR20, UR10 ;  /* 0x000000140c0a72a5 */ /* 0x000fe4000f8a000a */
[----:B------:R-:W-:-:S02]  /*79e0*/  UIADD3.X UR13, URZ, URZ, URZ, UP0, !UPT ;  /* 0x0000003f3f0d7290 */ /* 0x000fc400087fe43f */
[----:B------:R-:W-:Y:S02]  /*79f0*/  UISETP.LT.U32.AND UP0, UPT, UR7, UR16, UPT ;  /* 0x000000100700728c */ /* 0x000fe4000bf01070 */
[----:B------:R-:W-:Y:S02]  /*7a00*/  UIADD3.X UR19, UR17, UR16, URZ, UP1, !UPT ;  /* 0x0000001011137290 */ /* 0x000fe40008ffe43f */
[----:B------:R-:W-:Y:S02]  /*7a10*/  UIADD3 UR18, UP4, URZ, UR14, URZ ;  /* 0x0000000e3f127290 */ /* 0x000fe4000ff9e03f */
[----:B------:R-:W-:Y:S02]  /*7a20*/  UIADD3 UR4, UP3, UR15, UR10, URZ ;  /* 0x0000000a0f047290 */ /* 0x000fe4000ff7e03f */
[----:B------:R-:W-:Y:S02]  /*7a30*/  UISETP.LT.U32.AND.EX UP0, UPT, UR19, UR17, UPT, UP0 ;  /* 0x000000111300728c */ /* 0x000fe4000bf01100 */
[----:B------:R-:W-:-:S02]  /*7a40*/  UISETP.LT.U32.AND UP1, UPT, UR18, UR14, UPT ;  /* 0x0000000e1200728c */ /* 0x000fc4000bf21070 */
[----:B------:R-:W-:Y:S02]  /*7a50*/  UIADD3.X UR16, UR4, UR14, URZ, UP4, !UPT ;  /* 0x0000000e04107290 */ /* 0x000fe4000a7fe43f */
[----:B------:R-:W-:Y:S02]  /*7a60*/  USEL UR17, URZ, 0x1, !UP0 ;  /* 0x000000013f117887 */ /* 0x000fe4000c000000 */
[----:B------:R-:W-:Y:S01]  /*7a70*/  UISETP.LT.U32.AND.EX UP0, UPT, UR16, UR4, UPT, UP1 ;  /* 0x000000041000728c */ /* 0x000fe2000bf01110 */
[----:B------:R-:W-:Y:S01]  /*7a80*/  UMOV UR12, UR5 ;  /* 0x00000005000c7c82 */ /* 0x000fe20008000000 */
[----:B------:R-:W-:Y:S02]  /*7a90*/  UIADD3.X UR15, URZ, URZ, URZ, UP5, !UPT ;  /* 0x0000003f3f0f7290 */ /* 0x000fe4000affe43f */
[----:B------:R-:W-:Y:S02]  /*7aa0*/  UIMAD.WIDE.U32.X UR4, UR20, UR21, UR12, UP2 ;  /* 0x00000015140472a5 */ /* 0x000fe400090e040c */
[----:B------:R-:W-:-:S02]  /*7ab0*/  UIADD3 UR17, UP1, UP2, -UR17, UR7, -UR19 ;  /* 0x0000000711117290 */ /* 0x000fc4000fa3e913 */
[----:B------:R-:W-:Y:S01]  /*7ac0*/  USEL UR7, URZ, 0x1, !UP0 ;  /* 0x000000013f077887 */ /* 0x000fe2000c000000 */
[----:B------:R-:W-:Y:S01]  /*7ad0*/  UMOV UR14, UR11 ;  /* 0x0000000b000e7c82 */ /* 0x000fe20008000000 */
[----:B------:R-:W-:Y:S02]  /*7ae0*/  UISETP.LT.U32.AND UP0, UPT, UR4, UR17, UPT ;  /* 0x000000110400728c */ /* 0x000fe4000bf01070 */
[----:B------:R-:W-:Y:S02]  /*7af0*/  UIMAD.WIDE.U32.X UR10, UR20, UR20, UR14, UP3 ;  /* 0x00000014140a72a5 */ /* 0x000fe400098e040e */
[----:B------:R-:W-:Y:S02]  /*7b00*/  UIADD3.X UR14, UR9, -0x1, UR19, UP1, UP2 ;  /* 0xffffffff090e7890 */ /* 0x000fe40008fe4413 */
[----:B------:R-:W-:Y:S02]  /*7b10*/  UIADD3 UR7, UP1, UP2, -UR7, UR18, -UR16 ;  /* 0x0000001207077290 */ /* 0x000fe4000fa3e910 */
[----:B------:R-:W-:-:S02]  /*7b20*/  UISETP.LT.U32.AND.EX UP0, UPT, UR5, UR14, UPT, UP0 ;  /* 0x0000000e0500728c */ /* 0x000fc4000bf01100 */
[----:B------:R-:W-:Y:S02]  /*7b30*/  UIADD3.X UR13, UR9, -0x1, UR16, UP1, UP2 ;  /* 0xffffffff090d7890 */ /* 0x000fe40008fe4410 */
[----:B------:R-:W-:Y:S02]  /*7b40*/  UISETP.LT.U32.AND UP1, UPT, UR10, UR7, UPT ;  /* 0x000000070a00728c */ /* 0x000fe4000bf21070 */
[----:B------:R-:W-:Y:S02]  /*7b50*/  USEL UR18, URZ, 0x1, !UP0 ;  /* 0x000000013f127887 */ /* 0x000fe4000c000000 */
[----:B------:R-:W-:Y:S02]  /*7b60*/  UISETP.LT.U32.AND.EX UP1, UPT, UR11, UR13, UPT, UP1 ;  /* 0x0000000d0b00728c */ /* 0x000fe4000bf21110 */
[----:B------:R-:W-:Y:S02]  /*7b70*/  USEL UR21, URZ, 0xffffffff, !UP0 ;  /* 0xffffffff3f157887 */ /* 0x000fe4000c000000 */
[----:B------:R-:W-:-:S02]  /*7b80*/  USEL UR12, URZ, 0x1, !UP1 ;  /* 0x000000013f0c7887 */ /* 0x000fc4000c800000 */
[----:B------:R-:W-:Y:S02]  /*7b90*/  UIADD3 UR18, UP0, UP2, UR18, UR4, -UR17 ;  /* 0x0000000412127290 */ /* 0x000fe4000fa1e811 */
[----:B------:R-:W-:Y:S02]  /*7ba0*/  USEL UR20, URZ, 0xffffffff, !UP1 ;  /* 0xffffffff3f147887 */ /* 0x000fe4000c800000 */
[----:B------:R-:W-:Y:S02]  /*7bb0*/  UIADD3 UR12, UP1, UP3, UR12, UR10, -UR7 ;  /* 0x0000000a0c0c7290 */ /* 0x000fe4000fb3e807 */
[----:B------:R-:W-:Y:S02]  /*7bc0*/  UIADD3.X UR21, UR21, UR5, ~UR14, UP0, UP2 ;  /* 0x0000000515157290 */ /* 0x000fe400087e4c0e */
[----:B------:R-:W-:Y:S02]  /*7bd0*/  UIADD3.X UR20, UR20, UR11, ~UR13, UP1, UP3 ;  /* 0x0000000b14147290 */ /* 0x000fe40008fe6c0d */
[----:B------:R-:W-:-:S02]  /*7be0*/  UIMAD.WIDE.U32 UR4, UR21, UR12, URZ ;  /* 0x0000000c150472a5 */ /* 0x000fc4000f8e003f */
[----:B------:R-:W-:Y:S02]  /*7bf0*/  UIMAD.WIDE.U32 UR16, UR18, UR12, URZ ;  /* 0x0000000c121072a5 */ /* 0x000fe4000f8e003f */
[----:B------:R-:W-:Y:S02]  /*7c00*/  UIMAD.WIDE.U32 UR4, UP0, UR20, UR18, UR4 ;  /* 0x00000012140472a5 */ /* 0x000fe4000f800004 */
[----:B------:R-:W-:Y:S02]  /*7c10*/  UIMAD.WIDE.U32 UR10, UR20, UR12, URZ ;  /* 0x0000000c140a72a5 */ /* 0x000fe4000f8e003f */
[----:B------:R-:W-:Y:S02]  /*7c20*/  UIADD3 UR7, UP1, URZ, UR16, URZ ;  /* 0x000000103f077290 */ /* 0x000fe4000ff3e03f */
[----:B------:R-:W-:Y:S02]  /*7c30*/  UIADD3 UR17, UP2, UR17, UR4, URZ ;  /* 0x0000000411117290 */ /* 0x000fe4000ff5e03f */
[----:B------:R-:W-:-:S02]  /*7c40*/  UIMAD.WIDE.U32 UR14, UR12, UR12, URZ ;  /* 0x0000000c0c0e72a5 */ /* 0x000fc4000f8e003f */
[----:B------:R-:W-:Y:S02]  /*7c50*/  UIMAD.WIDE.U32 UR10, UP5, UR12, UR20, UR10 ;  /* 0x000000140c0a72a5 */ /* 0x000fe4000f8a000a */
[----:B------:R-:W-:Y:S02]  /*7c60*/  UIADD3.X UR13, URZ, URZ, URZ, UP0, !UPT ;  /* 0x0000003f3f0d7290 */ /* 0x000fe400087fe43f */
[----:B------:R-:W-:Y:S02]  /*7c70*/  UISETP.LT.U32.AND UP0, UPT, UR7, UR16, UPT ;  /* 0x000000100700728c */ /* 0x000fe4000bf01070 */
[----:B------:R-:W-:Y:S02]  /*7c80*/  UIADD3.X UR19, UR17, UR16, URZ, UP1, !UPT ;  /* 0x0000001011137290 */ /* 0x000fe40008ffe43f */
[----:B------:R-:W-:Y:S02]  /*7c90*/  UIADD3 UR18, UP4, URZ, UR14, URZ ;  /* 0x0000000e3f127290 */ /* 0x000fe4000ff9e03f */
[----:B------:R-:W-:-:S02]  /*7ca0*/  UIADD3 UR4, UP3, UR15, UR10, URZ ;  /* 0x0000000a0f047290 */ /* 0x000fc4000ff7e03f */
[----:B------:R-:W-:Y:S02]  /*7cb0*/  UISETP.LT.U32.AND.EX UP0, UPT, UR19, UR17, UPT, UP0 ;  /* 0x000000111300728c */ /* 0x000fe4000bf01100 */
[----:B------:R-:W-:Y:S02]  /*7cc0*/  UISETP.LT.U32.AND UP1, UPT, UR18, UR14, UPT ;  /* 0x0000000e1200728c */ /* 0x000fe4000bf21070 */
[----:B------:R-:W-:Y:S02]  /*7cd0*/  UIADD3.X UR16, UR4, UR14, URZ, UP4, !UPT ;  /* 0x0000000e04107290 */ /* 0x000fe4000a7fe43f */
[----:B------:R-:W-:Y:S02]  /*7ce0*/  USEL UR17, URZ, 0x1, !UP0 ;  /* 0x000000013f117887 */ /* 0x000fe4000c000000 */
[----:B------:R-:W-:Y:S01]  /*7cf0*/  UISETP.LT.U32.AND.EX UP0, UPT, UR16, UR4, UPT, UP1 ;  /* 0x000000041000728c */ /* 0x000fe2000bf01110 */
[----:B------:R-:W-:Y:S01]  /*7d00*/  UMOV UR12, UR5 ;  /* 0x00000005000c7c82 */ /* 0x000fe20008000000 */
[----:B------:R-:W-:-:S02]  /*7d10*/  UIADD3.X UR15, URZ, URZ, URZ, UP5, !UPT ;  /* 0x0000003f3f0f7290 */ /* 0x000fc4000affe43f */
[----:B------:R-:W-:Y:S02]  /*7d20*/  UIMAD.WIDE.U32.X UR4, UR20, UR21, UR12, UP2 ;  /* 0x00000015140472a5 */ /* 0x000fe400090e040c */
[----:B------:R-:W-:Y:S02]  /*7d30*/  UIADD3 UR17, UP1, UP2, -UR17, UR7, -UR19 ;  /* 0x0000000711117290 */ /* 0x000fe4000fa3e913 */
[----:B------:R-:W-:Y:S01]  /*7d40*/  USEL UR7, URZ, 0x1, !UP0 ;  /* 0x000000013f077887 */ /* 0x000fe2000c000000 */
[----:B------:R-:W-:Y:S01]  /*7d50*/  UMOV UR14, UR11 ;  /* 0x0000000b000e7c82 */ /* 0x000fe20008000000 */
[----:B------:R-:W-:Y:S02]  /*7d60*/  UISETP.LT.U32.AND UP0, UPT, UR4, UR17, UPT ;  /* 0x000000110400728c */ /* 0x000fe4000bf01070 */
[----:B------:R-:W-:Y:S02]  /*7d70*/  UIMAD.WIDE.U32.X UR10, UR20, UR20, UR14, UP3 ;  /* 0x00000014140a72a5 */ /* 0x000fe400098e040e */
[----:B------:R-:W-:-:S02]  /*7d80*/  UIADD3.X UR14, UR9, -0x1, UR19, UP1, UP2 ;  /* 0xffffffff090e7890 */ /* 0x000fc40008fe4413 */
[----:B------:R-:W-:Y:S02]  /*7d90*/  UIADD3 UR7, UP1, UP2, -UR7, UR18, -UR16 ;  /* 0x0000001207077290 */ /* 0x000fe4000fa3e910 */
[----:B------:R-:W-:Y:S02]  /*7da0*/  UISETP.LT.U32.AND.EX UP0, UPT, UR5, UR14, UPT, UP0 ;  /* 0x0000000e0500728c */ /* 0x000fe4000bf01100 */
[----:B------:R-:W-:Y:S02]  /*7db0*/  UIADD3.X UR13, UR9, -0x1, UR16, UP1, UP2 ;  /* 0xffffffff090d7890 */ /* 0x000fe40008fe4410 */
[----:B------:R-:W-:Y:S02]  /*7dc0*/  UISETP.LT.U32.AND UP1, UPT, UR10, UR7, UPT ;  /* 0x000000070a00728c */ /* 0x000fe4000bf21070 */
[----:B------:R-:W-:Y:S02]  /*7dd0*/  USEL UR18, URZ, 0x1, !UP0 ;  /* 0x000000013f127887 */ /* 0x000fe4000c000000 */
[----:B------:R-:W-:-:S02]  /*7de0*/  UISETP.LT.U32.AND.EX UP1, UPT, UR11, UR13, UPT, UP1 ;  /* 0x0000000d0b00728c */ /* 0x000fc4000bf21110 */
[----:B------:R-:W-:Y:S02]  /*7df0*/  USEL UR21, URZ, 0xffffffff, !UP0 ;  /* 0xffffffff3f157887 */ /* 0x000fe4000c000000 */
[----:B------:R-:W-:Y:S02]  /*7e00*/  USEL UR12, URZ, 0x1, !UP1 ;  /* 0x000000013f0c7887 */ /* 0x000fe4000c800000 */
[----:B------:R-:W-:Y:S02]  /*7e10*/  UIADD3 UR18, UP0, UP2, UR18, UR4, -UR17 ;  /* 0x0000000412127290 */ /* 0x000fe4000fa1e811 */
[----:B------:R-:W-:Y:S02]  /*7e20*/  USEL UR20, URZ, 0xffffffff, !UP1 ;  /* 0xffffffff3f147887 */ /* 0x000fe4000c800000 */
[----:B------:R-:W-:Y:S02]  /*7e30*/  UIADD3 UR12, UP1, UP3, UR12, UR10, -UR7 ;  /* 0x0000000a0c0c7290 */ /* 0x000fe4000fb3e807 */
[----:B------:R-:W-:-:S02]  /*7e40*/  UIADD3.X UR21, UR21, UR5, ~UR14, UP0, UP2 ;  /* 0x0000000515157290 */ /* 0x000fc400087e4c0e */
        /* <DEDUP_REMOVED lines=18> */
[----:B------:R-:W-:Y:S01]  /*7f70*/  UISETP.LT.U32.AND.EX UP0, UPT, UR16, UR4, UPT, UP1 ;  /* 0x000000041000728c */ /* 0x000fe2000bf01110 */
[----:B------:R-:W-:Y:S01]  /*7f80*/  UMOV UR12, UR5 ;  /* 0x00000005000c7c82 */ /* 0x000fe20008000000 */
[----:B------:R-:W-:Y:S02]  /*7f90*/  UIADD3.X UR15, URZ, URZ, URZ, UP5, !UPT ;  /* 0x0000003f3f0f7290 */ /* 0x000fe4000affe43f */
[----:B------:R-:W-:Y:S02]  /*7fa0*/  UIMAD.WIDE.U32.X UR4, UR20, UR21, UR12, UP2 ;  /* 0x00000015140472a5 */ /* 0x000fe400090e040c */
[----:B------:R-:W-:Y:S02]  /*7fb0*/  UIADD3 UR17, UP1, UP2, -UR17, UR7, -UR19 ;  /* 0x0000000711117290 */ /* 0x000fe4000fa3e913 */
[----:B------:R-:W-:Y:S01]  /*7fc0*/  USEL UR7, URZ, 0x1, !UP0 ;  /* 0x000000013f077887 */ /* 0x000fe2000c000000 */
[----:B------:R-:W-:Y:S01]  /*7fd0*/  UMOV UR14, UR11 ;  /* 0x0000000b000e7c82 */ /* 0x000fe20008000000 */
[----:B------:R-:W-:-:S02]  /*7fe0*/  UISETP.LT.U32.AND UP0, UPT, UR4, UR17, UPT ;  /* 0x000000110400728c */ /* 0x000fc4000bf01070 */
[----:B------:R-:W-:Y:S02]  /*7ff0*/  UIMAD.WIDE.U32.X UR10, UR20, UR20, UR14, UP3 ;  /* 0x00000014140a72a5 */ /* 0x000fe400098e040e */
[----:B------:R-:W-:Y:S02]  /*8000*/  UIADD3.X UR14, UR9, -0x1, UR19, UP1, UP2 ;  /* 0xffffffff090e7890 */ /* 0x000fe40008fe4413 */
[----:B------:R-:W-:Y:S02]  /*8010*/  UIADD3 UR7, UP1, UP2, -UR7, UR18, -UR16 ;  /* 0x0000001207077290 */ /* 0x000fe4000fa3e910 */
[----:B------:R-:W-:Y:S02]  /*8020*/  UISETP.LT.U32.AND.EX UP0, UPT, UR5, UR14, UPT, UP0 ;  /* 0x0000000e0500728c */ /* 0x000fe4000bf01100 */
[----:B------:R-:W-:Y:S02]  /*8030*/  UIADD3.X UR13, UR9, -0x1, UR16, UP1, UP2 ;  /* 0xffffffff090d7890 */ /* 0x000fe40008fe4410 */
[----:B------:R-:W-:-:S02]  /*8040*/  UISETP.LT.U32.AND UP1, UPT, UR10, UR7, UPT ;  /* 0x000000070a00728c */ /* 0x000fc4000bf21070 */
[----:B------:R-:W-:Y:S02]  /*8050*/  USEL UR18, URZ, 0x1, !UP0 ;  /* 0x000000013f127887 */ /* 0x000fe4000c000000 */
[----:B------:R-:W-:Y:S02]  /*8060*/  UISETP.LT.U32.AND.EX UP1, UPT, UR11, UR13, UPT, UP1 ;  /* 0x0000000d0b00728c */ /* 0x000fe4000bf21110 */
        /* <DEDUP_REMOVED lines=1031> */
[----:B------:R-:W-:Y:S02]  /*c0e0*/  UIADD3.X UR18, UR9, -0x1, UR19, UP1, UP2 ;  /* 0xffffffff09127890 */ /* 0x000fe40008fe4413 */
[----:B------:R-:W-:Y:S02]  /*c0f0*/  UIADD3 UR12, UP1, UP2, -UR12, UR7, -UR16 ;  /* 0x000000070c0c7290 */ /* 0x000fe4000fa3e910 */
[----:B------:R-:W-:-:S02]  /*c100*/  UIMAD.WIDE.U32.X UR10, UR20, UR20, UR14, UP3 ;  /* 0x00000014140a72a5 */ /* 0x000fc400098e040e */
[----:B------:R-:W-:Y:S02]  /*c110*/  UISETP.LT.U32.AND UP0, UPT, UR4, UR17, UPT ;  /* 0x000000110400728c */ /* 0x000fe4000bf01070 */
[----:B------:R-:W-:Y:S02]  /*c120*/  UIADD3.X UR13, UR9, -0x1, UR16, UP1, UP2 ;  /* 0xffffffff090d7890 */ /* 0x000fe40008fe4410 */
[----:B------:R-:W-:Y:S02]  /*c130*/  UISETP.LT.U32.AND UP1, UPT, UR10, UR12, UPT ;  /* 0x0000000c0a00728c */ /* 0x000fe4000bf21070 */
[----:B------:R-:W-:Y:S02]  /*c140*/  UISETP.LT.U32.AND.EX UP0, UPT, UR5, UR18, UPT, UP0 ;  /* 0x000000120500728c */ /* 0x000fe4000bf01100 */
[----:B------:R-:W-:Y:S02]  /*c150*/  UISETP.LT.U32.AND.EX UP1, UPT, UR11, UR13, UPT, UP1 ;  /* 0x0000000d0b00728c */ /* 0x000fe4000bf21110 */
[----:B------:R-:W-:-:S02]  /*c160*/  USEL UR15, URZ, 0x1, !UP0 ;  /* 0x000000013f0f7887 */ /* 0x000fc4000c000000 */
        /* <DEDUP_REMOVED lines=10> */
[----:B------:R-:W-:Y:S02]  /*c210*/  UIADD3 UR7, UP1, URZ, UR4, URZ ;  /* 0x000000043f077290 */ /* 0x000fe4000ff3e03f */
[----:B------:R-:W-:-:S02]  /*c220*/  UIADD3 UR5, UP3, UR5, UR10, URZ ;  /* 0x0000000a05057290 */ /* 0x000fc4000ff7e03f */
[----:B------:R-:W-:Y:S02]  /*c230*/  UISETP.LT.U32.AND UP0, UPT, UR7, UR4, UPT ;  /* 0x000000040700728c */ /* 0x000fe4000bf01070 */
        /* <DEDUP_REMOVED lines=14> */
.L_x_50:
[----:B------:R-:W-:Y:S01]  /*c320*/  UMOV UR9, URZ ;  /* 0x0000003f00097c82 */ /* 0x000fe20008000000 */
[----:B------:R-:W-:-:S05]  /*c330*/  UMOV UR4, URZ ;  /* 0x0000003f00047c82 */ /* 0x000fca0008000000 */
.L_x_42:
[----:B------:R-:W-:Y:S01]  /*c340*/  UIMAD UR27, UR56, 0x3, URZ ;  /* 0x00000003381b78a4 */ /* 0x000fe2000f8e023f */
[----:B------:R-:W-:Y:S01]  /*c350*/  R2UR UR37, R16 ;  /* 0x00000000102572ca */ /* 0x000fe200000e0000 */
[----:B------:R-:W-:Y:S01]  /*c360*/  ULDC.64 UR10, c[0x0][0x220] ;  /* 0x00008800000a7ab9 */ /* 0x000fe20000000a00 */
[----:B------:R-:W-:Y:S01]  /*c370*/  UIMAD.WIDE.U32 UR12, UR7, UR54, URZ ;  /* 0x00000036070c72a5 */ /* 0x000fe2000f8e003f */
[----:B------:R-:W-:Y:S01]  /*c380*/  R2UR UR38, R19 ;  /* 0x00000000132672ca */ /* 0x000fe200000e0000 */
[----:B------:R-:W-:Y:S01]  /*c390*/  UIADD3 UR24, UR27, 0x1, URZ ;  /* 0x000000011b187890 */ /* 0x000fe2000fffe03f */
[----:B------:R-:W-:Y:S01]  /*c3a0*/  R2UR UR36, R0 ;  /* 0x00000000002472ca */ /* 0x000fe200000e0000 */
[----:B------:R-:W-:Y:S01]  /*c3b0*/  UIADD3 UR26, UR27, 0x2, URZ ;  /* 0x000000021b1a7890 */ /* 0x000fe2000fffe03f */
[----:B------:R-:W-:Y:S01]  /*c3c0*/  R2UR UR34, R17 ;  /* 0x00000000112272ca */ /* 0x000fe200000e0000 */
[----:B------:R-:W-:Y:S01]  /*c3d0*/  ULEA UR31, UP0, UR27, UR10, 0x3 ;  /* 0x0000000a1b1f7291 */ /* 0x000fe2000f80183f */
[----:B------:R-:W-:Y:S01]  /*c3e0*/  R2UR UR35, R18 ;  /* 0x00000000122372ca */ /* 0x000fe200000e0000 */
[----:B------:R-:W-:-:S02]  /*c3f0*/  ULEA UR30, UP1, UR24, UR10, 0x3 ;  /* 0x0000000a181e7291 */ /* 0x000fc4000f82183f */
[----:B------:R-:W-:Y:S02]  /*c400*/  ULEA UR25, UP2, UR26, UR10, 0x3 ;  /* 0x0000000a1a197291 */ /* 0x000fe4000f84183f */
[----:B------:R-:W-:Y:S01]  /*c410*/  UIMAD.WIDE.U32 UR14, UR4, UR54, URZ ;  /* 0x00000036040e72a5 */ /* 0x000fe2000f8e003f */
[----:B------:R-:W-:Y:S01]  /*c420*/  IMAD.U32 R4, RZ, RZ, UR31 ;  /* 0x0000001fff047e24 */ /* 0x000fe2000f8e00ff */
[----:B------:R-:W-:Y:S01]  /*c430*/  ULEA.HI.X UR27, UR27, UR11, URZ, 0x3, UP0 ;  /* 0x0000000b1b1b7291 */ /* 0x000fe200080f1c3f */
[----:B------:R-:W-:Y:S01]  /*c440*/  IMAD.U32 R8, RZ, RZ, UR30 ;  /* 0x0000001eff087e24 */ /* 0x000fe2000f8e00ff */
[----:B------:R-:W-:Y:S01]  /*c450*/  ULEA.HI.X UR24, UR24, UR11, URZ, 0x3, UP1 ;  /* 0x0000000b18187291 */ /* 0x000fe200088f1c3f */
[----:B------:R-:W-:Y:S01]  /*c460*/  IMAD.U32 R12, RZ, RZ, UR25 ;  /* 0x00000019ff0c7e24 */ /* 0x000fe2000f8e00ff */
[----:B------:R-:W-:Y:S02]  /*c470*/  ULEA.HI.X UR26, UR26, UR11, URZ, 0x3, UP2 ;  /* 0x0000000b1a1a7291 */ /* 0x000fe400090f1c3f */
[----:B------:R-:W-:Y:S01]  /*c480*/  UIMAD.WIDE.U32 UR16, UR6, UR54, URZ ;  /* 0x00000036061072a5 */ /* 0x000fe2000f8e003f */
[----:B------:R-:W-:Y:S01]  /*c490*/  IMAD.U32 R5, RZ, RZ, UR27 ;  /* 0x0000001bff057e24 */ /* 0x000fe2000f8e00ff */
[----:B------:R-:W-:Y:S01]  /*c4a0*/  UIMAD.WIDE.U32 UR10, UR5, UR54, URZ ;  /* 0x00000036050a72a5 */ /* 0x000fe2000f8e003f */
[----:B------:R-:W-:Y:S01]  /*c4b0*/  IMAD.U32 R9, RZ, RZ, UR24 ;  /* 0x00000018ff097e24 */ /* 0x000fe2000f8e00ff */
[----:B------:R-:W-:Y:S01]  /*c4c0*/  UIMAD.WIDE.U32 UR12, UP2, UR55, UR5, UR12 ;  /* 0x00000005370c72a5 */ /* 0x000fe2000f84000c */
[----:B------:R-:W-:Y:S01]  /*c4d0*/  IMAD.U32 R13, RZ, RZ, UR26 ;  /* 0x0000001aff0d7e24 */ /* 0x000fe2000f8e00ff */
[----:B------:R-:W-:-:S02]  /*c4e0*/  UIMAD.WIDE.U32 UR14, UP4, UR55, UR9, UR14 ;  /* 0x00000009370e72a5 */ /* 0x000fc4000f88000e */
[----:B------:R-:W-:Y:S02]  /*c4f0*/  UIMAD.WIDE.U32 UR20, UR8, UR54, URZ ;  /* 0x00000036081472a5 */ /* 0x000fe4000f8e003f */
[----:B------:R-:W-:Y:S02]  /*c500*/  UIMAD.WIDE.U32 UR16, UP6, UR55, UR8, UR16 ;  /* 0x00000008371072a5 */ /* 0x000fe4000f8c0010 */
[----:B------:R-:W-:Y:S02]  /*c510*/  UIADD3 UR5, UP3, URZ, UR10, URZ ;  /* 0x0000000a3f057290 */ /* 0x000fe4000ff7e03f */
[----:B------:R-:W-:Y:S02]  /*c520*/  UIADD3 UR33, UP5, UR11, UR12, URZ ;  /* 0x0000000c0b217290 */ /* 0x000fe4000ffbe03f */
[----:B------:R-:W-:Y:S02]  /*c530*/  UIMAD.WIDE.U32 UR22, UR9, UR54, URZ ;  /* 0x00000036091672a5 */ /* 0x000fe4000f8e003f */
[----:B------:R-:W-:-:S02]  /*c540*/  UIADD3.X UR19, URZ, URZ, URZ, UP4, !UPT ;  /* 0x0000003f3f137290 */ /* 0x000fc4000a7fe43f */
[----:B------:R-:W-:Y:S02]  /*c550*/  UIADD3 UR18, UP4, UR21, UR16, URZ ;  /* 0x0000001015127290 */ /* 0x000fe4000ff9e03f */
[----:B------:R-:W-:Y:S02]  /*c560*/  UIADD3.X UR16, UR33, UR10, URZ, UP3, !UPT ;  /* 0x0000000a21107290 */ /* 0x000fe40009ffe43f */
[----:B------:R-:W-:Y:S02]  /*c570*/  UIADD3 UR29, UP1, URZ, UR20, URZ ;  /* 0x000000143f1d7290 */ /* 0x000fe4000ff3e03f */
[----:B------:R-:W-:Y:S02]  /*c580*/  UIADD3 UR32, UP0, URZ, UR22, URZ ;  /* 0x000000163f207290 */ /* 0x000fe4000ff1e03f */
[----:B------:R-:W-:Y:S02]  /*c590*/  UIADD3 UR21, UP3, UR23, UR14, URZ ;  /* 0x0000000e17157290 */ /* 0x000fe4000ff7e03f */
[----:B------:R-:W-:-:S02]  /*c5a0*/  UIADD3.X UR9, URZ, URZ, URZ, UP2, !UPT ;  /* 0x0000003f3f097290 */ /* 0x000fc400097fe43f */
[----:B------:R-:W-:Y:S02]  /*c5b0*/  UISETP.LT.U32.AND UP2, UPT, UR5, UR10, UPT ;  /* 0x0000000a0500728c */ /* 0x000fe4000bf41070 */
[----:B------:R-:W-:Y:S02]  /*c5c0*/  UIADD3.X UR12, UR18, UR20, URZ, UP1, !UPT ;  /* 0x00000014120c7290 */ /* 0x000fe40008ffe43f */
[----:B------:R-:W-:Y:S02]  /*c5d0*/  UIADD3.X UR14, UR21, UR22, URZ, UP0, !UPT ;  /* 0x00000016150e7290 */ /* 0x000fe400087fe43f */
[----:B------:R-:W-:Y:S02]  /*c5e0*/  UISETP.LT.U32.AND UP1, UPT, UR29, UR20, UPT ;  /* 0x000000141d00728c */ /* 0x000fe4000bf21070 */
[----:B------:R-:W-:Y:S02]  /*c5f0*/  UISETP.LT.U32.AND UP0, UPT, UR32, UR22, UPT ;  /* 0x000000162000728c */ /* 0x000fe4000bf01070 */
[----:B------:R-:W-:-:S02]  /*c600*/  UISETP.LT.U32.AND.EX UP2, UPT, UR16, UR33, UPT, UP2 ;  /* 0x000000211000728c */ /* 0x000fc4000bf41120 */
[----:B------:R-:W-:Y:S01]  /*c610*/  UIADD3.X UR11, URZ, URZ, URZ, UP6, !UPT ;  /* 0x0000003f3f0b7290 */ /* 0x000fe2000b7fe43f */
[----:B------:R-:W-:Y:S01]  /*c620*/  UMOV UR8, UR13 ;  /* 0x0000000d00087c82 */ /* 0x000fe20008000000 */
[----:B------:R-:W-:Y:S02]  /*c630*/  UISETP.LT.U32.AND.EX UP1, UPT, UR12, UR18, UPT, UP1 ;  /* 0x000000120c00728c */ /* 0x000fe4000bf21110 */
[----:B------:R-:W-:Y:S01]  /*c640*/  UISETP.LT.U32.AND.EX UP0, UPT, UR14, UR21, UPT, UP0 ;  /* 0x000000150e00728c */ /* 0x000fe2000bf01100 */
[----:B------:R-:W-:Y:S01]  /*c650*/  UMOV UR10, UR17 ;  /* 0x00000011000a7c82 */ /* 0x000fe20008000000 */
[----:B------:R-:W-:Y:S01]  /*c660*/  UMOV UR18, UR15 ;  /* 0x0000000f00127c82 */ /* 0x000fe20008000000 */
[----:B------:R-:W-:Y:S02]  /*c670*/  UIMAD.WIDE.U32.X UR8, UR55, UR7, UR8, UP5 ;  /* 0x00000007370872a5 */ /* 0x000fe4000a8e0408 */
[----:B------:R-:W-:Y:S02]  /*c680*/  USEL UR17, URZ, 0x1, !UP2 ;  /* 0x000000013f117887 */ /* 0x000fe4000d000000 */
[----:B------:R-:W-:-:S02]  /*c690*/  UIMAD.WIDE.U32.X UR6, UR55, UR6, UR10, UP4 ;  /* 0x00000006370672a5 */ /* 0x000fc4000a0e040a */
[----:B------:R-:W-:Y:S02]  /*c6a0*/  UIMAD.WIDE.U32.X UR18, UR55, UR4, UR18, UP3 ;  /* 0x00000004371272a5 */ /* 0x000fe400098e0412 */
[----:B------:R-:W-:Y:S02]  /*c6b0*/  USEL UR10, URZ, 0x1, !UP1 ;  /* 0x000000013f0a7887 */ /* 0x000fe4000c800000 */
[----:B------:R-:W-:Y:S02]  /*c6c0*/  USEL UR4, URZ, 0x1, !UP0 ;  /* 0x000000013f047887 */ /* 0x000fe4000c000000 */
[----:B------:R-:W-:Y:S01]  /*c6d0*/  UIADD3 UR17, UP0, UP1, -UR17, UR5, -UR16 ;  /* 0x0000000511117290 */ /* 0x000fe2000f91e910 */
[----:B------:R-:W-:Y:S01]  /*c6e0*/  UMOV UR28, 0xffffffff ;  /* 0xffffffff001c7882 */ /* 0x000fe20000000000 */
[----:B------:R-:W-:Y:S02]  /*c6f0*/  UIADD3 UR29, UP4, UP5, -UR10, UR29, -UR12 ;  /* 0x0000001d0a1d7290 */ /* 0x000fe4000fd9e90c */
[----:B------:R-:W-:-:S02]  /*c700*/  UIADD3 UR32, UP2, UP3, -UR4, UR32, -UR14 ;  /* 0x0000002004207290 */ /* 0x000fc4000fb5e90e */
[----:B------:R-:W-:Y:S02]  /*c710*/  UIADD3.X UR16, UR28, -0x1, UR16, UP0, UP1 ;  /* 0xffffffff1c107890 */ /* 0x000fe400087e2410 */
[----:B------:R-:W-:Y:S02]  /*c720*/  UISETP.LT.U32.AND UP0, UPT, UR8, UR17, UPT ;  /* 0x000000110800728c */ /* 0x000fe4000bf01070 */
[----:B------:R-:W-:Y:S02]  /*c730*/  UIADD3.X UR12, UR28, -0x1, UR12, UP4, UP5 ;  /* 0xffffffff1c0c7890 */ /* 0x000fe4000a7ea40c */
[----:B------:R-:W-:Y:S02]  /*c740*/  UISETP.LT.U32.AND UP1, UPT, UR6, UR29, UPT ;  /* 0x0000001d0600728c */ /* 0x000fe4000bf21070 */
[----:B------:R-:W-:Y:S02]  /*c750*/  UIADD3.X UR14, UR28, -0x1, UR14, UP2, UP3 ;  /* 0xffffffff1c0e7890 */ /* 0x000fe400097e640e */
[----:B------:R-:W-:-:S02]  /*c760*/  UISETP.LT.U32.AND UP2, UPT, UR18, UR32, UPT ;  /* 0x000000201200728c */ /* 0x000fc4000bf41070 */
[----:B------:R-:W-:Y:S02]  /*c770*/  UISETP.LT.U32.AND.EX UP0, UPT, UR9, UR16, UPT, UP0 ;  /* 0x000000100900728c */ /* 0x000fe4000bf01100 */
[----:B------:R-:W-:Y:S02]  /*c780*/  UISETP.LT.U32.AND.EX UP1, UPT, UR7, UR12, UPT, UP1 ;  /* 0x0000000c0700728c */ /* 0x000fe4000bf21110 */
[----:B------:R-:W-:Y:S02]  /*c790*/  UISETP.LT.U32.AND.EX UP2, UPT, UR19, UR14, UPT, UP2 ;  /* 0x0000000e1300728c */ /* 0x000fe4000bf41120 */
[----:B------:R-:W-:Y:S02]  /*c7a0*/  USEL UR13, URZ, 0x1, !UP0 ;  /* 0x000000013f0d7887 */ /* 0x000fe4000c000000 */
[----:B------:R-:W-:Y:S02]  /*c7b0*/  USEL UR10, URZ, 0x1, !UP1 ;  /* 0x000000013f0a7887 */ /* 0x000fe4000c800000 */
[----:B------:R-:W-:-:S02]  /*c7c0*/  USEL UR4, URZ, 0x1, !UP2 ;  /* 0x000000013f047887 */ /* 0x000fc4000d000000 */
[----:B------:R-:W-:Y:S02]  /*c7d0*/  USEL UR15, URZ, 0xffffffff, !UP0 ;  /* 0xffffffff3f0f7887 */ /* 0x000fe4000c000000 */
[----:B------:R-:W-:Y:S02]  /*c7e0*/  USEL UR11, URZ, 0xffffffff, !UP1 ;  /* 0xffffffff3f0b7887 */ /* 0x000fe4000c800000 */
[----:B------:R-:W-:Y:S02]  /*c7f0*/  USEL UR5, URZ, 0xffffffff, !UP2 ;  /* 0xffffffff3f057887 */ /* 0x000fe4000d000000 */
[----:B------:R-:W-:Y:S02]  /*c800*/  UIADD3 UR8, UP0, UP1, UR13, UR8, -UR17 ;  /* 0x000000080d087290 */ /* 0x000fe4000f91e811 */
[----:B------:R-:W-:Y:S02]  /*c810*/  UIADD3 UR6, UP2, UP3, UR10, UR6, -UR29 ;  /* 0x000000060a067290 */ /* 0x000fe4000fb5e81d */
[----:B------:R-:W-:-:S02]  /*c820*/  UIADD3 UR4, UP4, UP5, UR4, UR18, -UR32 ;  /* 0x0000001204047290 */ /* 0x000fc4000fd9e820 */
[----:B------:R-:W-:Y:S02]  /*c830*/  UIADD3.X UR15, UR15, UR9, ~UR16, UP0, UP1 ;  /* 0x000000090f0f7290 */ /* 0x000fe400087e2c10 */
[----:B------:R-:W-:Y:S02]  /*c840*/  UIADD3.X UR7, UR11, UR7, ~UR12, UP2, UP3 ;  /* 0x000000070b077290 */ /* 0x000fe400097e6c0c */
[----:B------:R-:W-:Y:S02]  /*c850*/  UIADD3 UR9, UP1, UR37, UR6, URZ ;  /* 0x0000000625097290 */ /* 0x000fe4000ff3e03f */
[----:B------:R-:W-:Y:S02]  /*c860*/  UIADD3.X UR18, UR5, UR19, ~UR14, UP4, UP5 ;  /* 0x0000001305127290 */ /* 0x000fe4000a7eac0e */
[----:B------:R-:W-:Y:S02]  /*c870*/  UIADD3 UR13, UP0, UR38, UR8, URZ ;  /* 0x00000008260d7290 */ /* 0x000fe4000ff1e03f */
[----:B------:R-:W-:-:S02]  /*c880*/  UIADD3 UR5, UP2, UR36, UR4, URZ ;  /* 0x0000000424057290 */ /* 0x000fc4000ff5e03f */
[----:B------:R-:W-:Y:S02]  /*c890*/  UIADD3.X UR10, UR34, UR7, URZ, UP1, !UPT ;  /* 0x00000007220a7290 */ /* 0x000fe40008ffe43f */
[----:B------:R-:W-:Y:S02]  /*c8a0*/  UISETP.LT.U32.AND UP1, UPT, UR9, UR6, UPT ;  /* 0x000000060900728c */ /* 0x000fe4000bf21070 */
[----:B------:R-:W-:Y:S02]  /*c8b0*/  UIADD3.X UR14, UR35, UR15, URZ, UP0, !UPT ;  /* 0x0000000f230e7290 */ /* 0x000fe400087fe43f */
[----:B------:R-:W-:Y:S02]  /*c8c0*/  UISETP.GT.U32.AND UP4, UPT, UR13, URZ, UPT ;  /* 0x0000003f0d00728c */ /* 0x000fe4000bf84070 */
[----:B------:R-:W-:Y:S02]  /*c8d0*/  UIADD3.X UR6, UR57, UR18, URZ, UP2, !UPT ;  /* 0x0000001239067290 */ /* 0x000fe400097fe43f */
[----:B------:R-:W-:-:S02]  /*c8e0*/  UISETP.GT.U32.AND UP3, UPT, UR5, URZ, UPT ;  /* 0x0000003f0500728c */ /* 0x000fc4000bf64070 */
[----:B------:R-:W-:Y:S02]  /*c8f0*/  UISETP.LT.U32.AND UP0, UPT, UR13, UR8, UPT ;  /* 0x000000080d00728c */ /* 0x000fe4000bf01070 */
[----:B------:R-:W-:Y:S02]  /*c900*/  UISETP.LT.U32.AND UP2, UPT, UR5, UR4, UPT ;  /* 0x000000040500728c */ /* 0x000fe4000bf41070 */
[----:B------:R-:W-:Y:S02]  /*c910*/  UISETP.GT.U32.AND.EX UP4, UPT, UR14, -0x1, UPT, UP4 ;  /* 0xffffffff0e00788c */ /* 0x000fe4000bf84140 */
[----:B------:R-:W-:Y:S02]  /*c920*/  UISETP.GT.U32.AND.EX UP3, UPT, UR6, -0x1, UPT, UP3 ;  /* 0xffffffff0600788c */ /* 0x000fe4000bf64130 */
[----:B------:R-:W-:Y:S02]  /*c930*/  UISETP.GT.U32.AND UP5, UPT, UR9, URZ, UPT ;  /* 0x0000003f0900728c */ /* 0x000fe4000bfa4070 */
[----:B------:R-:W-:-:S02]  /*c940*/  UISETP.LT.U32.OR.EX UP0, UPT, UR14, UR15, UP4, UP0 ;  /* 0x0000000f0e00728c */ /* 0x000fc4000a701500 */
[----:B------:R-:W-:Y:S02]  /*c950*/  UISETP.LT.U32.OR.EX UP2, UPT, UR6, UR18, UP3, UP2 ;  /* 0x000000120600728c */ /* 0x000fe40009f41520 */
[----:B------:R-:W-:Y:S02]  /*c960*/  UISETP.GT.U32.AND.EX UP5, UPT, UR10, -0x1, UPT, UP5 ;  /* 0xffffffff0a00788c */ /* 0x000fe4000bfa4150 */
[----:B------:R-:W-:Y:S02]  /*c970*/  USEL UR11, URZ, 0x1, !UP0 ;  /* 0x000000013f0b7887 */ /* 0x000fe4000c000000 */
[----:B------:R-:W-:Y:S02]  /*c980*/  USEL UR4, URZ, 0x1, !UP2 ;  /* 0x000000013f047887 */ /* 0x000fe4000d000000 */
[----:B------:R-:W-:Y:S02]  /*c990*/  UISETP.LT.U32.OR.EX UP1, UPT, UR10, UR7, UP5, UP1 ;  /* 0x000000070a00728c */ /* 0x000fe4000af21510 */
[----:B------:R-:W-:-:S02]  /*c9a0*/  USEL UR12, URZ, 0xffffffff, !UP0 ;  /* 0xffffffff3f0c7887 */ /* 0x000fc4000c000000 */
[----:B------:R-:W-:Y:S02]  /*c9b0*/  UIADD3 UR13, UP0, -UR11, UR13, URZ ;  /* 0x0000000d0b0d7290 */ /* 0x000fe4000ff1e13f */
[----:B------:R-:W-:Y:S02]  /*c9c0*/  USEL UR57, URZ, 0xffffffff, !UP2 ;  /* 0xffffffff3f397887 */ /* 0x000fe4000d000000 */
[----:B------:R-:W-:Y:S02]  /*c9d0*/  UIADD3 UR56, UR56, 0x1, URZ ;  /* 0x0000000138387890 */ /* 0x000fe4000fffe03f */
[----:B------:R-:W-:Y:S01]  /*c9e0*/  UIADD3 UR17, UP2, -UR4, UR5, URZ ;  /* 0x0000000504117290 */ /* 0x000fe2000ff5e13f */
[----:B------:R-:W-:Y:S01]  /*c9f0*/  IMAD.U32 R2, RZ, RZ, UR13 ;  /* 0x0000000dff027e24 */ /* 0x000fe2000f8e00ff */
[----:B------:R-:W-:Y:S01]  /*ca00*/  USEL UR7, URZ, 0x1, !UP1 ;  /* 0x000000013f077887 */ /* 0x000fe2000c800000 */
[----:B------:R-:W-:Y:S01]  /*ca10*/  IMAD.U32 R19, RZ, RZ, UR13 ;  /* 0x0000000dff137e24 */ /* 0x000fe2000f8e00ff */
[----:B------:R-:W-:Y:S01]  /*ca20*/  ULDC UR4, c[0x0][0x230] ;  /* 0x00008c0000047ab9 */ /* 0x000fe20000000800 */
[----:B------:R-:W-:Y:S01]  /*ca30*/  UIADD3.X UR20, ~UR12, UR14, URZ, UP0, !UPT ;  /* 0x0000000e0c147290 */ /* 0x000fe200087fe53f */
[----:B------:R-:W-:Y:S01]  /*ca40*/  IMAD.U32 R10, RZ, RZ, UR17 ;  /* 0x00000011ff0a7e24 */ /* 0x000fe2000f8e00ff */
[----:B------:R-:W-:Y:S01]  /*ca50*/  UISETP.GE.U32.AND UP0, UPT, UR56, UR4, UPT ;  /* 0x000000043800728c */ /* 0x000fe2000bf06070 */
[----:B------:R-:W-:Y:S01]  /*ca60*/  IMAD.U32 R0, RZ, RZ, UR17 ;  /* 0x00000011ff007e24 */ /* 0x000fe2000f8e00ff */
[----:B------:R-:W-:-:S02]  /*ca70*/  USEL UR8, URZ, 0xffffffff, !UP1 ;  /* 0xffffffff3f087887 */ /* 0x000fc4000c800000 */
[----:B------:R-:W-:Y:S01]  /*ca80*/  UIADD3 UR19, UP1, -UR7, UR9, URZ ;  /* 0x0000000907137290 */ /* 0x000fe2000ff3e13f */
[----:B------:R-:W-:Y:S01]  /*ca90*/  IMAD.U32 R3, RZ, RZ, UR20 ;  /* 0x00000014ff037e24 */ /* 0x000fe2000f8e00ff */
[----:B------:R-:W-:Y:S01]  /*caa0*/  PLOP3.LUT P0, PT, PT, PT, UP0, 0x80, 0x0 ;  /* 0x000000000000781c */ /* 0x000fe20003f0f008 */
[----:B------:R-:W-:Y:S01]  /*cab0*/  UIADD3.X UR57, ~UR57, UR6, URZ, UP2, !UPT ;  /* 0x0000000639397290 */ /* 0x000fe200097fe53f */
[----:B------:R-:W-:Y:S01]  /*cac0*/  IMAD.U32 R18, RZ, RZ, UR20 ;  /* 0x00000014ff127e24 */ /* 0x000fe2000f8e00ff */
[----:B------:R-:W-:Y:S01]  /*cad0*/  UIADD3.X UR16, ~UR8, UR10, URZ, UP1, !UPT ;  /* 0x0000000a08107290 */ /* 0x000fe20008ffe53f */
[----:B------:R-:W-:Y:S01]  /*cae0*/  IMAD.U32 R6, RZ, RZ, UR19 ;  /* 0x00000013ff067e24 */ /* 0x000fe2000f8e00ff */
[----:B------:R-:W-:Y:S01]  /*caf0*/  ULDC.64 UR34, c[0x0][0x208] ;  /* 0x0000820000227ab9 */ /* 0x000fe20000000a00 */
[----:B------:R-:W-:Y:S01]  /*cb00*/  IMAD.U32 R16, RZ, RZ, UR19 ;  /* 0x00000013ff107e24 */ /* 0x000fe2000f8e00ff */
[----:B------:R0:W-:Y:S01]  /*cb10*/  STG.E.64 desc[UR34][R4.64], R2 ;  /* 0x0000000204007986 */ /* 0x0001e2000c101b22 */
[----:B------:R-:W-:-:S02]  /*cb20*/  IMAD.U32 R11, RZ, RZ, UR57 ;  /* 0x00000039ff0b7e24 */ /* 0x000fc4000f8e00ff */
[----:B------:R-:W-:Y:S02]  /*cb30*/  IMAD.U32 R7, RZ, RZ, UR16 ;  /* 0x00000010ff077e24 */ /* 0x000fe4000f8e00ff */
[----:B------:R-:W-:-:S03]  /*cb40*/  IMAD.U32 R17, RZ, RZ, UR16 ;  /* 0x00000010ff117e24 */ /* 0x000fc6000f8e00ff */
[----:B------:R0:W-:Y:S04]  /*cb50*/  STG.E.64 desc[UR34][R8.64], R6 ;  /* 0x0000000608007986 */ /* 0x0001e8000c101b22 */
[----:B------:R0:W-:Y:S01]  /*cb60*/  STG.E.64 desc[UR34][R12.64], R10 ;  /* 0x0000000a0c007986 */ /* 0x0001e2000c101b22 */
[----:B------:R-:W-:Y:S05]  /*cb70*/  @!P0 BRA `(.L_x_60) ;  /* 0xffffff34009c8947 */ /* 0x000fea000383ffff */
[----:B------:R-:W-:Y:S05]  /*cb80*/  EXIT ;  /* 0x000000000000794d */ /* 0x000fea0003800000 */
.L_x_61:
        /* <DEDUP_REMOVED lines=15> */
.L_x_78:


//--------------------- .text.batch_inversion     --------------------------
	.section	.text.batch_inversion,"ax",@progbits
	.align	128
        .global         batch_inversion
        .type           batch_inversion,@function
        .size           batch_inversion,(.L_x_79 - batch_inversion)
        .other          batch_inversion,@"STO_CUDA_ENTRY STV_DEFAULT"
batch_inversion:
.text.batch_inversion:
[----:B------:R-:W-:Y:S01]  /*0000*/  LDC R1, c[0x0][0x28] ;  /* 0x00000a00ff017b82 */ /* 0x000fe20000000800 */
[----:B------:R-:W0:Y:S01]  /*0010*/  S2R R5, SR_CTAID.X ;  /* 0x0000000000057919 */ /* 0x000e220000002500 */
[----:B------:R-:W-:Y:S01]  /*0020*/  ULDC UR4, c[0x0][0x0] ;  /* 0x0000000000047ab9 */ /* 0x000fe20000000800 */
[----:B------:R-:W0:Y:S02]  /*0030*/  S2R R0, SR_TID.X ;  /* 0x0000000000007919 */ /* 0x000e240000002100 */
[----:B0-----:R-:W-:Y:S01]  /*0040*/  IMAD R5, R5, UR4, R0 ;  /* 0x0000000405057c24 */ /* 0x001fe2000f8e0200 */
[----:B------:R-:W-:-:S04]  /*0050*/  ULDC UR4, c[0x0][0x220] ;  /* 0x0000880000047ab9 */ /* 0x000fc80000000800 */
[----:B------:R-:W-:-:S13]  /*0060*/  ISETP.GE.U32.AND P0, PT, R5, UR4, PT ;  /* 0x0000000405007c0c */ /* 0x000fda000bf06070 */
[----:B------:R-:W-:Y:S05]  /*0070*/  @P0 EXIT ;  /* 0x000000000000094d */ /* 0x000fea0003800000 */
[----:B------:R-:W0:Y:S01]  /*0080*/  LDC.64 R2, c[0x0][0x210] ;  /* 0x00008400ff027b82 */ /* 0x000e220000000a00 */
[----:B------:R-:W-:Y:S01]  /*0090*/  ULDC.64 UR8, c[0x0][0x208] ;  /* 0x0000820000087ab9 */ /* 0x000fe20000000a00 */
[----:B0-----:R-:W-:-:S05]  /*00a0*/  IMAD.WIDE R2, R5, 0x8, R2 ;  /* 0x0000000805027825 */ /* 0x001fca00078e0202 */
[----:B------:R-:W2:Y:S01]  /*00b0*/  LDG.E.64.CONSTANT R4, desc[UR8][R2.64] ;  /* 0x0000000802047981 */ /* 0x000ea2000c1e9b00 */
[----:B------:R-:W-:Y:S01]  /*00c0*/  BSSY B0, `(.L_x_62) ;  /* 0x0000646000007945 */ /* 0x000fe20003800000 */
[----:B------:R-:W-:Y:S02]  /*00d0*/  CS2R R6, SRZ ;  /* 0x0000000000067805 */ /* 0x000fe4000001ff00 */
[----:B--2---:R-:W-:-:S04]  /*00e0*/  ISETP.NE.U32.AND P0, PT, R4, RZ, PT ;  /* 0x000000ff0400720c */ /* 0x004fc80003f05070 */
[----:B------:R-:W-:-:S13]  /*00f0*/  ISETP.NE.AND.EX P0, PT, R5, RZ, PT, P0 ;  /* 0x000000ff0500720c */ /* 0x000fda0003f05300 */
[----:B------:R-:W-:Y:S05]  /*0100*/  @!P0 BRA `(.L_x_63) ;  /* 0x0000006400048947 */ /* 0x000fea0003800000 */
[----:B------:R-:W-:Y:S01]  /*0110*/  UMOV UR6, 0x1 ;  /* 0x0000000100067882 */ /* 0x000fe20000000000 */
[----:B------:R-:W-:Y:S01]  /*0120*/  UMOV UR7, 0xffffffff ;  /* 0xffffffff00077882 */ /* 0x000fe20000000000 */
[----:B------:R-:W-:Y:S01]  /*0130*/  UIADD3 UR6, UP0, UR6, 0x1, URZ ;  /* 0x0000000106067890 */ /* 0x000fe2000ff1e03f */
[----:B------:R-:W-:Y:S02]  /*0140*/  IMAD.MOV.U32 R26, RZ, RZ, R4 ;  /* 0x000000ffff1a7224 */ /* 0x000fe400078e0004 */
[----:B------:R-:W-:Y:S01]  /*0150*/  IMAD.MOV.U32 R0, RZ, RZ, RZ ;  /* 0x000000ffff007224 */ /* 0x000fe200078e00ff */
[----:B------:R-:W-:Y:S01]  /*0160*/  UIADD3.X UR7, UR7, -0x1, URZ, UP0, !UPT ;  /* 0xffffffff07077890 */ /* 0x000fe200087fe43f */
[----:B------:R-:W-:Y:S01]  /*0170*/  IMAD.MOV.U32 R2, RZ, RZ, -0x1 ;  /* 0xffffffffff027424 */ /* 0x000fe200078e00ff */
[----:B------:R-:W-:Y:S01]  /*0180*/  UISETP.GT.U32.AND UP0, UPT, UR6, URZ, UPT ;  /* 0x0000003f0600728c */ /* 0x000fe2000bf04070 */
[----:B------:R-:W-:-:S03]  /*0190*/  IMAD.MOV.U32 R3, RZ, RZ, -0x1 ;  /* 0xffffffffff037424 */ /* 0x000fc600078e00ff */
[----:B------:R-:W-:-:S04]  /*01a0*/  UISETP.GT.U32.AND.EX UP0, UPT, UR7, URZ, UPT, UP0 ;  /* 0x0000003f0700728c */ /* 0x000fc8000bf04100 */
[----:B------:R-:W-:Y:S02]  /*01b0*/  USEL UR4, URZ, 0x1, !UP0 ;  /* 0x000000013f047887 */ /* 0x000fe4000c000000 */
[----:B------:R-:W-:Y:S02]  /*01c0*/  USEL UR5, URZ, 0xffffffff, !UP0 ;  /* 0xffffffff3f057887 */ /* 0x000fe4000c000000 */
[----:B------:R-:W-:-:S04]  /*01d0*/  UIADD3 UR4, UP0, UR4, -UR6, URZ ;  /* 0x8000000604047290 */ /* 0x000fc8000ff1e03f */
[----:B------:R-:W-:Y:S02]  /*01e0*/  UIADD3.X UR5, UR5, ~UR7, URZ, UP0, !UPT ;  /* 0x8000000705057290 */ /* 0x000fe400087fe43f */
[----:B------:R-:W-:-:S04]  /*01f0*/  IMAD.U32 R16, RZ, RZ, UR4 ;  /* 0x00000004ff107e24 */ /* 0x000fc8000f8e00ff */
[----:B------:R-:W-:-:S07]  /*0200*/  IMAD.U32 R4, RZ, RZ, UR5 ;  /* 0x00000005ff047e24 */ /* 0x000fce000f8e00ff */
.L_x_72:
        /* <DEDUP_REMOVED lines=10> */
[----:B------:R-:W-:Y:S02]  /*02b0*/  IMAD.MOV.U32 R6, RZ, RZ, -0x1 ;  /* 0xffffffffff067424 */ /* 0x000fe400078e00ff */
[----:B------:R-:W-:Y:S01]  /*02c0*/  IMAD.WIDE.U32.X R8, R5, R5, R8, P2 ;  /* 0x0000000505087225 */ /* 0x000fe200010e0408 */
        /* <DEDUP_REMOVED lines=53> */
[----:B------:R-:W-:-:S04]  /*0620*/  IMAD.WIDE.U32 R12, P1, R9, R10, R12 ;  /* 0x0000000a090c7225 */ /* 0x000fc8000782000c */
[----:B------:R-:W-:Y:S01]  /*0630*/  IMAD.X R21, RZ, RZ, RZ, P1 ;  /* 0x000000ffff157224 */ /* 0x000fe200008e06ff */
[----:B------:R-:W-:Y:S01]  /*0640*/  IADD3 R15, P2, R15, R12, RZ ;  /* 0x0000000c0f0f7210 */ /* 0x000fe20007f5e0ff */
[----:B------:R-:W-:-:S04]  /*0650*/  IMAD.MOV.U32 R20, RZ, RZ, R13 ;  /* 0x000000ffff147224 */ /* 0x000fc800078e000d */
[----:B------:R-:W-:Y:S02]  /*0660*/  IMAD.X R14, R14, 0x1, R15, P3 ;  /* 0x000000010e0e7824 */ /* 0x000fe400018e060f */
[----:B------:R-:W-:-:S03]  /*0670*/  IMAD.WIDE.U32.X R20, R10, R10, R20, P2 ;  /* 0x0000000a0a147225 */ /* 0x000fc600010e0414 */
        /* <DEDUP_REMOVED lines=42> */
[--C-:B------:R-:W-:Y:S02]  /*0920*/  IADD3 R19, P0, P1, -R12, R19, -R15.reuse ;  /* 0x000000130c137210 */ /* 0x100fe4000791e90f */
[----:B------:R-:W-:Y:S02]  /*0930*/  LOP3.LUT R12, R2, 0x1, RZ, 0xc0, !PT ;  /* 0x00000001020c7812 */ /* 0x000fe400078ec0ff */
[----:B------:R-:W-:Y:S02]  /*0940*/  IADD3.X R15, R6, -0x1, R15, P0, P1 ;  /* 0xffffffff060f7810 */ /* 0x000fe400007e240f */
[----:B------:R-:W-:Y:S02]  /*0950*/  ISETP.LT.U32.AND P0, PT, R24, R19, PT ;  /* 0x000000131800720c */ /* 0x000fe40003f01070 */
[----:B------:R-:W-:Y:S02]  /*0960*/  ISETP.NE.U32.AND P1, PT, R12, 0x1, PT ;  /* 0x000000010c00780c */ /* 0x000fe40003f25070 */
[----:B------:R-:W-:-:S04]  /*0970*/  ISETP.LT.U32.AND.EX P0, PT, R25, R15, PT, P0 ;  /* 0x0000000f1900720c */ /* 0x000fc80003f01100 */
[----:B------:R-:W-:Y:S02]  /*0980*/  SEL R23, RZ, 0x1, !P0 ;  /* 0x00000001ff177807 */ /* 0x000fe40004000000 */
[----:B------:R-:W-:Y:S02]  /*0990*/  SEL R13, RZ, 0xffffffff, !P0 ;  /* 0xffffffffff0d7807 */ /* 0x000fe40004000000 */
[----:B------:R-:W-:Y:S02]  /*09a0*/  ISETP.NE.U32.AND.EX P0, PT, RZ, RZ, PT, P1 ;  /* 0x000000ffff00720c */ /* 0x000fe40003f05110 */
[----:B------:R-:W-:-:S04]  /*09b0*/  IADD3 R23, P2, P3, R23, R24, -R19 ;  /* 0x0000001817177210 */ /* 0x000fc80007b5e813 */
[----:B------:R-:W-:-:S05]  /*09c0*/  IADD3.X R24, R13, R25, ~R15, P2, P3 ;  /* 0x000000190d187210 */ /* 0x000fca00017e6c0f */
[----:B------:R-:W-:Y:S02]  /*09d0*/  IMAD.WIDE.U32 R12, R24, R23, RZ ;  /* 0x00000017180c7225 */ /* 0x000fe400078e00ff */
[----:B------:R-:W-:Y:S05]  /*09e0*/  @P0 BRA `(.L_x_64) ;  /* 0x0000000000540947 */ /* 0x000fea0003800000 */
[----:B------:R-:W-:-:S04]  /*09f0*/  IMAD.WIDE.U32 R14, R4, R26, RZ ;  /* 0x0000001a040e7225 */ /* 0x000fc800078e00ff */
[----:B------:R-:W-:-:S04]  /*0a00*/  IMAD.WIDE.U32 R26, R16, R26, RZ ;  /* 0x0000001a101a7225 */ /* 0x000fc800078e00ff */
[----:B------:R-:W-:-:S04]  /*0a10*/  IMAD.WIDE.U32 R14, P0, R5, R16, R14 ;  /* 0x00000010050e7225 */ /* 0x000fc8000780000e */
[----:B------:R-:W-:Y:S01]  /*0a20*/  IMAD.X R19, RZ, RZ, RZ, P0 ;  /* 0x000000ffff137224 */ /* 0x000fe200000e06ff */
[----:B------:R-:W-:Y:S01]  /*0a30*/  IADD3 R25, P0, R27, R14, RZ ;  /* 0x0000000e1b197210 */ /* 0x000fe20007f1e0ff */
[----:B------:R-:W-:Y:S01]  /*0a40*/  IMAD.MOV.U32 R18, RZ, RZ, R15 ;  /* 0x000000ffff127224 */ /* 0x000fe200078e000f */
[----:B------:R-:W-:-:S03]  /*0a50*/  IADD3 R14, P1, RZ, R26, RZ ;  /* 0x0000001aff0e7210 */ /* 0x000fc60007f3e0ff */
[----:B------:R-:W-:Y:S01]  /*0a60*/  IMAD.WIDE.U32.X R4, R5, R4, R18, P0 ;  /* 0x0000000405047225 */ /* 0x000fe200000e0412 */
[----:B------:R-:W-:-:S03]  /*0a70*/  ISETP.LT.U32.AND P0, PT, R14, R26, PT ;  /* 0x0000001a0e00720c */ /* 0x000fc60003f01070 */
[----:B------:R-:W-:-:S05]  /*0a80*/  IMAD.X R26, R25, 0x1, R26, P1 ;  /* 0x00000001191a7824 */ /* 0x000fca00008e061a */
[----:B------:R-:W-:Y:S01]  /*0a90*/  ISETP.LT.U32.AND.EX P0, PT, R26, R25, PT, P0 ;  /* 0x000000191a00720c */ /* 0x000fe20003f01100 */
[----:B------:R-:W-:-:S03]  /*0aa0*/  IMAD.MOV.U32 R25, RZ, RZ, -0x1 ;  /* 0xffffffffff197424 */ /* 0x000fc600078e00ff */
        /* <DEDUP_REMOVED lines=9> */
.L_x_64:
[----:B------:R-:W-:Y:S01]  /*0b40*/  IMAD.WIDE.U32 R14, R23, R23, RZ ;  /* 0x00000017170e7225 */ /* 0x000fe200078e00ff */
[----:B------:R-:W-:-:S03]  /*0b50*/  LOP3.LUT P4, RZ, R2, 0x4, RZ, 0xc0, !PT ;  /* 0x0000000402ff7812 */ /* 0x000fc6000788c0ff */
[----:B------:R-:W-:Y:S01]  /*0b60*/  IMAD.WIDE.U32 R12, P1, R23, R24, R12 ;  /* 0x00000018170c7225 */ /* 0x000fe2000782000c */
[----:B------:R-:W-:Y:S02]  /*0b70*/  IADD3 R25, P3, RZ, R14, RZ ;  /* 0x0000000eff197210 */ /* 0x000fe40007f7e0ff */
[----:B------:R-:W-:Y:S01]  /*0b80*/  IADD3 R5, P2, R15, R12, RZ ;  /* 0x0000000c0f057210 */ /* 0x000fe20007f5e0ff */
[----:B------:R-:W-:Y:S01]  /*0b90*/  IMAD.X R15, RZ, RZ, RZ, P1 ;  /* 0x000000ffff0f7224 */ /* 0x000fe200008e06ff */
[----:B------:R-:W-:Y:S02]  /*0ba0*/  ISETP.LT.U32.AND P0, PT, R25, R14, PT ;  /* 0x0000000e1900720c */ /* 0x000fe40003f01070 */
[----:B------:R-:W-:Y:S01]  /*0bb0*/  LOP3.LUT P1, RZ, R2, 0x2, RZ, 0xc0, !PT ;  /* 0x0000000202ff7812 */ /* 0x000fe2000782c0ff */
[----:B------:R-:W-:Y:S01]  /*0bc0*/  IMAD.X R27, R14, 0x1, R5, P3 ;  /* 0x000000010e1b7824 */ /* 0x000fe200018e0605 */
[----:B------:R-:W-:Y:S01]  /*0bd0*/  LOP3.LUT P3, RZ, R2, 0x8, RZ, 0xc0, !PT ;  /* 0x0000000802ff7812 */ /* 0x000fe2000786c0ff */
[----:B------:R-:W-:-:S03]  /*0be0*/  IMAD.MOV.U32 R14, RZ, RZ, R13 ;  /* 0x000000ffff0e7224 */ /* 0x000fc600078e000d */
[----:B------:R-:W-:Y:S01]  /*0bf0*/  ISETP.LT.U32.AND.EX P0, PT, R27, R5, PT, P0 ;  /* 0x000000051b00720c */ /* 0x000fe20003f01100 */
[----:B------:R-:W-:-:S03]  /*0c00*/  IMAD.WIDE.U32.X R12, R24, R24, R14, P2 ;  /* 0x00000018180c7225 */ /* 0x000fc600010e040e */
[----:B------:R-:W-:-:S04]  /*0c10*/  SEL R18, RZ, 0x1, !P0 ;  /* 0x00000001ff127807 */ /* 0x000fc80004000000 */
[----:B------:R-:W-:-:S04]  /*0c20*/  IADD3 R25, P0, P2, -R18, R25, -R27 ;  /* 0x0000001912197210 */ /* 0x000fc80007a1e91b */
[----:B------:R-:W-:Y:S02]  /*0c30*/  IADD3.X R27, R6, -0x1, R27, P0, P2 ;  /* 0xffffffff061b7810 */ /* 0x000fe400007e441b */
[----:B------:R-:W-:Y:S02]  /*0c40*/  ISETP.LT.U32.AND P0, PT, R12, R25, PT ;  /* 0x000000190c00720c */ /* 0x000fe40003f01070 */
[----:B------:R-:W-:Y:S02]  /*0c50*/  LOP3.LUT P2, RZ, R2, 0x10, RZ, 0xc0, !PT ;  /* 0x0000001002ff7812 */ /* 0x000fe4000784c0ff */
[----:B------:R-:W-:-:S04]  /*0c60*/  ISETP.LT.U32.AND.EX P0, PT, R13, R27, PT, P0 ;  /* 0x0000001b0d00720c */ /* 0x000fc80003f01100 */
[----:B------:R-:W-:Y:S01]  /*0c70*/  SEL R5, RZ, 0x1, !P0 ;  /* 0x00000001ff057807 */ /* 0x000fe20004000000 */
[----:B------:R-:W-:Y:S08]  /*0c80*/  @!P1 BRA `(.L_x_65) ;  /* 0x0000000000509947 */ /* 0x000ff00003800000 */
[----:B------:R-:W-:-:S04]  /*0c90*/  IMAD.WIDE.U32 R14, R4, R17, RZ ;  /* 0x00000011040e7225 */ /* 0x000fc800078e00ff */
[----:B------:R-:W-:-:S04]  /*0ca0*/  IMAD.WIDE.U32 R14, P1, R29, R16, R14 ;  /* 0x000000101d0e7225 */ /* 0x000fc8000782000e */
[----:B------:R-:W-:-:S04]  /*0cb0*/  IMAD.WIDE.U32 R16, R16, R17, RZ ;  /* 0x0000001110107225 */ /* 0x000fc800078e00ff */
[----:B------:R-:W-:Y:S02]  /*0cc0*/  IMAD.X R19, RZ, RZ, RZ, P1 ;  /* 0x000000ffff137224 */ /* 0x000fe400008e06ff */
[----:B------:R-:W-:Y:S01]  /*0cd0*/  IMAD.MOV.U32 R18, RZ, RZ, R15 ;  /* 0x000000ffff127224 */ /* 0x000fe200078e000f */
[----:B------:R-:W-:-:S05]  /*0ce0*/  IADD3 R15, P1, R17, R14, RZ ;  /* 0x0000000e110f7210 */ /* 0x000fca0007f3e0ff */
[----:B------:R-:W-:Y:S01]  /*0cf0*/  IMAD.WIDE.U32.X R18, R29, R4, R18, P1 ;  /* 0x000000041d127225 */ /* 0x000fe200008e0412 */
[----:B------:R-:W-:-:S04]  /*0d00*/  IADD3 R4, P5, RZ, R16, RZ ;  /* 0x00000010ff047210 */ /* 0x000fc80007fbe0ff */
[----:B------:R-:W-:Y:S01]  /*0d10*/  ISETP.LT.U32.AND P1, PT, R4, R16, PT ;  /* 0x000000100400720c */ /* 0x000fe20003f21070 */
        /* <DEDUP_REMOVED lines=11> */
.L_x_65:
[----:B------:R-:W-:Y:S05]  /*0dd0*/  @!P4 BRA `(.L_x_66) ;  /* 0x000000000050c947 */ /* 0x000fea0003800000 */
[----:B------:R-:W-:-:S04]  /*0de0*/  IMAD.WIDE.U32 R14, R4, R7, RZ ;  /* 0x00000007040e7225 */ /* 0x000fc800078e00ff */
[----:B------:R-:W-:-:S04]  /*0df0*/  IMAD.WIDE.U32 R18, R16, R7, RZ ;  /* 0x0000000710127225 */ /* 0x000fc800078e00ff */
[----:B------:R-:W-:Y:S01]  /*0e00*/  IMAD.WIDE.U32 R14, P1, R8, R16, R14 ;  /* 0x00000010080e7225 */ /* 0x000fe2000782000e */
[----:B------:R-:W-:-:S03]  /*0e10*/  IADD3 R7, P4, RZ, R18, RZ ;  /* 0x00000012ff077210 */ /* 0x000fc60007f9e0ff */
[----:B------:R-:W-:Y:S01]  /*0e20*/  IMAD.X R17, RZ, RZ, RZ, P1 ;  /* 0x000000ffff117224 */ /* 0x000fe200008e06ff */
[----:B------:R-:W-:Y:S01]  /*0e30*/  IADD3 R14, P5, R19, R14, RZ ;  /* 0x0000000e130e7210 */ /* 0x000fe20007fbe0ff */
[----:B------:R-:W-:Y:S01]  /*0e40*/  IMAD.MOV.U32 R16, RZ, RZ, R15 ;  /* 0x000000ffff107224 */ /* 0x000fe200078e000f */
[----:B------:R-:W-:-:S03]  /*0e50*/  ISETP.LT.U32.AND P1, PT, R7, R18, PT ;  /* 0x000000120700720c */ /* 0x000fc60003f21070 */
        /* <DEDUP_REMOVED lines=12> */
.L_x_66:
        /* <DEDUP_REMOVED lines=21> */
.L_x_67:
        /* <DEDUP_REMOVED lines=14> */
[----:B------:R-:W-:Y:S01]  /*1150*/  ISETP.LT.U32.AND P0, PT, R7, R10, PT ;  /* 0x0000000a0700720c */ /* 0x000fe20003f01070 */
        /* <DEDUP_REMOVED lines=11> */
.L_x_68:
        /* <DEDUP_REMOVED lines=21> */
.L_x_69:
[----:B------:R-:W-:Y:S05]  /*1360*/  @!P5 BRA `(.L_x_70) ;  /* 0x000000000050d947 */ /* 0x000fea0003800000 */
        /* <DEDUP_REMOVED lines=20> */
.L_x_70:
[----:B------:R-:W-:Y:S01]  /*14b0*/  IADD3.X R5, R5, R13, ~R27, P1, P3 ;  /* 0x0000000d05057210 */ /* 0x000fe20000fe6c1b */
[----:B------:R-:W-:Y:S06]  /*14c0*/  @!P6 BRA `(.L_x_71) ;  /* 0x000000000050e947 */ /* 0x000fec0003800000 */
        /* <DEDUP_REMOVED lines=20> */
.L_x_71:
[-C--:B------:R-:W-:Y:S01]  /*1610*/  IMAD.WIDE.U32 R10, R5, R25.reuse, RZ ;  /* 0x00000019050a7225 */ /* 0x080fe200078e00ff */
[--C-:B------:R-:W-:Y:S02]  /*1620*/  SHF.R.U64 R2, R2, 0x8, R3.reuse ;  /* 0x0000000802027819 */ /* 0x100fe40000001203 */
[----:B------:R-:W-:Y:S01]  /*1630*/  SHF.R.U32.HI R3, RZ, 0x8, R3 ;  /* 0x00000008ff037819 */ /* 0x000fe20000011603 */
[----:B------:R-:W-:-:S04]  /*1640*/  IMAD.WIDE.U32 R8, R25, R25, RZ ;  /* 0x0000001919087225 */ /* 0x000fc800078e00ff */
[----:B------:R-:W-:Y:S01]  /*1650*/  IMAD.WIDE.U32 R10, P1, R25, R5, R10 ;  /* 0x00000005190a7225 */ /* 0x000fe2000782000a */
[----:B------:R-:W-:-:S03]  /*1660*/  IADD3 R12, P3, RZ, R8, RZ ;  /* 0x00000008ff0c7210 */ /* 0x000fc60007f7e0ff */
[----:B------:R-:W-:Y:S01]  /*1670*/  VIADD R0, R0, 0x8 ;  /* 0x0000000800007836 */ /* 0x000fe20000000000 */
        /* <DEDUP_REMOVED lines=51> */
[----:B------:R-:W-:Y:S01]  /*19b0*/  IMAD.X R11, RZ, RZ, RZ, P5 ;  /* 0x000000ffff0b7224 */ /* 0x000fe200028e06ff */
[----:B------:R-:W-:Y:S01]  /*19c0*/  ISETP.LT.U32.AND P0, PT, R13, R10, PT ;  /* 0x0000000a0d00720c */ /* 0x000fe20003f01070 */
[----:B------:R-:W-:Y:S01]  /*19d0*/  IMAD.X R15, R0, 0x1, R10, P6 ;  /* 0x00000001000f7824 */ /* 0x000fe200030e060a */
[----:B------:R-:W-:Y:S01]  /*19e0*/  ISETP.LT.U32.AND.EX P1, PT, R19, R5, PT, P1 ;  /* 0x000000051300720c */ /* 0x000fe20003f21110 */
[----:B------:R-:W-:-:S02]  /*19f0*/  IMAD.MOV.U32 R10, RZ, RZ, R17 ;  /* 0x000000ffff0a7224 */ /* 0x000fc400078e0011 */
[----:B------:R-:W-:Y:S01]  /*1a00*/  IMAD.MOV.U32 R8, RZ, RZ, R3 ;  /* 0x000000ffff087224 */ /* 0x000fe200078e0003 */
[----:B------:R-:W-:Y:S01]  /*1a10*/  ISETP.LT.U32.AND.EX P0, PT, R15, R0, PT, P0 ;  /* 0x000000000f00720c */ /* 0x000fe20003f01100 */
[C---:B------:R-:W-:Y:S01]  /*1a20*/  IMAD.WIDE.U32.X R4, R7.reuse, R4, R10, P3 ;  /* 0x0000000407047225 */ /* 0x040fe200018e040a */
[----:B------:R-:W-:Y:S02]  /*1a30*/  SEL R17, RZ, 0x1, !P1 ;  /* 0x00000001ff117807 */ /* 0x000fe40004800000 */
[----:B------:R-:W-:Y:S01]  /*1a40*/  SEL R0, RZ, 0x1, !P0 ;  /* 0x00000001ff007807 */ /* 0x000fe20004000000 */
[----:B------:R-:W-:Y:S01]  /*1a50*/  IMAD.WIDE.U32.X R2, R7, R7, R8, P4 ;  /* 0x0000000707027225 */ /* 0x000fe200020e0408 */
[----:B------:R-:W-:Y:S02]  /*1a60*/  IADD3 R17, P0, P1, -R17, R12, -R19 ;  /* 0x0000000c11117210 */ /* 0x000fe4000791e913 */
        /* <DEDUP_REMOVED lines=18> */
[----:B------:R-:W-:-:S04]  /*1b90*/  IMAD.WIDE.U32 R10, R13, R12, RZ ;  /* 0x0000000c0d0a7225 */ /* 0x000fc800078e00ff */
[----:B------:R-:W-:Y:S01]  /*1ba0*/  IMAD.WIDE.U32 R2, P5, R7, R13, R2 ;  /* 0x0000000d07027225 */ /* 0x000fe200078a0002 */
[----:B------:R-:W-:-:S03]  /*1bb0*/  IADD3 R13, P6, RZ, R8, RZ ;  /* 0x00000008ff0d7210 */ /* 0x000fc60007fde0ff */
[----:B------:R-:W-:Y:S01]  /*1bc0*/  IMAD.WIDE.U32 R4, P2, R12, R7, R4 ;  /* 0x000000070c047225 */ /* 0x000fe20007840004 */
[----:B------:R-:W-:Y:S02]  /*1bd0*/  IADD3 R12, P1, RZ, R10, RZ ;  /* 0x0000000aff0c7210 */ /* 0x000fe40007f3e0ff */
[----:B------:R-:W-:Y:S01]  /*1be0*/  IADD3 R14, P3, R11, R2, RZ ;  /* 0x000000020b0e7210 */ /* 0x000fe20007f7e0ff */
[----:B------:R-:W-:Y:S01]  /*1bf0*/  IMAD.X R11, RZ, RZ, RZ, P5 ;  /* 0x000000ffff0b7224 */ /* 0x000fe200028e06ff */
[----:B------:R-:W-:Y:S01]  /*1c00*/  IADD3 R2, P4, R9, R4, RZ ;  /* 0x0000000409027210 */ /* 0x000fe20007f9e0ff */
[----:B------:R-:W-:Y:S01]  /*1c10*/  IMAD.X R9, RZ, RZ, RZ, P2 ;  /* 0x000000ffff097224 */ /* 0x000fe200010e06ff */
[----:B------:R-:W-:Y:S01]  /*1c20*/  ISETP.LT.U32.AND P0, PT, R12, R10, PT ;  /* 0x0000000a0c00720c */ /* 0x000fe20003f01070 */
[----:B------:R-:W-:Y:S01]  /*1c30*/  IMAD.X R19, R14, 0x1, R10, P1 ;  /* 0x000000010e137824 */ /* 0x000fe200008e060a */
[----:B------:R-:W-:Y:S01]  /*1c40*/  ISETP.LT.U32.AND P1, PT, R13, R8, PT ;  /* 0x000000080d00720c */ /* 0x000fe20003f21070 */
[----:B------:R-:W-:-:S02]  /*1c50*/  IMAD.X R15, R2, 0x1, R8, P6 ;  /* 0x00000001020f7824 */ /* 0x000fc400030e0608 */
[----:B------:R-:W-:Y:S01]  /*1c60*/  IMAD.MOV.U32 R10, RZ, RZ, R3 ;  /* 0x000000ffff0a7224 */ /* 0x000fe200078e0003 */
[----:B------:R-:W-:Y:S01]  /*1c70*/  ISETP.LT.U32.AND.EX P0, PT, R19, R14, PT, P0 ;  /* 0x0000000e1300720c */ /* 0x000fe20003f01100 */
[----:B------:R-:W-:Y:S01]  /*1c80*/  IMAD.MOV.U32 R8, RZ, RZ, R5 ;  /* 0x000000ffff087224 */ /* 0x000fe200078e0005 */
[----:B------:R-:W-:Y:S01]  /*1c90*/  ISETP.LT.U32.AND.EX P1, PT, R15, R2, PT, P1 ;  /* 0x000000020f00720c */ /* 0x000fe20003f21110 */
[C---:B------:R-:W-:Y:S01]  /*1ca0*/  IMAD.WIDE.U32.X R2, R7.reuse, R0, R10, P3 ;  /* 0x0000000007027225 */ /* 0x040fe200018e040a */
[----:B------:R-:W-:Y:S02]  /*1cb0*/  SEL R17, RZ, 0x1, !P0 ;  /* 0x00000001ff117807 */ /* 0x000fe40004000000 */
[----:B------:R-:W-:Y:S01]  /*1cc0*/  SEL R0, RZ, 0x1, !P1 ;  /* 0x00000001ff007807 */ /* 0x000fe20004800000 */
[----:B------:R-:W-:Y:S01]  /*1cd0*/  IMAD.WIDE.U32.X R4, R7, R7, R8, P4 ;  /* 0x0000000707047225 */ /* 0x000fe200020e0408 */
[----:B------:R-:W-:Y:S02]  /*1ce0*/  IADD3 R17, P0, P1, -R17, R12, -R19 ;  /* 0x0000000c11117210 */ /* 0x000fe4000791e913 */
[----:B------:R-:W-:-:S02]  /*1cf0*/  IADD3 R9, P2, P3, -R0, R13, -R15 ;  /* 0x0000000d00097210 */ /* 0x000fc40007b5e90f */
[----:B------:R-:W-:Y:S02]  /*1d00*/  IADD3.X R19, R6, -0x1, R19, P0, P1 ;  /* 0xffffffff06137810 */ /* 0x000fe400007e2413 */
[----:B------:R-:W-:Y:S02]  /*1d10*/  ISETP.LT.U32.AND P0, PT, R2, R17, PT ;  /* 0x000000110200720c */ /* 0x000fe40003f01070 */
[----:B------:R-:W-:Y:S02]  /*1d20*/  IADD3.X R11, R6, -0x1, R15, P2, P3 ;  /* 0xffffffff060b7810 */ /* 0x000fe400017e640f */
[----:B------:R-:W-:Y:S02]  /*1d30*/  ISETP.LT.U32.AND P1, PT, R4, R9, PT ;  /* 0x000000090400720c */ /* 0x000fe40003f21070 */
[----:B------:R-:W-:Y:S02]  /*1d40*/  ISETP.LT.U32.AND.EX P0, PT, R3, R19, PT, P0 ;  /* 0x000000130300720c */ /* 0x000fe40003f01100 */
[----:B------:R-:W-:-:S02]  /*1d50*/  ISETP.LT.U32.AND.EX P1, PT, R5, R11, PT, P1 ;  /* 0x0000000b0500720c */ /* 0x000fc40003f21110 */
[----:B------:R-:W-:Y:S02]  /*1d60*/  SEL R13, RZ, 0x1, !P0 ;  /* 0x00000001ff0d7807 */ /* 0x000fe40004000000 */
[----:B------:R-:W-:Y:S02]  /*1d70*/  SEL R7, RZ, 0x1, !P1 ;  /* 0x00000001ff077807 */ /* 0x000fe40004800000 */
[----:B------:R-:W-:Y:S02]  /*1d80*/  SEL R15, RZ, 0xffffffff, !P0 ;  /* 0xffffffffff0f7807 */ /* 0x000fe40004000000 */
[----:B------:R-:W-:Y:S02]  /*1d90*/  IADD3 R13, P0, P2, R13, R2, -R17 ;  /* 0x000000020d0d7210 */ /* 0x000fe40007a1e811 */
[----:B------:R-:W-:Y:S02]  /*1da0*/  IADD3 R12, P3, P4, R7, R4, -R9 ;  /* 0x00000004070c7210 */ /* 0x000fe40007c7e809 */
[----:B------:R-:W-:-:S02]  /*1db0*/  SEL R7, RZ, 0xffffffff, !P1 ;  /* 0xffffffffff077807 */ /* 0x000fc40004800000 */
        /* <DEDUP_REMOVED lines=1087> */
[----:B------:R-:W-:Y:S02]  /*61b0*/  IADD3 R17, P1, RZ, R10, RZ ;  /* 0x0000000aff117210 */ /* 0x000fe40007f3e0ff */
[----:B------:R-:W-:Y:S01]  /*61c0*/  IADD3 R13, P6, RZ, R8, RZ ;  /* 0x00000008ff0d7210 */ /* 0x000fe20007fde0ff */
[----:B------:R-:W-:Y:S01]  /*61d0*/  IMAD.WIDE.U32 R2, P2, R12, R7, R2 ;  /* 0x000000070c027225 */ /* 0x000fe20007840002 */
[----:B------:R-:W-:Y:S02]  /*61e0*/  IADD3 R4, P3, R11, R4, RZ ;  /* 0x000000040b047210 */ /* 0x000fe40007f7e0ff */
[----:B------:R-:W-:Y:S01]  /*61f0*/  ISETP.LT.U32.AND P0, PT, R17, R10, PT ;  /* 0x0000000a1100720c */ /* 0x000fe20003f01070 */
[----:B------:R-:W-:Y:S01]  /*6200*/  IMAD.X R11, RZ, RZ, RZ, P5 ;  /* 0x000000ffff0b7224 */ /* 0x000fe200028e06ff */
[----:B------:R-:W-:Y:S01]  /*6210*/  IADD3 R2, P4, R9, R2, RZ ;  /* 0x0000000209027210 */ /* 0x000fe20007f9e0ff */
[----:B------:R-:W-:Y:S01]  /*6220*/  IMAD.X R19, R4, 0x1, R10, P1 ;  /* 0x0000000104137824 */ /* 0x000fe200008e060a */
[----:B------:R-:W-:Y:S01]  /*6230*/  ISETP.LT.U32.AND P1, PT, R13, R8, PT ;  /* 0x000000080d00720c */ /* 0x000fe20003f21070 */
[----:B------:R-:W-:-:S02]  /*6240*/  IMAD.MOV.U32 R10, RZ, RZ, R5 ;  /* 0x000000ffff0a7224 */ /* 0x000fc400078e0005 */
[----:B------:R-:W-:Y:S01]  /*6250*/  IMAD.X R15, R2, 0x1, R8, P6 ;  /* 0x00000001020f7824 */ /* 0x000fe200030e0608 */
[----:B------:R-:W-:Y:S01]  /*6260*/  ISETP.LT.U32.AND.EX P0, PT, R19, R4, PT, P0 ;  /* 0x000000041300720c */ /* 0x000fe20003f01100 */
[----:B------:R-:W-:-:S03]  /*6270*/  IMAD.WIDE.U32.X R4, R7, R0, R10, P3 ;  /* 0x0000000007047225 */ /* 0x000fc600018e040a */
[----:B------:R-:W-:Y:S01]  /*6280*/  ISETP.LT.U32.AND.EX P1, PT, R15, R2, PT, P1 ;  /* 0x000000020f00720c */ /* 0x000fe20003f21110 */
[----:B------:R-:W-:Y:S01]  /*6290*/  IMAD.X R9, RZ, RZ, RZ, P2 ;  /* 0x000000ffff097224 */ /* 0x000fe200010e06ff */
[----:B------:R-:W-:Y:S01]  /*62a0*/  SEL R2, RZ, 0x1, !P0 ;  /* 0x00000001ff027807 */ /* 0x000fe20004000000 */
[----:B------:R-:W-:Y:S01]  /*62b0*/  IMAD.MOV.U32 R8, RZ, RZ, R3 ;  /* 0x000000ffff087224 */ /* 0x000fe200078e0003 */
[----:B------:R-:W-:Y:S02]  /*62c0*/  SEL R0, RZ, 0x1, !P1 ;  /* 0x00000001ff007807 */ /* 0x000fe40004800000 */
[----:B------:R-:W-:Y:S01]  /*62d0*/  IADD3 R11, P0, P1, -R2, R17, -R19 ;  /* 0x00000011020b7210 */ /* 0x000fe2000791e913 */
[----:B------:R-:W-:Y:S01]  /*62e0*/  IMAD.WIDE.U32.X R2, R7, R7, R8, P4 ;  /* 0x0000000707027225 */ /* 0x000fe200020e0408 */
[----:B------:R-:W-:Y:S02]  /*62f0*/  IADD3 R9, P2, P3, -R0, R13, -R15 ;  /* 0x0000000d00097210 */ /* 0x000fe40007b5e90f */
[----:B------:R-:W-:-:S02]  /*6300*/  IADD3.X R19, R6, -0x1, R19, P0, P1 ;  /* 0xffffffff06137810 */ /* 0x000fc400007e2413 */
[----:B------:R-:W-:Y:S02]  /*6310*/  ISETP.LT.U32.AND P0, PT, R4, R11, PT ;  /* 0x0000000b0400720c */ /* 0x000fe40003f01070 */
[----:B------:R-:W-:Y:S02]  /*6320*/  IADD3.X R13, R6, -0x1, R15, P2, P3 ;  /* 0xffffffff060d7810 */ /* 0x000fe400017e640f */
[----:B------:R-:W-:Y:S02]  /*6330*/  ISETP.LT.U32.AND.EX P0, PT, R5, R19, PT, P0 ;  /* 0x000000130500720c */ /* 0x000fe40003f01100 */
[----:B------:R-:W-:Y:S02]  /*6340*/  ISETP.LT.U32.AND P1, PT, R2, R9, PT ;  /* 0x000000090200720c */ /* 0x000fe40003f21070 */
[----:B------:R-:W-:Y:S02]  /*6350*/  SEL R15, RZ, 0x1, !P0 ;  /* 0x00000001ff0f7807 */ /* 0x000fe40004000000 */
[----:B------:R-:W-:-:S02]  /*6360*/  ISETP.LT.U32.AND.EX P1, PT, R3, R13, PT, P1 ;  /* 0x0000000d0300720c */ /* 0x000fc40003f21110 */
[----:B------:R-:W-:Y:S02]  /*6370*/  SEL R17, RZ, 0xffffffff, !P0 ;  /* 0xffffffffff117807 */ /* 0x000fe40004000000 */
[----:B------:R-:W-:Y:S02]  /*6380*/  IADD3 R15, P0, P2, R15, R4, -R11 ;  /* 0x000000040f0f7210 */ /* 0x000fe40007a1e80b */
[----:B------:R-:W-:Y:S02]  /*6390*/  SEL R7, RZ, 0x1, !P1 ;  /* 0x00000001ff077807 */ /* 0x000fe40004800000 */
[----:B------:R-:W-:Y:S02]  /*63a0*/  IADD3.X R17, R17, R5, ~R19, P0, P2 ;  /* 0x0000000511117210 */ /* 0x000fe400007e4c13 */
        /* <DEDUP_REMOVED lines=23> */
.L_x_63:
[----:B------:R-:W-:Y:S05]  /*6520*/  BSYNC B0 ;  /* 0x0000000000007941 */ /* 0x000fea0003800000 */
.L_x_62:
[----:B------:R-:W0:Y:S01]  /*6530*/  S2R R0, SR_TID.X ;  /* 0x0000000000007919 */ /* 0x000e220000002100 */
[----:B------:R-:W-:Y:S01]  /*6540*/  ULDC UR4, c[0x0][0x0] ;  /* 0x0000000000047ab9 */ /* 0x000fe20000000800 */
[----:B------:R-:W-:Y:S01]  /*6550*/  IMAD.MOV.U32 R2, RZ, RZ, R7 ;  /* 0x000000ffff027224 */ /* 0x000fe200078e0007 */
[----:B------:R-:W0:Y:S02]  /*6560*/  S2R R3, SR_CTAID.X ;  /* 0x0000000000037919 */ /* 0x000e240000002500 */
[----:B0-----:R-:W-:Y:S01]  /*6570*/  IMAD R0, R3, UR4, R0 ;  /* 0x0000000403007c24 */ /* 0x001fe2000f8e0200 */
[----:B------:R-:W-:-:S04]  /*6580*/  ULDC.64 UR4, c[0x0][0x218] ;  /* 0x0000860000047ab9 */ /* 0x000fc80000000a00 */
[----:B------:R-:W-:Y:S02]  /*6590*/  SHF.R.S32.HI R3, RZ, 0x1f, R0 ;  /* 0x0000001fff037819 */ /* 0x000fe40000011400 */
[----:B------:R-:W-:-:S04]  /*65a0*/  LEA R4, P0, R0, UR4, 0x3 ;  /* 0x0000000400047c11 */ /* 0x000fc8000f8018ff */
[----:B------:R-:W-:Y:S01]  /*65b0*/  LEA.HI.X R5, R0, UR5, R3, 0x3, P0 ;  /* 0x0000000500057c11 */ /* 0x000fe200080f1c03 */
[----:B------:R-:W-:-:S05]  /*65c0*/  IMAD.MOV.U32 R3, RZ, RZ, R6 ;  /* 0x000000ffff037224 */ /* 0x000fca00078e0006 */
[----:B------:R-:W-:Y:S01]  /*65d0*/  STG.E.64 desc[UR8][R4.64], R2 ;  /* 0x0000000204007986 */ /* 0x000fe2000c101b08 */
[----:B------:R-:W-:Y:S05]  /*65e0*/  EXIT ;  /* 0x000000000000794d */ /* 0x000fea0003800000 */
.L_x_73:
        /* <DEDUP_REMOVED lines=9> */
.L_x_79:


//--------------------- .text.running_evaluation_scan --------------------------
	.section	.text.running_evaluation_scan,"ax",@progbits
	.align	128
        .global         running_evaluation_scan
        .type           running_evaluation_scan,@function
        .size           running_evaluation_scan,(.L_x_80 - running_evaluation_scan)
        .other          running_evaluation_scan,@"STO_CUDA_ENTRY STV_DEFAULT"
running_evaluation_scan:
.text.running_evaluation_scan:
[----:B------:R-:W-:Y:S01]  /*0000*/  LDC R1, c[0x0][0x28] ;  /* 0x00000a00ff017b82 */ /* 0x000fe20000000800 */
[----:B------:R-:W0:Y:S07]  /*0010*/  S2R R0, SR_TID.X ;  /* 0x0000000000007919 */ /* 0x000e2e0000002100 */
[----:B------:R-:W0:Y:S02]  /*0020*/  S2UR UR4, SR_CTAID.X ;  /* 0x00000000000479c3 */ /* 0x000e240000002500 */
[----:B0-----:R-:W-:-:S13]  /*0030*/  LOP3.LUT P0, RZ, R0, UR4, RZ, 0xfc, !PT ;  /* 0x0000000400ff7c12 */ /* 0x001fda000f80fcff */
[----:B------:R-:W-:Y:S05]  /*0040*/  @P0 EXIT ;  /* 0x000000000000094d */ /* 0x000fea0003800000 */
[----:B------:R-:W-:Y:S01]  /*0050*/  UMOV UR4, 0x1 ;  /* 0x0000000100047882 */ /* 0x000fe20000000000 */
[----:B------:R-:W-:Y:S01]  /*0060*/  UMOV UR61, 0xffffffff ;  /* 0xffffffff003d7882 */ /* 0x000fe20000000000 */
[----:B------:R-:W-:Y:S01]  /*0070*/  UIADD3 UR4, UP0, UR4, 0x1, URZ ;  /* 0x0000000104047890 */ /* 0x000fe2000ff1e03f */
[----:B------:R-:W-:-:S03]  /*0080*/  ULDC UR6, c[0x0][0x228] ;  /* 0x00008a0000067ab9 */ /* 0x000fc60000000800 */
[----:B------:R-:W-:Y:S01]  /*0090*/  UIADD3.X UR5, UR61, -0x1, URZ, UP0, !UPT ;  /* 0xffffffff3d057890 */ /* 0x000fe200087fe43f */
[----:B------:R-:W-:Y:S01]  /*00a0*/  ISETP.NE.AND P0, PT, RZ, UR6, PT ;  /* 0x00000006ff007c0c */ /* 0x000fe2000bf05270 */
[----:B------:R-:W-:-:S04]  /*00b0*/  UISETP.GT.U32.AND UP0, UPT, UR4, URZ, UPT ;  /* 0x0000003f0400728c */ /* 0x000fc8000bf04070 */
[----:B------:R-:W-:-:S04]  /*00c0*/  UISETP.GT.U32.AND.EX UP0, UPT, UR5, URZ, UPT, UP0 ;  /* 0x0000003f0500728c */ /* 0x000fc8000bf04100 */
[----:B------:R-:W-:Y:S02]  /*00d0*/  USEL UR11, URZ, 0x1, !UP0 ;  /* 0x000000013f0b7887 */ /* 0x000fe4000c000000 */
[----:B------:R-:W-:Y:S02]  /*00e0*/  USEL UR52, URZ, 0xffffffff, !UP0 ;  /* 0xffffffff3f347887 */ /* 0x000fe4000c000000 */
[----:B------:R-:W-:-:S04]  /*00f0*/  UIADD3 UR11, UP0, UR11, -UR4, URZ ;  /* 0x800000040b0b7290 */ /* 0x000fc8000ff1e03f */
[----:B------:R-:W-:Y:S01]  /*0100*/  UIADD3.X UR52, UR52, ~UR5, URZ, UP0, !UPT ;  /* 0x8000000534347290 */ /* 0x000fe200087fe43f */
[----:B------:R-:W-:Y:S11]  /*0110*/  @!P0 EXIT ;  /* 0x000000000000894d */ /* 0x000ff60003800000 */
[----:B------:R-:W0:Y:S01]  /*0120*/  LDC.64 R6, c[0x0][0x220] ;  /* 0x00008800ff067b82 */ /* 0x000e220000000a00 */
[----:B------:R-:W-:-:S07]  /*0130*/  ULDC.64 UR4, c[0x0][0x208] ;  /* 0x0000820000047ab9 */ /* 0x000fce0000000a00 */
[----:B------:R-:W1:Y:S08]  /*0140*/  LDC.64 R2, c[0x0][0x210] ;  /* 0x00008400ff027b82 */ /* 0x000e700000000a00 */
[----:B------:R-:W2:Y:S01]  /*0150*/  LDC.64 R4, c[0x0][0x218] ;  /* 0x00008600ff047b82 */ /* 0x000ea20000000a00 */
[----:B0-----:R-:W3:Y:S04]  /*0160*/  LDG.E.64.CONSTANT R12, desc[UR4][R6.64] ;  /* 0x00000004060c7981 */ /* 0x001ee8000c1e9b00 */
[----:B------:R-:W4:Y:S04]  /*0170*/  LDG.E.64.CONSTANT R8, desc[UR4][R6.64+0x8] ;  /* 0x0000080406087981 */ /* 0x000f28000c1e9b00 */
[----:B------:R-:W5:Y:S01]  /*0180*/  LDG.E.64.CONSTANT R10, desc[UR4][R6.64+0x10] ;  /* 0x00001004060a7981 */ /* 0x000f62000c1e9b00 */
[----:B------:R-:W-:Y:S01]  /*0190*/  IMAD.MOV.U32 R0, RZ, RZ, RZ ;  /* 0x000000ffff007224 */ /* 0x000fe200078e00ff */
[----:B------:R-:W-:Y:S01]  /*01a0*/  UMOV UR6, URZ ;  /* 0x0000003f00067c82 */ /* 0x000fe20008000000 */
[----:B------:R-:W-:Y:S01]  /*01b0*/  IMAD.MOV.U32 R19, RZ, RZ, 0x2 ;  /* 0x00000002ff137424 */ /* 0x000fe200078e00ff */
[----:B------:R-:W-:Y:S01]  /*01c0*/  UMOV UR4, URZ ;  /* 0x0000003f00047c82 */ /* 0x000fe20008000000 */
[----:B------:R-:W-:Y:S01]  /*01d0*/  UMOV UR7, URZ ;  /* 0x0000003f00077c82 */ /* 0x000fe20008000000 */
[----:B------:R-:W-:Y:S01]  /*01e0*/  UMOV UR5, URZ ;  /* 0x0000003f00057c82 */ /* 0x000fe20008000000 */
[----:B---3--:R-:W-:-:S02]  /*01f0*/  R2UR UR16, R12 ;  /* 0x000000000c1072ca */ /* 0x008fc400000e0000 */
[----:B------:R-:W-:Y:S02]  /*0200*/  R2UR UR17, R13 ;  /* 0x000000000d1172ca */ /* 0x000fe400000e0000 */
[----:B----4-:R-:W-:Y:S02]  /*0210*/  R2UR UR18, R8 ;  /* 0x00000000081272ca */ /* 0x010fe400000e0000 */
[----:B------:R-:W-:Y:S02]  /*0220*/  R2UR UR19, R9 ;  /* 0x00000000091372ca */ /* 0x000fe400000e0000 */
[----:B-----5:R-:W-:Y:S02]  /*0230*/  R2UR UR20, R10 ;  /* 0x000000000a1472ca */ /* 0x020fe400000e0000 */
[----:B-12---:R-:W-:-:S15]  /*0240*/  R2UR UR21, R11 ;  /* 0x000000000b1572ca */ /* 0x006fde00000e0000 */
.L_x_74:
[----:B------:R-:W-:Y:S01]  /*0250*/  ULDC UR10, c[0x0][0x22c] ;  /* 0x00008b00000a7ab9 */ /* 0x000fe20000000800 */
[----:B------:R-:W-:Y:S01]  /*0260*/  ULDC.64 UR8, c[0x0][0x208] ;  /* 0x0000820000087ab9 */ /* 0x000fe20000000a00 */
[----:B0-----:R-:W-:-:S04]  /*0270*/  IMAD R7, R0, UR10, RZ ;  /* 0x0000000a00077c24 */ /* 0x001fc8000f8e02ff */
[----:B------:R-:W-:-:S06]  /*0280*/  IMAD.WIDE.U32 R6, R7, 0x8, R2 ;  /* 0x0000000807067825 */ /* 0x000fcc00078e0002 */
[----:B------:R-:W2:Y:S01]  /*0290*/  LDG.E.64.CONSTANT R6, desc[UR8][R6.64] ;  /* 0x0000000806067981 */ /* 0x000ea2000c1e9b00 */
[----:B------:R-:W-:Y:S01]  /*02a0*/  UIMAD.WIDE.U32 UR34, UR5, UR18, URZ ;  /* 0x00000012052272a5 */ /* 0x000fe2000f8e003f */
[----:B------:R-:W-:Y:S01]  /*02b0*/  VIADD R0, R0, 0x1 ;  /* 0x0000000100007836 */ /* 0x000fe20000000000 */
[----:B------:R-:W-:Y:S01]  /*02c0*/  UIMAD.WIDE.U32 UR14, UR7, UR18, URZ ;  /* 0x00000012070e72a5 */ /* 0x000fe2000f8e003f */
[C---:B------:R-:W-:Y:S01]  /*02d0*/  IADD3 R9, R19.reuse, -0x1, RZ ;  /* 0xffffffff13097810 */ /* 0x040fe20007ffe0ff */
[----:B------:R-:W-:Y:S01]  /*02e0*/  UIMAD.WIDE.U32 UR34, UP1, UR19, UR7, UR34 ;  /* 0x00000007132272a5 */ /* 0x000fe2000f820022 */
[--C-:B------:R-:W-:Y:S01]  /*02f0*/  IMAD.WIDE.U32 R10, R19, 0x8, R4.reuse ;  /* 0x00000008130a7825 */ /* 0x100fe200078e0004 */
[----:B------:R-:W-:Y:S02]  /*0300*/  UIMAD.WIDE.U32 UR8, UR4, UR20, URZ ;  /* 0x00000014040872a5 */ /* 0x000fe4000f8e003f */
[----:B------:R-:W-:Y:S01]  /*0310*/  UIADD3 UR50, UP2, UR15, UR34, URZ ;  /* 0x000000220f327290 */ /* 0x000fe2000ff5e03f */
[----:B------:R-:W-:Y:S01]  /*0320*/  IMAD.WIDE.U32 R8, R9, 0x8, R4 ;  /* 0x0000000809087825 */ /* 0x000fe200078e0004 */
[----:B------:R-:W-:-:S02]  /*0330*/  UIADD3.X UR55, URZ, URZ, URZ, UP1, !UPT ;  /* 0x0000003f3f377290 */ /* 0x000fc40008ffe43f */
[----:B------:R-:W-:Y:S02]  /*0340*/  UIMAD.WIDE.U32 UR40, UR6, UR20, URZ ;  /* 0x00000014062872a5 */ /* 0x000fe4000f8e003f */
[----:B------:R-:W-:Y:S02]  /*0350*/  UIMAD.WIDE.U32 UR12, UR4, UR16, URZ ;  /* 0x00000010040c72a5 */ /* 0x000fe4000f8e003f */
[----:B------:R-:W-:Y:S01]  /*0360*/  UIMAD.WIDE.U32 UR8, UP0, UR21, UR6, UR8 ;  /* 0x00000006150872a5 */ /* 0x000fe2000f800008 */
[----:B------:R-:W-:Y:S01]  /*0370*/  UMOV UR54, UR35 ;  /* 0x0000002300367c82 */ /* 0x000fe20008000000 */
[----:B------:R-:W-:Y:S02]  /*0380*/  UIADD3 UR58, UP5, URZ, UR40, URZ ;  /* 0x000000283f3a7290 */ /* 0x000fe4000ffbe03f */
[----:B------:R-:W-:Y:S02]  /*0390*/  UIMAD.WIDE.U32.X UR34, UR19, UR5, UR54, UP2 ;  /* 0x00000005132272a5 */ /* 0x000fe400090e0436 */
[----:B------:R-:W-:-:S02]  /*03a0*/  UIMAD.WIDE.U32 UR12, UP4, UR17, UR6, UR12 ;  /* 0x00000006110c72a5 */ /* 0x000fc4000f88000c */
[----:B------:R-:W-:Y:S02]  /*03b0*/  UIADD3 UR8, UP2, UR41, UR8, URZ ;  /* 0x0000000829087290 */ /* 0x000fe4000ff5e03f */
[----:B------:R-:W-:Y:S02]  /*03c0*/  UIMAD.WIDE.U32 UR48, UR6, UR16, URZ ;  /* 0x00000010063072a5 */ /* 0x000fe4000f8e003f */
[----:B------:R-:W-:Y:S02]  /*03d0*/  UIMAD.WIDE.U32 UR44, UR52, UR18, URZ ;  /* 0x00000012342c72a5 */ /* 0x000fe4000f8e003f */
[----:B------:R-:W-:Y:S02]  /*03e0*/  UIADD3.X UR51, UR8, UR40, URZ, UP5, !UPT ;  /* 0x0000002808337290 */ /* 0x000fe4000affe43f */
[----:B------:R-:W-:Y:S02]  /*03f0*/  UIADD3 UR57, UP6, URZ, UR14, URZ ;  /* 0x0000000e3f397290 */ /* 0x000fe4000ffde03f */
[----:B------:R-:W-:-:S02]  /*0400*/  UIADD3 UR53, UP5, UR49, UR12, URZ ;  /* 0x0000000c31357290 */ /* 0x000fc4000ffbe03f */
[----:B------:R-:W-:Y:S02]  /*0410*/  UIADD3.X UR41, URZ, URZ, URZ, UP4, !UPT ;  /* 0x0000003f3f297290 */ /* 0x000fe4000a7fe43f */
[----:B------:R-:W-:Y:S02]  /*0420*/  UIMAD.WIDE.U32 UR46, UR11, UR18, URZ ;  /* 0x000000120b2e72a5 */ /* 0x000fe4000f8e003f */
[----:B------:R-:W-:Y:S02]  /*0430*/  UIMAD.WIDE.U32 UR36, UR5, UR20, URZ ;  /* 0x00000014052472a5 */ /* 0x000fe4000f8e003f */
[----:B------:R-:W-:Y:S02]  /*0440*/  UIMAD.WIDE.U32 UR44, UP1, UR19, UR11, UR44 ;  /* 0x0000000b132c72a5 */ /* 0x000fe4000f82002c */
[----:B------:R-:W-:Y:S02]  /*0450*/  UISETP.LT.U32.AND UP4, UPT, UR58, UR40, UPT ;  /* 0x000000283a00728c */ /* 0x000fe4000bf81070 */
[----:B------:R-:W-:Y:S01]  /*0460*/  UIADD3.X UR15, UR50, UR14, URZ, UP6, !UPT ;  /* 0x0000000e320f7290 */ /* 0x000fe2000b7fe43f */
[----:B------:R-:W-:Y:S01]  /*0470*/  UMOV UR40, UR13 ;  /* 0x0000000d00287c82 */ /* 0x000fe20008000000 */
[----:B------:R-:W-:-:S02]  /*0480*/  UIADD3.X UR39, URZ, URZ, URZ, UP0, !UPT ;  /* 0x0000003f3f277290 */ /* 0x000fc400087fe43f */
[----:B------:R-:W-:Y:S02]  /*0490*/  UIMAD.WIDE.U32.X UR40, UR17, UR4, UR40, UP5 ;  /* 0x00000004112872a5 */ /* 0x000fe4000a8e0428 */
[----:B------:R-:W-:Y:S02]  /*04a0*/  UIADD3 UR59, UP6, URZ, UR46, URZ ;  /* 0x0000002e3f3b7290 */ /* 0x000fe4000ffde03f */
[----:B------:R-:W-:Y:S02]  /*04b0*/  UIMAD.WIDE.U32 UR36, UP0, UR21, UR7, UR36 ;  /* 0x00000007152472a5 */ /* 0x000fe4000f800024 */
[----:B------:R-:W-:Y:S02]  /*04c0*/  UIADD3 UR13, UP5, UR47, UR44, URZ ;  /* 0x0000002c2f0d7290 */ /* 0x000fe4000ffbe03f */
[----:B------:R-:W-:Y:S01]  /*04d0*/  UIMAD.WIDE.U32 UR32, UR7, UR20, URZ ;  /* 0x00000014072072a5 */ /* 0x000fe2000f8e003f */
[----:B------:R-:W-:Y:S01]  /*04e0*/  UMOV UR38, UR9 ;  /* 0x0000000900267c82 */ /* 0x000fe20008000000 */
[----:B------:R-:W-:-:S02]  /*04f0*/  UIMAD.WIDE.U32 UR42, UR5, UR16, URZ ;  /* 0x00000010052a72a5 */ /* 0x000fc4000f8e003f */
[----:B------:R-:W-:Y:S02]  /*0500*/  UIADD3 UR60, UP3, URZ, UR48, URZ ;  /* 0x000000303f3c7290 */ /* 0x000fe4000ff7e03f */
[----:B------:R-:W-:Y:S02]  /*0510*/  UIMAD.WIDE.U32.X UR38, UR21, UR4, UR38, UP2 ;  /* 0x00000004152672a5 */ /* 0x000fe400090e0426 */
[----:B------:R-:W-:Y:S02]  /*0520*/  UISETP.LT.U32.AND UP2, UPT, UR57, UR14, UPT ;  /* 0x0000000e3900728c */ /* 0x000fe4000bf41070 */
[----:B------:R-:W-:Y:S02]  /*0530*/  UIADD3.X UR9, UR13, UR46, URZ, UP6, !UPT ;  /* 0x0000002e0d097290 */ /* 0x000fe4000b7fe43f */
[----:B------:R-:W-:Y:S02]  /*0540*/  UIADD3.X UR55, URZ, URZ, URZ, UP1, !UPT ;  /* 0x0000003f3f377290 */ /* 0x000fe40008ffe43f */
[----:B------:R-:W-:-:S02]  /*0550*/  UIADD3 UR14, UP6, UR33, UR36, URZ ;  /* 0x00000024210e7290 */ /* 0x000fc4000ffde03f */
[----:B------:R-:W-:Y:S02]  /*0560*/  UIADD3.X UR47, URZ, URZ, URZ, UP0, !UPT ;  /* 0x0000003f3f2f7290 */ /* 0x000fe400087fe43f */
[----:B------:R-:W-:Y:S02]  /*0570*/  UIMAD.WIDE.U32 UR24, UR4, UR18, URZ ;  /* 0x00000012041872a5 */ /* 0x000fe4000f8e003f */
[----:B------:R-:W-:Y:S02]  /*0580*/  UIMAD.WIDE.U32 UR42, UP1, UR17, UR7, UR42 ;  /* 0x00000007112a72a5 */ /* 0x000fe4000f82002a */
[----:B------:R-:W-:Y:S02]  /*0590*/  UISETP.LT.U32.AND UP0, UPT, UR59, UR46, UPT ;  /* 0x0000002e3b00728c */ /* 0x000fe4000bf01070 */
[----:B------:R-:W-:Y:S02]  /*05a0*/  UIMAD.WIDE.U32 UR26, UR7, UR16, URZ ;  /* 0x00000010071a72a5 */ /* 0x000fe4000f8e003f */
[----:B------:R-:W-:Y:S01]  /*05b0*/  UIADD3.X UR12, UR53, UR48, URZ, UP3, !UPT ;  /* 0x00000030350c7290 */ /* 0x000fe20009ffe43f */
[----:B------:R-:W-:Y:S01]  /*05c0*/  UMOV UR46, UR37 ;  /* 0x00000025002e7c82 */ /* 0x000fe20008000000 */
[----:B------:R-:W-:Y:S01]  /*05d0*/  UIADD3 UR56, UP3, URZ, UR32, URZ ;  /* 0x000000203f387290 */ /* 0x000fe2000ff7e03f */
[----:B------:R-:W-:Y:S01]  /*05e0*/  UMOV UR54, UR45 ;  /* 0x0000002d00367c82 */ /* 0x000fe20008000000 */
[----:B------:R-:W-:-:S02]  /*05f0*/  UIMAD.WIDE.U32.X UR46, UR21, UR5, UR46, UP6 ;  /* 0x00000005152e72a5 */ /* 0x000fc4000b0e042e */
[----:B------:R-:W-:Y:S02]  /*0600*/  UIADD3.X UR49, URZ, URZ, URZ, UP1, !UPT ;  /* 0x0000003f3f317290 */ /* 0x000fe40008ffe43f */
[----:B------:R-:W-:Y:S02]  /*0610*/  UIMAD.WIDE.U32 UR24, UP6, UR19, UR6, UR24 ;  /* 0x00000006131872a5 */ /* 0x000fe4000f8c0018 */
[----:B------:R-:W-:Y:S02]  /*0620*/  UIMAD.WIDE.U32 UR28, UR6, UR18, URZ ;  /* 0x00000012061c72a5 */ /* 0x000fe4000f8e003f */
[----:B------:R-:W-:Y:S02]  /*0630*/  UIMAD.WIDE.U32.X UR44, UR19, UR52, UR54, UP5 ;  /* 0x00000034132c72a5 */ /* 0x000fe4000a8e0436 */
[----:B------:R-:W-:Y:S02]  /*0640*/  UIADD3 UR27, UP1, UR27, UR42, URZ ;  /* 0x0000002a1b1b7290 */ /* 0x000fe4000ff3e03f */
[----:B------:R-:W-:-:S02]  /*0650*/  UISETP.LT.U32.AND UP5, UPT, UR60, UR48, UPT ;  /* 0x000000303c00728c */ /* 0x000fc4000bfa1070 */
[----:B------:R-:W-:Y:S02]  /*0660*/  UIADD3.X UR10, UR14, UR32, URZ, UP3, !UPT ;  /* 0x000000200e0a7290 */ /* 0x000fe40009ffe43f */
[----:B------:R-:W-:Y:S01]  /*0670*/  UIADD3 UR7, UP3, URZ, UR26, URZ ;  /* 0x0000001a3f077290 */ /* 0x000fe2000ff7e03f */
[----:B------:R-:W-:Y:S01]  /*0680*/  UMOV UR48, UR43 ;  /* 0x0000002b00307c82 */ /* 0x000fe20008000000 */
[----:B------:R-:W-:Y:S02]  /*0690*/  UIMAD.WIDE.U32 UR22, UR52, UR20, URZ ;  /* 0x00000014341672a5 */ /* 0x000fe4000f8e003f */
[----:B------:R-:W-:Y:S02]  /*06a0*/  UIADD3.X UR33, URZ, URZ, URZ, UP6, !UPT ;  /* 0x0000003f3f217290 */ /* 0x000fe4000b7fe43f */
[----:B------:R-:W-:Y:S02]  /*06b0*/  UIMAD.WIDE.U32.X UR48, UR17, UR5, UR48, UP1 ;  /* 0x00000005113072a5 */ /* 0x000fe400088e0430 */
[----:B------:R-:W-:-:S02]  /*06c0*/  UIADD3 UR24, UP6, UR29, UR24, URZ ;  /* 0x000000181d187290 */ /* 0x000fc4000ffde03f */
[----:B------:R-:W-:Y:S02]  /*06d0*/  UISETP.LT.U32.AND UP1, UPT, UR56, UR32, UPT ;  /* 0x000000203800728c */ /* 0x000fe4000bf21070 */
[----:B------:R-:W-:Y:S02]  /*06e0*/  UIADD3.X UR6, UR27, UR26, URZ, UP3, !UPT ;  /* 0x0000001a1b067290 */ /* 0x000fe40009ffe43f */
[----:B------:R-:W-:Y:S01]  /*06f0*/  UISETP.LT.U32.AND.EX UP2, UPT, UR15, UR50, UPT, UP2 ;  /* 0x000000320f00728c */ /* 0x000fe2000bf41120 */
[----:B------:R-:W-:Y:S01]  /*0700*/  UMOV UR32, UR25 ;  /* 0x0000001900207c82 */ /* 0x000fe20008000000 */
[----:B------:R-:W-:Y:S02]  /*0710*/  UIMAD.WIDE.U32 UR22, UP3, UR21, UR11, UR22 ;  /* 0x0000000b151672a5 */ /* 0x000fe4000f860016 */
[----:B------:R-:W-:Y:S02]  /*0720*/  UIMAD.WIDE.U32 UR30, UR11, UR20, URZ ;  /* 0x000000140b1e72a5 */ /* 0x000fe4000f8e003f */
[----:B------:R-:W-:-:S02]  /*0730*/  UIMAD.WIDE.U32.X UR32, UR19, UR4, UR32, UP6 ;  /* 0x00000004132072a5 */ /* 0x000fc4000b0e0420 */
[----:B------:R-:W-:Y:S02]  /*0740*/  UIADD3 UR25, UP6, URZ, UR28, URZ ;  /* 0x0000001c3f197290 */ /* 0x000fe4000ffde03f */
[----:B------:R-:W-:Y:S02]  /*0750*/  USEL UR29, URZ, 0x1, !UP2 ;  /* 0x000000013f1d7887 */ /* 0x000fe4000d000000 */
[----:B------:R-:W-:Y:S02]  /*0760*/  UIADD3.X UR5, URZ, URZ, URZ, UP3, !UPT ;  /* 0x0000003f3f057290 */ /* 0x000fe40009ffe43f */
[----:B------:R-:W-:Y:S02]  /*0770*/  UISETP.LT.U32.AND UP2, UPT, UR7, UR26, UPT ;  /* 0x0000001a0700728c */ /* 0x000fe4000bf41070 */
[----:B------:R-:W-:Y:S02]  /*0780*/  UIADD3 UR26, UP3, UR31, UR22, URZ ;  /* 0x000000161f1a7290 */ /* 0x000fe4000ff7e03f */
[----:B------:R-:W-:Y:S01]  /*0790*/  UIADD3.X UR31, UR24, UR28, URZ, UP6, !UPT ;  /* 0x0000001c181f7290 */ /* 0x000fe2000b7fe43f */
[----:B------:R-:W-:Y:S01]  /*07a0*/  UMOV UR4, UR23 ;  /* 0x0000001700047c82 */ /* 0x000fe20008000000 */
[----:B------:R-:W-:-:S02]  /*07b0*/  UIADD3 UR50, UP6, URZ, UR30, URZ ;  /* 0x0000001e3f327290 */ /* 0x000fc4000ffde03f */
[----:B------:R-:W-:Y:S02]  /*07c0*/  UIMAD.WIDE.U32 UR36, UR52, UR16, URZ ;  /* 0x00000010342472a5 */ /* 0x000fe4000f8e003f */
[----:B------:R-:W-:Y:S02]  /*07d0*/  UIMAD.WIDE.U32.X UR4, UR21, UR52, UR4, UP3 ;  /* 0x00000034150472a5 */ /* 0x000fe400098e0404 */
[----:B------:R-:W-:Y:S02]  /*07e0*/  UISETP.LT.U32.AND UP3, UPT, UR25, UR28, UPT ;  /* 0x0000001c1900728c */ /* 0x000fe4000bf61070 */
[----:B------:R-:W-:Y:S02]  /*07f0*/  UIADD3.X UR28, UR26, UR30, URZ, UP6, !UPT ;  /* 0x0000001e1a1c7290 */ /* 0x000fe4000b7fe43f */
[----:B------:R-:W-:Y:S02]  /*0800*/  UIMAD.WIDE.U32 UR36, UP6, UR17, UR11, UR36 ;  /* 0x0000000b112472a5 */ /* 0x000fe4000f8c0024 */
[----:B------:R-:W-:-:S02]  /*0810*/  UISETP.LT.U32.AND.EX UP4, UPT, UR51, UR8, UPT, UP4 ;  /* 0x000000083300728c */ /* 0x000fc4000bf81140 */
[----:B------:R-:W-:Y:S02]  /*0820*/  UIADD3.X UR23, URZ, URZ, URZ, UP6, !UPT ;  /* 0x0000003f3f177290 */ /* 0x000fe4000b7fe43f */
[----:B------:R-:W-:Y:S02]  /*0830*/  UISETP.LT.U32.AND.EX UP6, UPT, UR12, UR53, UPT, UP5 ;  /* 0x000000350c00728c */ /* 0x000fe4000bfc1150 */
[----:B------:R-:W-:Y:S02]  /*0840*/  UIMAD.WIDE.U32 UR42, UR11, UR16, URZ ;  /* 0x000000100b2a72a5 */ /* 0x000fe4000f8e003f */
[----:B------:R-:W-:Y:S02]  /*0850*/  USEL UR8, URZ, 0x1, !UP4 ;  /* 0x000000013f087887 */ /* 0x000fe4000e000000 */
[----:B------:R-:W-:Y:S02]  /*0860*/  UISETP.LT.U32.AND UP5, UPT, UR50, UR30, UPT ;  /* 0x0000001e3200728c */ /* 0x000fe4000bfa1070 */
[----:B------:R-:W-:-:S02]  /*0870*/  USEL UR11, URZ, 0x1, !UP6 ;  /* 0x000000013f0b7887 */ /* 0x000fc4000f000000 */
[----:B------:R-:W-:Y:S02]  /*0880*/  UIADD3 UR36, UP4, UR43, UR36, URZ ;  /* 0x000000242b247290 */ /* 0x000fe4000ff9e03f */
[----:B------:R-:W-:Y:S01]  /*0890*/  UIADD3 UR30, UP6, URZ, UR42, URZ ;  /* 0x0000002a3f1e7290 */ /* 0x000fe2000ffde03f */
[----:B------:R-:W-:Y:S01]  /*08a0*/  UMOV UR22, UR37 ;  /* 0x0000002500167c82 */ /* 0x000fe20008000000 */
[----:B------:R-:W-:Y:S02]  /*08b0*/  UISETP.LT.U32.AND.EX UP0, UPT, UR9, UR13, UPT, UP0 ;  /* 0x0000000d0900728c */ /* 0x000fe4000bf01100 */
[----:B------:R-:W-:Y:S02]  /*08c0*/  UIMAD.WIDE.U32.X UR22, UR17, UR52, UR22, UP4 ;  /* 0x00000034111672a5 */ /* 0x000fe4000a0e0416 */
[----:B------:R-:W-:Y:S02]  /*08d0*/  UISETP.LT.U32.AND UP4, UPT, UR30, UR42, UPT ;  /* 0x0000002a1e00728c */ /* 0x000fe4000bf81070 */
[----:B------:R-:W-:-:S02]  /*08e0*/  UIADD3.X UR42, UR36, UR42, URZ, UP6, !UPT ;  /* 0x0000002a242a7290 */ /* 0x000fc4000b7fe43f */
[----:B------:R-:W-:Y:S02]  /*08f0*/  UISETP.LT.U32.AND.EX UP2, UPT, UR6, UR27, UPT, UP2 ;  /* 0x0000001b0600728c */ /* 0x000fe4000bf41120 */
[----:B------:R-:W-:Y:S02]  /*0900*/  UISETP.LT.U32.AND.EX UP3, UPT, UR31, UR24, UPT, UP3 ;  /* 0x000000181f00728c */ /* 0x000fe4000bf61130 */
[----:B------:R-:W-:Y:S02]  /*0910*/  UISETP.LT.U32.AND.EX UP4, UPT, UR42, UR36, UPT, UP4 ;  /* 0x000000242a00728c */ /* 0x000fe4000bf81140 */
[----:B------:R-:W-:Y:S02]  /*0920*/  UISETP.LT.U32.AND.EX UP1, UPT, UR10, UR14, UPT, UP1 ;  /* 0x0000000e0a00728c */ /* 0x000fe4000bf21110 */
[----:B------:R-:W-:Y:S02]  /*0930*/  UISETP.LT.U32.AND.EX UP5, UPT, UR28, UR26, UPT, UP5 ;  /* 0x0000001a1c00728c */ /* 0x000fe4000bfa1150 */
[----:B------:R-:W-:-:S02]  /*0940*/  USEL UR36, URZ, 0x1, !UP0 ;  /* 0x000000013f247887 */ /* 0x000fc4000c000000 */
[----:B------:R-:W-:Y:S02]  /*0950*/  USEL UR26, URZ, 0x1, !UP2 ;  /* 0x000000013f1a7887 */ /* 0x000fe4000d000000 */
[----:B------:R-:W-:Y:S02]  /*0960*/  USEL UR24, URZ, 0x1, !UP3 ;  /* 0x000000013f187887 */ /* 0x000fe4000d800000 */
[----:B------:R-:W-:Y:S02]  /*0970*/  USEL UR13, URZ, 0x1, !UP4 ;  /* 0x000000013f0d7887 */ /* 0x000fe4000e000000 */
[----:B------:R-:W-:Y:S02]  /*0980*/  UIADD3 UR29, UP0, UP2, -UR29, UR57, -UR15 ;  /* 0x000000391d1d7290 */ /* 0x000fe4000fa1e90f */
[----:B------:R-:W-:Y:S02]  /*0990*/  UIADD3 UR8, UP3, UP4, -UR8, UR58, -UR51 ;  /* 0x0000003a08087290 */ /* 0x000fe4000fc7e933 */
[----:B------:R-:W-:-:S02]  /*09a0*/  USEL UR27, URZ, 0x1, !UP1 ;  /* 0x000000013f1b7887 */ /* 0x000fc4000c800000 */
[----:B------:R-:W-:Y:S02]  /*09b0*/  USEL UR14, URZ, 0x1, !UP5 ;  /* 0x000000013f0e7887 */ /* 0x000fe4000e800000 */
[----:B------:R-:W-:Y:S02]  /*09c0*/  UIADD3 UR11, UP1, UP5, -UR11, UR60, -UR12 ;  /* 0x0000003c0b0b7290 */ /* 0x000fe4000fd3e90c */
[----:B------:R-:W-:Y:S02]  /*09d0*/  UIADD3.X UR15, UR61, -0x1, UR15, UP0, UP2 ;  /* 0xffffffff3d0f7890 */ /* 0x000fe400087e440f */
[----:B------:R-:W-:Y:S02]  /*09e0*/  UIADD3 UR36, UP0, UP2, -UR36, UR59, -UR9 ;  /* 0x0000003b24247290 */ /* 0x000fe4000fa1e909 */
[----:B------:R-:W-:Y:S02]  /*09f0*/  UIADD3.X UR51, UR61, -0x1, UR51, UP3, UP4 ;  /* 0xffffffff3d337890 */ /* 0x000fe40009fe8433 */
[----:B------:R-:W-:-:S02]  /*0a00*/  UIADD3 UR27, UP3, UP4, -UR27, UR56, -UR10 ;  /* 0x000000381b1b7290 */ /* 0x000fc4000fc7e90a */
[----:B------:R-:W-:Y:S02]  /*0a10*/  UIADD3.X UR12, UR61, -0x1, UR12, UP1, UP5 ;  /* 0xffffffff3d0c7890 */ /* 0x000fe40008fea40c */
[----:B------:R-:W-:Y:S02]  /*0a20*/  UIADD3 UR26, UP1, UP5, -UR26, UR7, -UR6 ;  /* 0x000000071a1a7290 */ /* 0x000fe4000fd3e906 */
[----:B------:R-:W-:Y:S02]  /*0a30*/  UIADD3.X UR9, UR61, -0x1, UR9, UP0, UP2 ;  /* 0xffffffff3d097890 */ /* 0x000fe400087e4409 */
[----:B------:R-:W-:Y:S02]  /*0a40*/  UIADD3 UR24, UP0, UP2, -UR24, UR25, -UR31 ;  /* 0x0000001918187290 */ /* 0x000fe4000fa1e91f */
[----:B------:R-:W-:Y:S02]  /*0a50*/  UIADD3.X UR10, UR61, -0x1, UR10, UP3, UP4 ;  /* 0xffffffff3d0a7890 */ /* 0x000fe40009fe840a */
[----:B------:R-:W-:-:S02]  /*0a60*/  UIADD3 UR14, UP3, UP4, -UR14, UR50, -UR28 ;  /* 0x000000320e0e7290 */ /* 0x000fc4000fc7e91c */
[----:B------:R-:W-:Y:S02]  /*0a70*/  UIADD3.X UR6, UR61, -0x1, UR6, UP1, UP5 ;  /* 0xffffffff3d067890 */ /* 0x000fe40008fea406 */
[----:B------:R-:W-:Y:S02]  /*0a80*/  UISETP.LT.U32.AND UP1, UPT, UR34, UR29, UPT ;  /* 0x0000001d2200728c */ /* 0x000fe4000bf21070 */
[----:B------:R-:W-:Y:S02]  /*0a90*/  UIADD3.X UR31, UR61, -0x1, UR31, UP0, UP2 ;  /* 0xffffffff3d1f7890 */ /* 0x000fe400087e441f */
[----:B------:R-:W-:Y:S02]  /*0aa0*/  UISETP.LT.U32.AND UP0, UPT, UR38, UR8, UPT ;  /* 0x000000082600728c */ /* 0x000fe4000bf01070 */
[----:B------:R-:W-:Y:S02]  /*0ab0*/  UIADD3.X UR28, UR61, -0x1, UR28, UP3, UP4 ;  /* 0xffffffff3d1c7890 */ /* 0x000fe40009fe841c */
[----:B------:R-:W-:-:S02]  /*0ac0*/  UISETP.LT.U32.AND UP2, UPT, UR40, UR11, UPT ;  /* 0x0000000b2800728c */ /* 0x000fc4000bf41070 */
[----:B------:R-:W-:Y:S02]  /*0ad0*/  UISETP.LT.U32.AND UP3, UPT, UR44, UR36, UPT ;  /* 0x000000242c00728c */ /* 0x000fe4000bf61070 */
[----:B------:R-:W-:Y:S02]  /*0ae0*/  UIADD3 UR13, UP5, UP6, -UR13, UR30, -UR42 ;  /* 0x0000001e0d0d7290 */ /* 0x000fe4000febe92a */
[----:B------:R-:W-:Y:S02]  /*0af0*/  UISETP.LT.U32.AND.EX UP1, UPT, UR35, UR15, UPT, UP1 ;  /* 0x0000000f2300728c */ /* 0x000fe4000bf21110 */
[----:B------:R-:W-:Y:S02]  /*0b00*/  UISETP.LT.U32.AND.EX UP0, UPT, UR39, UR51, UPT, UP0 ;  /* 0x000000332700728c */ /* 0x000fe4000bf01100 */
[----:B------:R-:W-:Y:S02]  /*0b10*/  UISETP.LT.U32.AND.EX UP2, UPT, UR41, UR12, UPT, UP2 ;  /* 0x0000000c2900728c */ /* 0x000fe4000bf41120 */
[----:B------:R-:W-:-:S02]  /*0b20*/  UISETP.LT.U32.AND.EX UP3, UPT, UR45, UR9, UPT, UP3 ;  /* 0x000000092d00728c */ /* 0x000fc4000bf61130 */
[----:B------:R-:W-:Y:S02]  /*0b30*/  UIADD3.X UR42, UR61, -0x1, UR42, UP5, UP6 ;  /* 0xffffffff3d2a7890 */ /* 0x000fe4000afec42a */
[----:B------:R-:W-:Y:S02]  /*0b40*/  USEL UR55, URZ, 0x1, !UP1 ;  /* 0x000000013f377887 */ /* 0x000fe4000c800000 */
[----:B------:R-:W-:Y:S02]  /*0b50*/  UISETP.LT.U32.AND UP5, UPT, UR48, UR26, UPT ;  /* 0x0000001a3000728c */ /* 0x000fe4000bfa1070 */
[----:B------:R-:W-:Y:S02]  /*0b60*/  UISETP.LT.U32.AND UP6, UPT, UR32, UR24, UPT ;  /* 0x000000182000728c */ /* 0x000fe4000bfc1070 */
[----:B------:R-:W-:Y:S02]  /*0b70*/  USEL UR37, URZ, 0x1, !UP0 ;  /* 0x000000013f257887 */ /* 0x000fe4000c000000 */
[----:B------:R-:W-:-:S02]  /*0b80*/  USEL UR50, URZ, 0xffffffff, !UP0 ;  /* 0xffffffff3f327887 */ /* 0x000fc4000c000000 */
[----:B------:R-:W-:Y:S02]  /*0b90*/  UISETP.LT.U32.AND UP4, UPT, UR46, UR27, UPT ;  /* 0x0000001b2e00728c */ /* 0x000fe4000bf81070 */
[----:B------:R-:W-:Y:S02]  /*0ba0*/  UISETP.LT.U32.AND UP0, UPT, UR4, UR14, UPT ;  /* 0x0000000e0400728c */ /* 0x000fe4000bf01070 */
[----:B------:R-:W-:Y:S02]  /*0bb0*/  USEL UR25, URZ, 0x1, !UP2 ;  /* 0x000000013f197887 */ /* 0x000fe4000d000000 */
[----:B------:R-:W-:Y:S02]  /*0bc0*/  USEL UR53, URZ, 0xffffffff, !UP2 ;  /* 0xffffffff3f357887 */ /* 0x000fe4000d000000 */
[----:B------:R-:W-:Y:S02]  /*0bd0*/  USEL UR30, URZ, 0x1, !UP3 ;  /* 0x000000013f1e7887 */ /* 0x000fe4000d800000 */
[----:B------:R-:W-:-:S02]  /*0be0*/  USEL UR52, URZ, 0xffffffff, !UP3 ;  /* 0xffffffff3f347887 */ /* 0x000fc4000d800000 */
[----:B------:R-:W-:Y:S02]  /*0bf0*/  USEL UR54, URZ, 0xffffffff, !UP1 ;  /* 0xffffffff3f367887 */ /* 0x000fe4000c800000 */
[----:B------:R-:W-:Y:S02]  /*0c00*/  UIADD3 UR29, UP2, UP3, UR55, UR34, -UR29 ;  /* 0x00000022371d7290 */ /* 0x000fe4000fb5e81d */
[----:B------:R-:W-:Y:S02]  /*0c10*/  UISETP.LT.U32.AND.EX UP5, UPT, UR49, UR6, UPT, UP5 ;  /* 0x000000063100728c */ /* 0x000fe4000bfa1150 */
[----:B------:R-:W-:Y:S02]  /*0c20*/  UISETP.LT.U32.AND.EX UP6, UPT, UR33, UR31, UPT, UP6 ;  /* 0x0000001f2100728c */ /* 0x000fe4000bfc1160 */
[----:B------:R-:W-:Y:S02]  /*0c30*/  UISETP.LT.U32.AND.EX UP4, UPT, UR47, UR10, UPT, UP4 ;  /* 0x0000000a2f00728c */ /* 0x000fe4000bf81140 */
[----:B------:R-:W-:-:S02]  /*0c40*/  UISETP.LT.U32.AND.EX UP0, UPT, UR5, UR28, UPT, UP0 ;  /* 0x0000001c0500728c */ /* 0x000fc4000bf01100 */
[----:B------:R-:W-:Y:S02]  /*0c50*/  UISETP.LT.U32.AND UP1, UPT, UR22, UR13, UPT ;  /* 0x0000000d1600728c */ /* 0x000fe4000bf21070 */
[----:B------:R-:W-:Y:S02]  /*0c60*/  UIADD3.X UR54, UR54, UR35, ~UR15, UP2, UP3 ;  /* 0x0000002336367290 */ /* 0x000fe400097e6c0f */
[----:B------:R-:W-:Y:S02]  /*0c70*/  USEL UR55, URZ, 0x1, !UP5 ;  /* 0x000000013f377887 */ /* 0x000fe4000e800000 */
[----:B------:R-:W-:Y:S02]  /*0c80*/  USEL UR34, URZ, 0xffffffff, !UP5 ;  /* 0xffffffff3f227887 */ /* 0x000fe4000e800000 */
[----:B------:R-:W-:Y:S02]  /*0c90*/  USEL UR56, URZ, 0x1, !UP6 ;  /* 0x000000013f387887 */ /* 0x000fe4000f000000 */
[----:B------:R-:W-:-:S02]  /*0ca0*/  USEL UR15, URZ, 0xffffffff, !UP6 ;  /* 0xffffffff3f0f7887 */ /* 0x000fc4000f000000 */
[----:B------:R-:W-:Y:S02]  /*0cb0*/  UIADD3 UR37, UP3, UP2, UR37, UR38, -UR8 ;  /* 0x0000002625257290 */ /* 0x000fe4000fa7e808 */
[----:B------:R-:W-:Y:S02]  /*0cc0*/  UIADD3 UR25, UP5, UP6, UR25, UR40, -UR11 ;  /* 0x0000002819197290 */ /* 0x000fe4000febe80b */
[----:B------:R-:W-:Y:S02]  /*0cd0*/  USEL UR7, URZ, 0x1, !UP4 ;  /* 0x000000013f077887 */ /* 0x000fe4000e000000 */
[----:B------:R-:W-:Y:S02]  /*0ce0*/  USEL UR43, URZ, 0xffffffff, !UP4 ;  /* 0xffffffff3f2b7887 */ /* 0x000fe4000e000000 */
[----:B------:R-:W-:Y:S02]  /*0cf0*/  USEL UR35, URZ, 0x1, !UP0 ;  /* 0x000000013f237887 */ /* 0x000fe4000c000000 */
[----:B------:R-:W-:-:S02]  /*0d00*/  USEL UR8, URZ, 0xffffffff, !UP0 ;  /* 0xffffffff3f087887 */ /* 0x000fc4000c000000 */
[----:B------:R-:W-:Y:S02]  /*0d10*/  UISETP.LT.U32.AND.EX UP1, UPT, UR23, UR42, UPT, UP1 ;  /* 0x0000002a1700728c */ /* 0x000fe4000bf21110 */
[----:B------:R-:W-:Y:S02]  /*0d20*/  UIADD3 UR30, UP4, UP0, UR30, UR44, -UR36 ;  /* 0x0000002c1e1e7290 */ /* 0x000fe4000f89e824 */
[----:B------:R-:W-:Y:S02]  /*0d30*/  UIADD3.X UR50, UR50, UR39, ~UR51, UP3, UP2 ;  /* 0x0000002732327290 */ /* 0x000fe40009fe4c33 */
[----:B------:R-:W-:Y:S02]  /*0d40*/  UIADD3.X UR53, UR53, UR41, ~UR12, UP5, UP6 ;  /* 0x0000002935357290 */ /* 0x000fe4000afecc0c */
[----:B------:R-:W-:Y:S02]  /*0d50*/  UIADD3 UR55, UP3, UP5, UR55, UR48, -UR26 ;  /* 0x0000003037377290 */ /* 0x000fe4000fd7e81a */
[----:B------:R-:W-:-:S02]  /*0d60*/  USEL UR11, URZ, 0x1, !UP1 ;  /* 0x000000013f0b7887 */ /* 0x000fc4000c800000 */
[----:B------:R-:W-:Y:S02]  /*0d70*/  USEL UR36, URZ, 0xffffffff, !UP1 ;  /* 0xffffffff3f247887 */ /* 0x000fe4000c800000 */
[----:B------:R-:W-:Y:S02]  /*0d80*/  UIADD3.X UR52, UR52, UR45, ~UR9, UP4, UP0 ;  /* 0x0000002d34347290 */ /* 0x000fe4000a7e0c09 */
[----:B------:R-:W-:Y:S02]  /*0d90*/  UIADD3 UR7, UP1, UP2, UR7, UR46, -UR27 ;  /* 0x0000002e07077290 */ /* 0x000fe4000fa3e81b */
[----:B------:R-:W-:Y:S02]  /*0da0*/  UIADD3 UR56, UP4, UP0, UR56, UR32, -UR24 ;  /* 0x0000002038387290 */ /* 0x000fe4000f89e818 */
[----:B------:R-:W-:Y:S02]  /*0db0*/  UIADD3.X UR6, UR34, UR49, ~UR6, UP3, UP5 ;  /* 0x0000003122067290 */ /* 0x000fe40009feac06 */
[----:B------:R-:W-:-:S02]  /*0dc0*/  UIADD3 UR11, UP5, UP6, UR11, UR22, -UR13 ;  /* 0x000000160b0b7290 */ /* 0x000fc4000febe80d */
[----:B------:R-:W-:Y:S02]  /*0dd0*/  UIADD3.X UR43, UR43, UR47, ~UR10, UP1, UP2 ;  /* 0x0000002f2b2b7290 */ /* 0x000fe40008fe4c0a */
[----:B------:R-:W-:Y:S02]  /*0de0*/  UIADD3.X UR15, UR15, UR33, ~UR31, UP4, UP0 ;  /* 0x000000210f0f7290 */ /* 0x000fe4000a7e0c1f */
[----:B------:R-:W-:Y:S01]  /*0df0*/  UIADD3 UR35, UP1, UP2, UR35, UR4, -UR14 ;  /* 0x0000000423237290 */ /* 0x000fe2000fa3e80e */
[----:B--2---:R-:W-:Y:S01]  /*0e00*/  R2UR UR14, R6 ;  /* 0x00000000060e72ca */ /* 0x004fe200000e0000 */
[----:B------:R-:W-:Y:S02]  /*0e10*/  UIADD3 UR55, UP4, UR56, UR55, URZ ;  /* 0x0000003738377290 */ /* 0x000fe4000ff9e03f */
[----:B------:R-:W-:Y:S02]  /*0e20*/  UIADD3 UR25, UP3, UR30, UR25, URZ ;  /* 0x000000191e197290 */ /* 0x000fe4000ff7e03f */
[----:B------:R-:W-:-:S02]  /*0e30*/  UIADD3.X UR36, UR36, UR23, ~UR42, UP5, UP6 ;  /* 0x0000001724247290 */ /* 0x000fc4000afecc2a */
[----:B------:R-:W-:Y:S02]  /*0e40*/  UISETP.GE.U32.AND UP0, UPT, UR11, UR29, UPT ;  /* 0x0000001d0b00728c */ /* 0x000fe4000bf06070 */
[----:B------:R-:W-:Y:S02]  /*0e50*/  UIADD3.X UR8, UR8, UR5, ~UR28, UP1, UP2 ;  /* 0x0000000508087290 */ /* 0x000fe40008fe4c1c */
[----:B------:R-:W-:Y:S02]  /*0e60*/  UIADD3 UR10, UP5, UR37, UR29, URZ ;  /* 0x0000001d250a7290 */ /* 0x000fe4000ffbe03f */
[----:B------:R-:W-:Y:S02]  /*0e70*/  UIADD3.X UR6, UR15, UR6, URZ, UP4, !UPT ;  /* 0x000000060f067290 */ /* 0x000fe4000a7fe43f */
[----:B------:R-:W-:Y:S02]  /*0e80*/  UIADD3.X UR53, UR52, UR53, URZ, UP3, !UPT ;  /* 0x0000003534357290 */ /* 0x000fe40009ffe43f */
[----:B------:R-:W-:-:S02]  /*0e90*/  UISETP.GT.U32.AND UP2, UPT, UR25, URZ, UPT ;  /* 0x0000003f1900728c */ /* 0x000fc4000bf44070 */
[----:B------:R-:W-:Y:S02]  /*0ea0*/  UISETP.GT.U32.AND UP4, UPT, UR55, URZ, UPT ;  /* 0x0000003f3700728c */ /* 0x000fe4000bf84070 */
[----:B------:R-:W-:Y:S02]  /*0eb0*/  UISETP.GE.U32.AND.EX UP0, UPT, UR36, UR54, UPT, UP0 ;  /* 0x000000362400728c */ /* 0x000fe4000bf06100 */
[----:B------:R-:W-:Y:S02]  /*0ec0*/  UIADD3.X UR12, UR50, UR54, URZ, UP5, !UPT ;  /* 0x00000036320c7290 */ /* 0x000fe4000affe43f */
[----:B------:R-:W-:Y:S02]  /*0ed0*/  UISETP.LT.U32.AND UP1, UPT, UR25, UR30, UPT ;  /* 0x0000001e1900728c */ /* 0x000fe4000bf21070 */
[----:B------:R-:W-:Y:S02]  /*0ee0*/  UISETP.LT.U32.AND UP3, UPT, UR55, UR56, UPT ;  /* 0x000000383700728c */ /* 0x000fe4000bf61070 */
[----:B------:R-:W-:-:S02]  /*0ef0*/  UISETP.GT.U32.AND UP5, UPT, UR10, URZ, UPT ;  /* 0x0000003f0a00728c */ /* 0x000fc4000bfa4070 */
[----:B------:R-:W-:Y:S02]  /*0f00*/  UISETP.GT.U32.AND.EX UP2, UPT, UR53, -0x1, UPT, UP2 ;  /* 0xffffffff3500788c */ /* 0x000fe4000bf44120 */
[----:B------:R-:W-:Y:S02]  /*0f10*/  UISETP.GT.U32.AND.EX UP4, UPT, UR6, -0x1, UPT, UP4 ;  /* 0xffffffff0600788c */ /* 0x000fe4000bf84140 */
[----:B------:R-:W-:Y:S02]  /*0f20*/  USEL UR4, URZ, 0x1, UP0 ;  /* 0x000000013f047887 */ /* 0x000fe40008000000 */
[----:B------:R-:W-:Y:S02]  /*0f30*/  USEL UR9, URZ, 0xffffffff, UP0 ;  /* 0xffffffff3f097887 */ /* 0x000fe40008000000 */
[----:B------:R-:W-:Y:S02]  /*0f40*/  UISETP.LT.U32.AND UP0, UPT, UR10, UR37, UPT ;  /* 0x000000250a00728c */ /* 0x000fe4000bf01070 */
[----:B------:R-:W-:-:S02]  /*0f50*/  UISETP.GT.U32.AND.EX UP5, UPT, UR12, -0x1, UPT, UP5 ;  /* 0xffffffff0c00788c */ /* 0x000fc4000bfa4150 */
[----:B------:R-:W-:Y:S02]  /*0f60*/  UISETP.LT.U32.OR.EX UP1, UPT, UR53, UR52, UP2, UP1 ;  /* 0x000000343500728c */ /* 0x000fe40009721510 */
[----:B------:R-:W-:Y:S01]  /*0f70*/  UISETP.LT.U32.OR.EX UP3, UPT, UR6, UR15, UP4, UP3 ;  /* 0x0000000f0600728c */ /* 0x000fe2000a761530 */
[----:B------:R-:W-:Y:S01]  /*0f80*/  R2UR UR15, R7 ;  /* 0x00000000070f72ca */ /* 0x000fe200000e0000 */
[----:B------:R-:W-:Y:S01]  /*0f90*/  UIADD3 UR29, UP2, UP4, UR4, UR11, -UR29 ;  /* 0x0000000b041d7290 */ /* 0x000fe2000fc5e81d */
[C---:B------:R-:W-:Y:S01]  /*0fa0*/  VIADD R7, R19.reuse, 0xfffffffe ;  /* 0xfffffffe13077836 */ /* 0x040fe20000000000 */
[----:B------:R-:W-:Y:S01]  /*0fb0*/  UISETP.LT.U32.OR.EX UP0, UPT, UR12, UR50, UP5, UP0 ;  /* 0x000000320c00728c */ /* 0x000fe2000af01500 */
[----:B------:R-:W-:Y:S01]  /*0fc0*/  IADD3 R19, R19, 0x3, RZ ;  /* 0x0000000313137810 */ /* 0x000fe20007ffe0ff */
[----:B------:R-:W-:Y:S01]  /*0fd0*/  USEL UR13, URZ, 0x1, !UP1 ;  /* 0x000000013f0d7887 */ /* 0x000fe2000c800000 */
[----:B------:R-:W-:Y:S01]  /*0fe0*/  IMAD.WIDE.U32 R6, R7, 0x8, R4 ;  /* 0x0000000807067825 */ /* 0x000fe200078e0004 */
[----:B------:R-:W-:-:S02]  /*0ff0*/  USEL UR22, URZ, 0xffffffff, !UP1 ;  /* 0xffffffff3f167887 */ /* 0x000fc4000c800000 */
[----:B------:R-:W-:Y:S02]  /*1000*/  USEL UR4, URZ, 0x1, !UP3 ;  /* 0x000000013f047887 */ /* 0x000fe4000d800000 */
[----:B------:R-:W-:Y:S02]  /*1010*/  UIADD3.X UR54, UR9, UR36, ~UR54, UP2, UP4 ;  /* 0x0000002409367290 */ /* 0x000fe400097e8c36 */
[----:B------:R-:W-:Y:S02]  /*1020*/  UISETP.GE.U32.AND UP1, UPT, UR29, UR37, UPT ;  /* 0x000000251d00728c */ /* 0x000fe4000bf26070 */
[----:B------:R-:W-:Y:S02]  /*1030*/  USEL UR5, URZ, 0xffffffff, !UP3 ;  /* 0xffffffff3f057887 */ /* 0x000fe4000d800000 */
[----:B------:R-:W-:Y:S02]  /*1040*/  USEL UR11, URZ, 0x1, !UP0 ;  /* 0x000000013f0b7887 */ /* 0x000fe4000c000000 */
[----:B------:R-:W-:-:S02]  /*1050*/  USEL UR9, URZ, 0xffffffff, !UP0 ;  /* 0xffffffff3f097887 */ /* 0x000fc4000c000000 */
[----:B------:R-:W-:Y:S02]  /*1060*/  UIADD3 UR4, UP3, -UR4, UR55, URZ ;  /* 0x0000003704047290 */ /* 0x000fe4000ff7e13f */
[----:B------:R-:W-:Y:S02]  /*1070*/  UISETP.GE.U32.AND.EX UP0, UPT, UR54, UR50, UPT, UP1 ;  /* 0x000000323600728c */ /* 0x000fe4000bf06110 */
[----:B------:R-:W-:Y:S02]  /*1080*/  UIADD3 UR13, UP2, -UR13, UR25, URZ ;  /* 0x000000190d0d7290 */ /* 0x000fe4000ff5e13f */
[----:B------:R-:W-:Y:S02]  /*1090*/  UIADD3.X UR5, ~UR5, UR6, URZ, UP3, !UPT ;  /* 0x0000000605057290 */ /* 0x000fe40009ffe53f */
[----:B------:R-:W-:Y:S02]  /*10a0*/  UIADD3 UR35, UP1, UR4, UR35, URZ ;  /* 0x0000002304237290 */ /* 0x000fe4000ff3e03f */
[----:B------:R-:W-:-:S02]  /*10b0*/  USEL UR23, URZ, 0x1, UP0 ;  /* 0x000000013f177887 */ /* 0x000fc40008000000 */
[----:B------:R-:W-:Y:S02]  /*10c0*/  USEL UR24, URZ, 0xffffffff, UP0 ;  /* 0xffffffff3f187887 */ /* 0x000fe40008000000 */
[----:B------:R-:W-:Y:S02]  /*10d0*/  UIADD3.X UR22, ~UR22, UR53, URZ, UP2, !UPT ;  /* 0x0000003516167290 */ /* 0x000fe400097fe53f */
[----:B------:R-:W-:Y:S02]  /*10e0*/  UIADD3 UR11, UP0, UP3, UR13, UR10, -UR11 ;  /* 0x0000000a0d0b7290 */ /* 0x000fe4000fb1e80b */
[----:B------:R-:W-:Y:S02]  /*10f0*/  UIADD3.X UR6, UR5, UR8, URZ, UP1, !UPT ;  /* 0x0000000805067290 */ /* 0x000fe40008ffe43f */
[----:B------:R-:W-:Y:S02]  /*1100*/  UISETP.GT.U32.AND UP2, UPT, UR35, URZ, UPT ;  /* 0x0000003f2300728c */ /* 0x000fe4000bf44070 */
[----:B------:R-:W-:-:S02]  /*1110*/  UISETP.LT.U32.AND UP1, UPT, UR35, UR4, UPT ;  /* 0x000000042300728c */ /* 0x000fc4000bf21070 */
[----:B------:R-:W-:Y:S02]  /*1120*/  UIADD3.X UR8, UR22, UR12, ~UR9, UP0, UP3 ;  /* 0x0000000c16087290 */ /* 0x000fe400087e6c09 */
[----:B------:R-:W-:Y:S02]  /*1130*/  UIADD3 UR4, UP4, UP5, UR23, UR29, -UR37 ;  /* 0x0000001d17047290 */ /* 0x000fe4000fd9e825 */
[----:B------:R-:W-:Y:S02]  /*1140*/  UISETP.GT.U32.AND UP3, UPT, UR11, URZ, UPT ;  /* 0x0000003f0b00728c */ /* 0x000fe4000bf64070 */
[----:B------:R-:W-:Y:S02]  /*1150*/  UISETP.GT.U32.AND.EX UP2, UPT, UR6, -0x1, UPT, UP2 ;  /* 0xffffffff0600788c */ /* 0x000fe4000bf44120 */
[----:B------:R-:W-:Y:S02]  /*1160*/  UISETP.LT.U32.AND UP0, UPT, UR11, UR13, UPT ;  /* 0x0000000d0b00728c */ /* 0x000fe4000bf01070 */
[----:B------:R-:W-:-:S02]  /*1170*/  UIADD3.X UR50, UR24, UR54, ~UR50, UP4, UP5 ;  /* 0x0000003618327290 */ /* 0x000fc4000a7eac32 */
[----:B------:R-:W-:Y:S02]  /*1180*/  UISETP.GT.U32.AND.EX UP3, UPT, UR8, -0x1, UPT, UP3 ;  /* 0xffffffff0800788c */ /* 0x000fe4000bf64130 */
[----:B------:R-:W-:Y:S02]  /*1190*/  UIADD3 UR4, UP4, UR14, UR4, URZ ;  /* 0x000000040e047290 */ /* 0x000fe4000ff9e03f */
[----:B------:R-:W-:Y:S02]  /*11a0*/  UISETP.LT.U32.OR.EX UP1, UPT, UR6, UR5, UP2, UP1 ;  /* 0x000000050600728c */ /* 0x000fe40009721510 */
[----:B------:R-:W-:Y:S02]  /*11b0*/  UISETP.LT.U32.OR.EX UP0, UPT, UR8, UR22, UP3, UP0 ;  /* 0x000000160800728c */ /* 0x000fe40009f01500 */
[----:B------:R-:W-:Y:S02]  /*11c0*/  UIADD3.X UR5, UR15, UR50, URZ, UP4, !UPT ;  /* 0x000000320f057290 */ /* 0x000fe4000a7fe43f */
[----:B------:R-:W-:-:S02]  /*11d0*/  UISETP.GT.U32.AND UP2, UPT, UR4, URZ, UPT ;  /* 0x0000003f0400728c */ /* 0x000fc4000bf44070 */
[----:B------:R-:W-:Y:S02]  /*11e0*/  USEL UR9, URZ, 0x1, !UP1 ;  /* 0x000000013f097887 */ /* 0x000fe4000c800000 */
[----:B------:R-:W-:Y:S02]  /*11f0*/  USEL UR12, URZ, 0x1, !UP0 ;  /* 0x000000013f0c7887 */ /* 0x000fe4000c000000 */
[----:B------:R-:W-:Y:S02]  /*1200*/  USEL UR13, URZ, 0xffffffff, !UP0 ;  /* 0xffffffff3f0d7887 */ /* 0x000fe4000c000000 */
[----:B------:R-:W-:Y:S02]  /*1210*/  UISETP.GT.U32.AND.EX UP0, UPT, UR5, -0x1, UPT, UP2 ;  /* 0xffffffff0500788c */ /* 0x000fe4000bf04120 */
[----:B------:R-:W-:Y:S02]  /*1220*/  UISETP.LT.U32.AND UP3, UPT, UR4, UR14, UPT ;  /* 0x0000000e0400728c */ /* 0x000fe4000bf61070 */
[----:B------:R-:W-:-:S02]  /*1230*/  USEL UR10, URZ, 0xffffffff, !UP1 ;  /* 0xffffffff3f0a7887 */ /* 0x000fc4000c800000 */
[----:B------:R-:W-:Y:S02]  /*1240*/  UIADD3 UR9, UP2, -UR9, UR35, URZ ;  /* 0x0000002309097290 */ /* 0x000fe4000ff5e13f */
[----:B------:R-:W-:Y:S02]  /*1250*/  UIADD3 UR12, UP1, -UR12, UR11, URZ ;  /* 0x0000000b0c0c7290 */ /* 0x000fe4000ff3e13f */
[----:B------:R-:W-:Y:S02]  /*1260*/  UISETP.LT.U32.OR.EX UP0, UPT, UR5, UR15, UP0, UP3 ;  /* 0x0000000f0500728c */ /* 0x000fe40008701530 */
[----:B------:R-:W-:Y:S02]  /*1270*/  UIADD3.X UR10, ~UR10, UR6, URZ, UP2, !UPT ;  /* 0x000000060a0a7290 */ /* 0x000fe400097fe53f */
[----:B------:R-:W-:Y:S02]  /*1280*/  UIADD3 UR6, UP2, UR9, UR7, URZ ;  /* 0x0000000709067290 */ /* 0x000fe4000ff5e03f */
[----:B------:R-:W-:-:S02]  /*1290*/  UIADD3.X UR13, ~UR13, UR8, URZ, UP1, !UPT ;  /* 0x000000080d0d7290 */ /* 0x000fc40008ffe53f */
[----:B------:R-:W-:Y:S02]  /*12a0*/  UISETP.GE.U32.AND UP1, UPT, UR12, UR7, UPT ;  /* 0x000000070c00728c */ /* 0x000fe4000bf26070 */
[----:B------:R-:W-:Y:S02]  /*12b0*/  USEL UR11, URZ, 0x1, !UP0 ;  /* 0x000000013f0b7887 */ /* 0x000fe4000c000000 */
[----:B------:R-:W-:Y:S02]  /*12c0*/  USEL UR52, URZ, 0xffffffff, !UP0 ;  /* 0xffffffff3f347887 */ /* 0x000fe4000c000000 */
[----:B------:R-:W-:Y:S02]  /*12d0*/  UIADD3.X UR8, UR10, UR43, URZ, UP2, !UPT ;  /* 0x0000002b0a087290 */ /* 0x000fe400097fe43f */
[----:B------:R-:W-:Y:S02]  /*12e0*/  UISETP.GT.U32.AND UP0, UPT, UR6, URZ, UPT ;  /* 0x0000003f0600728c */ /* 0x000fe4000bf04070 */
[----:B------:R-:W-:-:S02]  /*12f0*/  UISETP.GE.U32.AND.EX UP1, UPT, UR13, UR43, UPT, UP1 ;  /* 0x0000002b0d00728c */ /* 0x000fc4000bf26110 */
[----:B------:R-:W-:Y:S02]  /*1300*/  UISETP.LT.U32.AND UP2, UPT, UR6, UR9, UPT ;  /* 0x000000090600728c */ /* 0x000fe4000bf41070 */
[----:B------:R-:W-:Y:S02]  /*1310*/  UISETP.GT.U32.AND.EX UP0, UPT, UR8, -0x1, UPT, UP0 ;  /* 0xffffffff0800788c */ /* 0x000fe4000bf04100 */
[----:B------:R-:W-:Y:S02]  /*1320*/  UIADD3 UR11, UP3, -UR11, UR4, URZ ;  /* 0x000000040b0b7290 */ /* 0x000fe4000ff7e13f */
[----:B------:R-:W-:Y:S02]  /*1330*/  USEL UR4, URZ, 0x1, UP1 ;  /* 0x000000013f047887 */ /* 0x000fe40008800000 */
[----:B------:R-:W-:Y:S02]  /*1340*/  UISETP.LT.U32.OR.EX UP0, UPT, UR8, UR10, UP0, UP2 ;  /* 0x0000000a0800728c */ /* 0x000fe40008701520 */
[----:B------:R-:W-:Y:S01]  /*1350*/  USEL UR9, URZ, 0xffffffff, UP1 ;  /* 0xffffffff3f097887 */ /* 0x000fe20008800000 */
[----:B------:R-:W-:Y:S01]  /*1360*/  IMAD.U32 R12, RZ, RZ, UR11 ;  /* 0x0000000bff0c7e24 */ /* 0x000fe2000f8e00ff */
[----:B------:R-:W-:-:S02]  /*1370*/  UIADD3 UR4, UP1, UP2, UR4, UR12, -UR7 ;  /* 0x0000000c04047290 */ /* 0x000fc4000fa3e807 */
[----:B------:R-:W-:Y:S02]  /*1380*/  USEL UR7, URZ, 0x1, !UP0 ;  /* 0x000000013f077887 */ /* 0x000fe4000c000000 */
[----:B------:R-:W-:Y:S02]  /*1390*/  UIADD3.X UR52, ~UR52, UR5, URZ, UP3, !UPT ;  /* 0x0000000534347290 */ /* 0x000fe40009ffe53f */
[----:B------:R-:W-:Y:S01]  /*13a0*/  USEL UR5, URZ, 0xffffffff, !UP0 ;  /* 0xffffffff3f057887 */ /* 0x000fe2000c000000 */
[----:B------:R-:W-:Y:S01]  /*13b0*/  MOV R14, UR4 ;  /* 0x00000004000e7c02 */ /* 0x000fe20008000f00 */
[----:B------:R-:W-:Y:S01]  /*13c0*/  UIADD3 UR7, UP0, -UR7, UR6, URZ ;  /* 0x0000000607077290 */ /* 0x000fe2000ff1e13f */
[----:B------:R-:W-:Y:S01]  /*13d0*/  ULDC UR57, c[0x0][0x228] ;  /* 0x00008a0000397ab9 */ /* 0x000fe20000000800 */
[----:B------:R-:W-:Y:S01]  /*13e0*/  UIADD3.X UR43, UR9, UR13, ~UR43, UP1, UP2 ;  /* 0x0000000d092b7290 */ /* 0x000fe20008fe4c2b */
[----:B------:R-:W-:Y:S01]  /*13f0*/  ISETP.GE.U32.AND P0, PT, R0, UR57, PT ;  /* 0x0000003900007c0c */ /* 0x000fe2000bf06070 */
[----:B------:R-:W-:Y:S01]  /*1400*/  UIADD3.X UR5, ~UR5, UR8, URZ, UP0, !UPT ;  /* 0x0000000805057290 */ /* 0x000fe200087fe53f */
[----:B------:R-:W-:Y:S01]  /*1410*/  IMAD.U32 R13, RZ, RZ, UR52 ;  /* 0x00000034ff0d7e24 */ /* 0x000fe2000f8e00ff */
[----:B------:R-:W-:Y:S01]  /*1420*/  ULDC.64 UR58, c[0x0][0x208] ;  /* 0x00008200003a7ab9 */ /* 0x000fe20000000a00 */
[----:B------:R-:W-:Y:S01]  /*1430*/  IMAD.U32 R16, RZ, RZ, UR7 ;  /* 0x00000007ff107e24 */ /* 0x000fe2000f8e00ff */
[----:B------:R-:W-:Y:S01]  /*1440*/  UMOV UR6, UR4 ;  /* 0x0000000400067c82 */ /* 0x000fe20008000000 */
[----:B------:R-:W-:Y:S01]  /*1450*/  IMAD.U32 R15, RZ, RZ, UR43 ;  /* 0x0000002bff0f7e24 */ /* 0x000fe2000f8e00ff */
[----:B------:R-:W-:Y:S01]  /*1460*/  MOV R17, UR5 ;  /* 0x0000000500117c02 */ /* 0x000fe20008000f00 */
[----:B------:R0:W-:Y:S01]  /*1470*/  STG.E.64 desc[UR58][R6.64], R12 ;  /* 0x0000000c06007986 */ /* 0x0001e2000c101b3a */
[----:B------:R-:W-:-:S03]  /*1480*/  UMOV UR4, UR43 ;  /* 0x0000002b00047c82 */ /* 0x000fc60008000000 */
[----:B------:R0:W-:Y:S04]  /*1490*/  STG.E.64 desc[UR58][R8.64], R14 ;  /* 0x0000000e08007986 */ /* 0x0001e8000c101b3a */
[----:B------:R0:W-:Y:S01]  /*14a0*/  STG.E.64 desc[UR58][R10.64], R16 ;  /* 0x000000100a007986 */ /* 0x0001e2000c101b3a */
[----:B------:R-:W-:Y:S05]  /*14b0*/  @!P0 BRA `(.L_x_74) ;  /* 0xffffffec00648947 */ /* 0x000fea000383ffff */
[----:B------:R-:W-:Y:S05]  /*14c0*/  EXIT ;  /* 0x000000000000794d */ /* 0x000fea0003800000 */
.L_x_75:
        /* <DEDUP_REMOVED lines=11> */
.L_x_80:


//--------------------- .nv.shared.log_derivative_scan_parallel --------------------------
	.section	.nv.shared.log_derivative_scan_parallel,"aw",@nobits
	.sectionflags	@""
	.align	8
.nv.shared.log_derivative_scan_parallel:
	.zero		7168


//--------------------- .nv.shared.reserved.0     --------------------------
	.section	.nv.shared.reserved.0,"aw",@nobits
	.weak		__nv_reservedSMEM_offset_0_alias
	.size		__nv_reservedSMEM_offset_0_alias, 0, 0
	.other		__nv_reservedSMEM_offset_0_alias,@"STO_CUDA_RESERVED_SHARED STV_DEFAULT"
__nv_reservedSMEM_offset_0_alias:
	.zero		0


//--------------------- .nv.shared.running_evaluation_scan_parallel --------------------------
	.section	.nv.shared.running_evaluation_scan_parallel,"aw",@nobits
	.sectionflags	@""
	.align	8
.nv.shared.running_evaluation_scan_parallel:
	.zero		13312


//--------------------- .nv.constant0.log_derivative_scan_parallel --------------------------
	.section	.nv.constant0.log_derivative_scan_parallel,"a",@progbits
	.sectionflags	@""
	.align	4
.nv.constant0.log_derivative_scan_parallel:
	.zero		568


//--------------------- .nv.constant0.running_evaluation_scan_parallel --------------------------
	.section	.nv.constant0.running_evaluation_scan_parallel,"a",@progbits
	.sectionflags	@""
	.align	4
.nv.constant0.running_evaluation_scan_parallel:
	.zero		560


//--------------------- .nv.constant0.log_derivative_scan --------------------------
	.section	.nv.constant0.log_derivative_scan,"a",@progbits
	.sectionflags	@""
	.align	4
.nv.constant0.log_derivative_scan:
	.zero		568


//--------------------- .nv.constant0.batch_inversion --------------------------
	.section	.nv.constant0.batch_inversion,"a",@progbits
	.sectionflags	@""
	.align	4
.nv.constant0.batch_inversion:
	.zero		548


//--------------------- .nv.constant0.running_evaluation_scan --------------------------
	.section	.nv.constant0.running_evaluation_scan,"a",@progbits
	.sectionflags	@""
	.align	4
.nv.constant0.running_evaluation_scan:
	.zero		560


//--------------------- SYMBOLS --------------------------

	.type		.nv.reservedSmem.offset0,@object
	.size		.nv.reservedSmem.offset0,0x4
